def matmul_kernel(
    a_ptr,
    b_ptr,
    c_ptr,
    M,
    N,
    K,
    stride_am,
    stride_ak,
    stride_bk,
    stride_bn,
    stride_cm,
    stride_cn,
    BLOCK_M: tl.constexpr,
    BLOCK_N: tl.constexpr,
    BLOCK_K: tl.constexpr,
    GROUP_M: tl.constexpr,
):
    pid = tl.program_id(axis=0)
    num_pid_m = tl.cdiv(M, BLOCK_M)
    num_pid_n = tl.cdiv(N, BLOCK_N)
    num_pid_in_group = GROUP_M * num_pid_n
    group_id = pid // num_pid_in_group
    first_pid_m = group_id * GROUP_M
    group_size_m = min(num_pid_m - first_pid_m, GROUP_M)
    pid_m = first_pid_m + ((pid % num_pid_in_group) % group_size_m)
    pid_n = (pid % num_pid_in_group) // group_size_m

    offs_am = (pid_m * BLOCK_M + tl.arange(0, BLOCK_M)) % M
    offs_bn = (pid_n * BLOCK_N + tl.arange(0, BLOCK_N)) % N
    offs_k = tl.arange(0, BLOCK_K)
    a_ptrs = a_ptr + offs_am[:, None] * stride_am + offs_k[None, :] * stride_ak
    b_ptrs = b_ptr + offs_k[:, None] * stride_bk + offs_bn[None, :] * stride_bn

    acc = tl.zeros((BLOCK_M, BLOCK_N), dtype=tl.float32)
    for kk in range(0, tl.cdiv(K, BLOCK_K)):
        a = tl.load(a_ptrs, mask=offs_k[None, :] < K - kk * BLOCK_K, other=0.0)
        b = tl.load(b_ptrs, mask=offs_k[:, None] < K - kk * BLOCK_K, other=0.0)
        acc = tl.dot(a, b, acc)
        a_ptrs += BLOCK_K * stride_ak
        b_ptrs += BLOCK_K * stride_bk

    c = acc.to(c_ptr.dtype.element_ty)
    offs_cm = pid_m * BLOCK_M + tl.arange(0, BLOCK_M)
    offs_cn = pid_n * BLOCK_N + tl.arange(0, BLOCK_N)
    c_ptrs = c_ptr + offs_cm[:, None] * stride_cm + offs_cn[None, :] * stride_cn
    mask = (offs_cm[:, None] < M) & (offs_cn[None, :] < N)
    tl.store(c_ptrs, c, mask=mask)

# config = {"BLOCK_K": 64, "BLOCK_M": 256, "BLOCK_N": 64, "GROUP_M": 8, "arch": "sm_100", "dtype": "fp16", "num_ctas": 1, "num_stages": 3, "num_warps": 4}
# arch = sm_100


// ===== COMPILED SASS (sm_100a) =====

	.target	sm_100a

	.elftype	@"ET_EXEC"


//--------------------- .note.nv.tkinfo           --------------------------
	.section	.note.nv.tkinfo,"",@"SHT_NOTE"
	.sectionflags	@"SHF_NOTE_NV_TKINFO"
	.tkinfo
        /*0018*/ 	.word	0x00000081
        /*0030*/ 	.string	""
        /*0030*/ 	.string	"ptxas-blackwell"
        /*0030*/ 	.string	"Cuda compilation tools, release 12.9, V12.9.86"
        /*0030*/ 	.string	"Build cuda_12.9.r12.9/compiler.36037853_0"
        /*0030*/ 	.string	"-v  -suppress-debug-info  -lineinfo  -arch sm_100a "



//--------------------- .note.nv.cuver            --------------------------
	.section	.note.nv.cuver,"",@"SHT_NOTE"
	.sectionflags	@"SHF_NOTE_NV_CUVER"
        /*0018*/ 	.short	0x0001
        /*001a*/ 	.short	0x0064
        /*001c*/ 	.short	0x0001
        /*001e*/ 	.short	0x0000
        /*0020*/ 	.short	0x0001
        /*0022*/ 	.short	0x0000


//--------------------- .nv.info                  --------------------------
	.section	.nv.info,"",@"SHT_CUDA_INFO"
	.align	4


	//----- nvinfo : EIATTR_REGCOUNT
	.align		4
        /*0000*/ 	.byte	0x04, 0x2f
        /*0002*/ 	.short	(.L_4 - .L_3)
	.align		4
.L_3:
        /*0004*/ 	.word	index@(matmul_kernel)
        /*0008*/ 	.word	0x000000a8


	//----- nvinfo : EIATTR_FRAME_SIZE
	.align		4
.L_4:
        /*000c*/ 	.byte	0x04, 0x11
        /*000e*/ 	.short	(.L_6 - .L_5)
	.align		4
.L_5:
        /*0010*/ 	.word	index@($__internal_2_$__cuda_sm10x_tcgen05_guardrail_trap_unallocated_columns_being_dealloced)
        /*0014*/ 	.word	0x00000970


	//----- nvinfo : EIATTR_FRAME_SIZE
	.align		4
.L_6:
        /*0018*/ 	.byte	0x04, 0x11
        /*001a*/ 	.short	(.L_8 - .L_7)
	.align		4
.L_7:
        /*001c*/ 	.word	index@($__internal_1_$__cuda_sm10x_tcgen05_guardrail_trap_phase_invalid_during_alloc)
        /*0020*/ 	.word	0x00000970


	//----- nvinfo : EIATTR_FRAME_SIZE
	.align		4
.L_8:
        /*0024*/ 	.byte	0x04, 0x11
        /*0026*/ 	.short	(.L_10 - .L_9)
	.align		4
.L_9:
        /*0028*/ 	.word	index@($__internal_0_$__cuda_sm10x_tcgen05_guardrail_trap_col_being_dealloced_not_returned_by_alloc)
        /*002c*/ 	.word	0x00000970


	//----- nvinfo : EIATTR_FRAME_SIZE
	.align		4
.L_10:
        /*0030*/ 	.byte	0x04, 0x11
        /*0032*/ 	.short	(.L_12 - .L_11)
	.align		4
.L_11:
        /*0034*/ 	.word	index@(matmul_kernel)
        /*0038*/ 	.word	0x00000970


	//----- nvinfo : EIATTR_MIN_STACK_SIZE
	.align		4
.L_12:
        /*003c*/ 	.byte	0x04, 0x12
        /*003e*/ 	.short	(.L_14 - .L_13)
	.align		4
.L_13:
        /*0040*/ 	.word	index@(matmul_kernel)
        /*0044*/ 	.word	0x00000970
.L_14:


//--------------------- .nv.info.matmul_kernel    --------------------------
	.section	.nv.info.matmul_kernel,"",@"SHT_CUDA_INFO"
	.sectionflags	@""
	.align	4


	//----- nvinfo : EIATTR_CUDA_API_VERSION
	.align		4
        /*0000*/ 	.byte	0x04, 0x37
        /*0002*/ 	.short	(.L_16 - .L_15)
.L_15:
        /*0004*/ 	.word	0x00000081


	//----- nvinfo : EIATTR_KPARAM_INFO
	.align		4
.L_16:
        /*0008*/ 	.byte	0x04, 0x17
        /*000a*/ 	.short	(.L_18 - .L_17)
.L_17:
        /*000c*/ 	.word	0x00000000
        /*0010*/ 	.short	0x000d
        /*0012*/ 	.short	0x0048
        /*0014*/ 	.byte	0x00, 0xf4, 0x21, 0x00


	//----- nvinfo : EIATTR_KPARAM_INFO
	.align		4
.L_18:
        /*0018*/ 	.byte	0x04, 0x17
        /*001a*/ 	.short	(.L_20 - .L_19)
.L_19:
        /*001c*/ 	.word	0x00000000
        /*0020*/ 	.short	0x000c
        /*0022*/ 	.short	0x0040
        /*0024*/ 	.byte	0x00, 0xf4, 0x21, 0x00


	//----- nvinfo : EIATTR_KPARAM_INFO
	.align		4
.L_20:
        /*0028*/ 	.byte	0x04, 0x17
        /*002a*/ 	.short	(.L_22 - .L_21)
.L_21:
        /*002c*/ 	.word	0x00000000
        /*0030*/ 	.short	0x000b
        /*0032*/ 	.short	0x0038
        /*0034*/ 	.byte	0x00, 0xf0, 0x11, 0x00


	//----- nvinfo : EIATTR_KPARAM_INFO
	.align		4
.L_22:
        /*0038*/ 	.byte	0x04, 0x17
        /*003a*/ 	.short	(.L_24 - .L_23)
.L_23:
        /*003c*/ 	.word	0x00000000
        /*0040*/ 	.short	0x000a
        /*0042*/ 	.short	0x0034
        /*0044*/ 	.byte	0x00, 0xf0, 0x11, 0x00


	//----- nvinfo : EIATTR_KPARAM_INFO
	.align		4
.L_24:
        /*0048*/ 	.byte	0x04, 0x17
        /*004a*/ 	.short	(.L_26 - .L_25)
.L_25:
        /*004c*/ 	.word	0x00000000
        /*0050*/ 	.short	0x0009
        /*0052*/ 	.short	0x0030
        /*0054*/ 	.byte	0x00, 0xf0, 0x11, 0x00


	//----- nvinfo : EIATTR_KPARAM_INFO
	.align		4
.L_26:
        /*0058*/ 	.byte	0x04, 0x17
        /*005a*/ 	.short	(.L_28 - .L_27)
.L_27:
        /*005c*/ 	.word	0x00000000
        /*0060*/ 	.short	0x0008
        /*0062*/ 	.short	0x002c
        /*0064*/ 	.byte	0x00, 0xf0, 0x11, 0x00


	//----- nvinfo : EIATTR_KPARAM_INFO
	.align		4
.L_28:
        /*0068*/ 	.byte	0x04, 0x17
        /*006a*/ 	.short	(.L_30 - .L_29)
.L_29:
        /*006c*/ 	.word	0x00000000
        /*0070*/ 	.short	0x0007
        /*0072*/ 	.short	0x0028
        /*0074*/ 	.byte	0x00, 0xf0, 0x11, 0x00


	//----- nvinfo : EIATTR_KPARAM_INFO
	.align		4
.L_30:
        /*0078*/ 	.byte	0x04, 0x17
        /*007a*/ 	.short	(.L_32 - .L_31)
.L_31:
        /*007c*/ 	.word	0x00000000
        /*0080*/ 	.short	0x0006
        /*0082*/ 	.short	0x0024
        /*0084*/ 	.byte	0x00, 0xf0, 0x11, 0x00


	//----- nvinfo : EIATTR_KPARAM_INFO
	.align		4
.L_32:
        /*0088*/ 	.byte	0x04, 0x17
        /*008a*/ 	.short	(.L_34 - .L_33)
.L_33:
        /*008c*/ 	.word	0x00000000
        /*0090*/ 	.short	0x0005
        /*0092*/ 	.short	0x0020
        /*0094*/ 	.byte	0x00, 0xf0, 0x11, 0x00


	//----- nvinfo : EIATTR_KPARAM_INFO
	.align		4
.L_34:
        /*0098*/ 	.byte	0x04, 0x17
        /*009a*/ 	.short	(.L_36 - .L_35)
.L_35:
        /*009c*/ 	.word	0x00000000
        /*00a0*/ 	.short	0x0004
        /*00a2*/ 	.short	0x001c
        /*00a4*/ 	.byte	0x00, 0xf0, 0x11, 0x00


	//----- nvinfo : EIATTR_KPARAM_INFO
	.align		4
.L_36:
        /*00a8*/ 	.byte	0x04, 0x17
        /*00aa*/ 	.short	(.L_38 - .L_37)
.L_37:
        /*00ac*/ 	.word	0x00000000
        /*00b0*/ 	.short	0x0003
        /*00b2*/ 	.short	0x0018
        /*00b4*/ 	.byte	0x00, 0xf0, 0x11, 0x00


	//----- nvinfo : EIATTR_KPARAM_INFO
	.align		4
.L_38:
        /*00b8*/ 	.byte	0x04, 0x17
        /*00ba*/ 	.short	(.L_40 - .L_39)
.L_39:
        /*00bc*/ 	.word	0x00000000
        /*00c0*/ 	.short	0x0002
        /*00c2*/ 	.short	0x0010
        /*00c4*/ 	.byte	0x00, 0xf4, 0x21, 0x00


	//----- nvinfo : EIATTR_KPARAM_INFO
	.align		4
.L_40:
        /*00c8*/ 	.byte	0x04, 0x17
        /*00ca*/ 	.short	(.L_42 - .L_41)
.L_41:
        /*00cc*/ 	.word	0x00000000
        /*00d0*/ 	.short	0x0001
        /*00d2*/ 	.short	0x0008
        /*00d4*/ 	.byte	0x00, 0xf4, 0x21, 0x00


	//----- nvinfo : EIATTR_KPARAM_INFO
	.align		4
.L_42:
        /*00d8*/ 	.byte	0x04, 0x17
        /*00da*/ 	.short	(.L_44 - .L_43)
.L_43:
        /*00dc*/ 	.word	0x00000000
        /*00e0*/ 	.short	0x0000
        /*00e2*/ 	.short	0x0000
        /*00e4*/ 	.byte	0x00, 0xf4, 0x21, 0x00


	//----- nvinfo : EIATTR_AT_ENTRY_FRAGMENTS
	.align		4
.L_44:
        /*00e8*/ 	.byte	0x04, 0x4f
        /*00ea*/ 	.short	(.L_46 - .L_45)


	//   ....[0]....
.L_45:
        /*00ec*/ 	.word	0x00000004


	//----- nvinfo : EIATTR_RESERVED_SMEM_USED
	.align		4
.L_46:
        /*00f0*/ 	.byte	0x01, 0x41
	.zero		2


	//----- nvinfo : EIATTR_SPARSE_MMA_MASK
	.align		4
        /*00f4*/ 	.byte	0x03, 0x50
        /*00f6*/ 	.short	0x0000


	//----- nvinfo : EIATTR_TCGEN05_1CTA_USED
	.align		4
        /*00f8*/ 	.byte	0x01, 0x51
	.zero		2


	//----- nvinfo : EIATTR_MAXREG_COUNT
	.align		4
        /*00fc*/ 	.byte	0x03, 0x1b
        /*00fe*/ 	.short	0x00ff


	//----- nvinfo : EIATTR_NUM_BARRIERS
	.align		4
        /*0100*/ 	.byte	0x02, 0x4c
        /*0102*/ 	.byte	0x01
	.zero		1


	//----- nvinfo : EIATTR_ANNOTATIONS
	.align		4
        /*0104*/ 	.byte	0x04, 0x55
        /*0106*/ 	.short	(.L_48 - .L_47)


	//   ....[0]....
.L_47:
        /*0108*/ 	.word	0x00000001
        /*010c*/ 	.byte	0x10, 0x09, 0x00, 0x00, 0x01, 0x00, 0x00, 0x00, 0x10, 0x1c, 0x00, 0x00, 0x01, 0x00, 0x00, 0x00
        /* <DEDUP_REMOVED lines=801> */
        /*332c*/ 	.byte	0x70, 0x2e, 0x01, 0x00


	//----- nvinfo : EIATTR_INT_WARP_WIDE_INSTR_OFFSETS
	.align		4
.L_48:
        /*3330*/ 	.byte	0x04, 0x31
        /*3332*/ 	.short	(.L_50 - .L_49)


	//   ....[0]....
.L_49:
        /*3334*/ 	.word	0x00002ca0


	//   ....[1]....
        /*3338*/ 	.word	0x00002e30


	//   ....[2]....
        /*333c*/ 	.word	0x00005200


	//   ....[3]....
        /*3340*/ 	.word	0x00015d00


	//   ....[4]....
        /*3344*/ 	.word	0x00015d50


	//----- nvinfo : EIATTR_COOP_GROUP_MASK_REGIDS
	.align		4
.L_50:
        /*3348*/ 	.byte	0x04, 0x29
        /*334a*/ 	.short	(.L_52 - .L_51)


	//   ....[0]....
.L_51:
        /*334c*/ 	.word	0xffffffff


	//   ....[1]....
        /*3350*/ 	.word	0xffffffff


	//   ....[2]....
        /*3354*/ 	.word	0xffffffff


	//   ....[3]....
        /*3358*/ 	.word	0xffffffff


	//----- nvinfo : EIATTR_COOP_GROUP_INSTR_OFFSETS
	.align		4
.L_52:
        /*335c*/ 	.byte	0x04, 0x28
        /*335e*/ 	.short	(.L_54 - .L_53)


	//   ....[0]....
.L_53:
        /*3360*/ 	.word	0x00000070


	//   ....[1]....
        /*3364*/ 	.word	0x00000330


	//   ....[2]....
        /*3368*/ 	.word	0x00015b90


	//   ....[3]....
        /*336c*/ 	.word	0x00015e00


	//----- nvinfo : EIATTR_VRC_CTA_INIT_COUNT
	.align		4
.L_54:
        /*3370*/ 	.byte	0x02, 0x4a
        /*3372*/ 	.byte	0x80
	.zero		1


	//----- nvinfo : EIATTR_MBARRIER_INSTR_OFFSETS
	.align		4
        /*3374*/ 	.byte	0x04, 0x39
        /*3376*/ 	.short	(.L_56 - .L_55)


	//   ....[0]....
.L_55:
        /*3378*/ 	.word	0x00002fd0
        /*337c*/ 	.word	0x000000ff
        /*3380*/ 	.word	0x00000000
        /*3384*/ 	.short	0x0100
        /*3386*/ 	.byte	0x0c
	.zero		1


	//   ....[1]....
        /*3388*/ 	.word	0x00005230
        /*338c*/ 	.word	0x000000ff
        /*3390*/ 	.word	0x00014008
        /*3394*/ 	.short	0x0100
        /*3396*/ 	.byte	0x0a
	.zero		1


	//   ....[2]....
        /*3398*/ 	.word	0x0000b820
        /*339c*/ 	.word	0x000000ff
        /*33a0*/ 	.word	0x00000000
        /*33a4*/ 	.short	0x010a
        /*33a6*/ 	.byte	0x0c
	.zero		1


	//   ....[3]....
        /*33a8*/ 	.word	0x00012e10
        /*33ac*/ 	.word	0x000000ff
        /*33b0*/ 	.word	0x00000000
        /*33b4*/ 	.short	0x010a
        /*33b6*/ 	.byte	0x0c
	.zero		1


	//   ....[4]....
        /*33b8*/ 	.word	0x00012e90
        /*33bc*/ 	.word	0x000000ff
        /*33c0*/ 	.word	0x00014000
        /*33c4*/ 	.short	0x0108
        /*33c6*/ 	.byte	0x0a
	.zero		1


	//   ....[5]....
        /*33c8*/ 	.word	0x00012ec0
        /*33cc*/ 	.word	0x000000ff
        /*33d0*/ 	.word	0x00014008
        /*33d4*/ 	.short	0x0108
        /*33d6*/ 	.byte	0x0a
	.zero		1


	//   ....[6]....
        /*33d8*/ 	.word	0x00015e20
        /*33dc*/ 	.word	0x000000ff
        /*33e0*/ 	.word	0x00000000
        /*33e4*/ 	.short	0x010a
        /*33e6*/ 	.byte	0x0c
	.zero		1


	//   ....[7]....
        /*33e8*/ 	.word	0x00015e50
        /*33ec*/ 	.word	0x000000ff
        /*33f0*/ 	.word	0x00000000
        /*33f4*/ 	.short	0x010a
        /*33f6*/ 	.byte	0x0c
	.zero		1


	//----- nvinfo : EIATTR_NUM_MBARRIERS
	.align		4
.L_56:
        /*33f8*/ 	.byte	0x03, 0x38
        /*33fa*/ 	.short	0x0002


	//----- nvinfo : EIATTR_EXIT_INSTR_OFFSETS
	.align		4
        /*33fc*/ 	.byte	0x04, 0x1c
        /*33fe*/ 	.short	(.L_58 - .L_57)


	//   ....[0]....
.L_57:
        /*3400*/ 	.word	0x00015e10


	//----- nvinfo : EIATTR_REQNTID
	.align		4
.L_58:
        /*3404*/ 	.byte	0x04, 0x10
        /*3406*/ 	.short	(.L_60 - .L_59)
.L_59:
        /*3408*/ 	.word	0x00000080
        /*340c*/ 	.word	0x00000001
        /*3410*/ 	.word	0x00000001


	//----- nvinfo : EIATTR_CRS_STACK_SIZE
	.align		4
.L_60:
        /*3414*/ 	.byte	0x04, 0x1e
        /*3416*/ 	.short	(.L_62 - .L_61)
.L_61:
        /*3418*/ 	.word	0x00000000


	//----- nvinfo : EIATTR_CBANK_PARAM_SIZE
	.align		4
.L_62:
        /*341c*/ 	.byte	0x03, 0x19
        /*341e*/ 	.short	0x0050


	//----- nvinfo : EIATTR_PARAM_CBANK
	.align		4
        /*3420*/ 	.byte	0x04, 0x0a
        /*3422*/ 	.short	(.L_64 - .L_63)
	.align		4
.L_63:
        /*3424*/ 	.word	index@(.nv.constant0.matmul_kernel)
        /*3428*/ 	.short	0x0380
        /*342a*/ 	.short	0x0050


	//----- nvinfo : EIATTR_SW_WAR
	.align		4
.L_64:
        /*342c*/ 	.byte	0x04, 0x36
        /*342e*/ 	.short	(.L_66 - .L_65)
.L_65:
        /*3430*/ 	.word	0x00000008
.L_66:


//--------------------- .nv.compat                --------------------------
	.section	.nv.compat,"",@"SHT_CUDA_COMPAT_INFO"
	.align	4
        /*0000*/ 	.byte	0x02, 0x02, 0x02, 0x00, 0x02, 0x05, 0x05, 0x00, 0x02, 0x03, 0x00, 0x00, 0x02, 0x06, 0x01, 0x00


//--------------------- .nv.callgraph             --------------------------
	.section	.nv.callgraph,"",@"SHT_CUDA_CALLGRAPH"
	.align	4
	.sectionentsize	8
	.align		4
        /*0000*/ 	.word	0x00000000
	.align		4
        /*0004*/ 	.word	0xffffffff
	.align		4
        /*0008*/ 	.word	0x00000000
	.align		4
        /*000c*/ 	.word	0xfffffffe
	.align		4
        /*0010*/ 	.word	0x00000000
	.align		4
        /*0014*/ 	.word	0xfffffffd
	.align		4
        /*0018*/ 	.word	0x00000000
	.align		4
        /*001c*/ 	.word	0xfffffffc


//--------------------- .text.matmul_kernel       --------------------------
	.section	.text.matmul_kernel,"ax",@progbits
	.align	128
        .global         matmul_kernel
        .type           matmul_kernel,@function
        .size           matmul_kernel,(.L_x_20 - matmul_kernel)
        .other          matmul_kernel,@"STO_CUDA_ENTRY STV_DEFAULT"
matmul_kernel:
.text.matmul_kernel:
[----:B------:R-:W0:Y:S01]  /*0000*/  LDC R1, c[0x0][0x37c] ;  /* 0x0000df00ff017b82 */ /* 0x000e220000000800 */
[----:B------:R-:W1:Y:S01]  /*0010*/  S2R R0, SR_TID.X ;  /* 0x0000000000007919 */ /* 0x000e620000002100 */
[----:B0-----:R-:W-:Y:S01]  /*0020*/  VIADD R1, R1, 0xfffff690 ;  /* 0xfffff69001017836 */ /* 0x001fe20000000000 */
[----:B-1----:R-:W-:-:S13]  /*0030*/  ISETP.GE.U32.AND P0, PT, R0, 0x20, PT ;  /* 0x000000200000780c */ /* 0x002fda0003f06070 */
[----:B------:R-:W-:Y:S02]  /*0040*/  VOTEU.ANY UP0, P0 ;  /* 0x0000000000ff7886 */ /* 0x000fe40000000100 */
[----:B------:R-:W-:Y:S05]  /*0050*/  BRA.U UP0, `(.L_x_0) ;  /* 0x0000000100b87547 */ /* 0x000fea000b800000 */
[----:B------:R-:W0:Y:S01]  /*0060*/  S2UR UR6, SR_CgaCtaId ;  /* 0x00000000000679c3 */ /* 0x000e220000008800 */
[----:B------:R-:W-:Y:S01]  /*0070*/  NOP ;  /* 0x0000000000007918 */ /* 0x000fe20000000000 */
[----:B------:R-:W-:Y:S02]  /*0080*/  UMOV UR4, 0x40 ;  /* 0x0000004000047882 */ /* 0x000fe40000000000 */
[----:B0-----:R-:W-:-:S09]  /*0090*/  ULEA UR4, UR6, UR4, 0x18 ;  /* 0x0000000406047291 */ /* 0x001fd2000f8ec0ff */
[----:B------:R-:W0:Y:S01]  /*00a0*/  LDS.U8 R2, [UR4] ;  /* 0x00000004ff027984 */ /* 0x000e220008000000 */
[----:B------:R-:W-:Y:S02]  /*00b0*/  UMOV UR4, 0x400 ;  /* 0x0000040000047882 */ /* 0x000fe40000000000 */
[----:B------:R-:W-:Y:S01]  /*00c0*/  ULEA UR4, UR6, UR4, 0x18 ;  /* 0x0000000406047291 */ /* 0x000fe2000f8ec0ff */
[----:B0-----:R-:W-:-:S13]  /*00d0*/  ISETP.NE.AND P0, PT, R2, RZ, PT ;  /* 0x000000ff0200720c */ /* 0x001fda0003f05270 */
[----:B------:R-:W-:Y:S05]  /*00e0*/  @P0 BRA `(.L_x_1) ;  /* 0x00000000007c0947 */ /* 0x000fea0003800000 */
[----:B------:R-:W-:-:S13]  /*00f0*/  ELECT P0, URZ, PT ;  /* 0x0000000000ff782f */ /* 0x000fda0003800000 */
[----:B------:R-:W-:Y:S05]  /*0100*/  @!P0 BRA `(.L_x_2) ;  /* 0x0000000000848947 */ /* 0x000fea0003800000 */
[----:B------:R-:W-:Y:S01]  /*0110*/  UMOV UR5, 0x4 ;  /* 0x0000000400057882 */ /* 0x000fe20000000000 */
[----:B------:R-:W-:Y:S02]  /*0120*/  IMAD.MOV.U32 R5, RZ, RZ, 0x1 ;  /* 0x00000001ff057424 */ /* 0x000fe400078e00ff */
[----:B------:R-:W-:Y:S02]  /*0130*/  IMAD.MOV.U32 R3, RZ, RZ, 0xf ;  /* 0x0000000fff037424 */ /* 0x000fe400078e00ff */
[----:B------:R-:W-:Y:S04]  /*0140*/  DEPBAR.LE SB0, 0x36 ;  /* 0x00008d800000791a */ /* 0x000fe80000000000 */
[----:B------:R-:W0:Y:S02]  /*0150*/  UTCATOMSWS.FIND_AND_SET.ALIGN UP1, UR5, UR5 ;  /* 0x00000005000575e3 */ /* 0x000e240008020800 */
[----:B0-----:R-:W-:-:S04]  /*0160*/  PLOP3.LUT P0, PT, PT, PT, UP1, 0x80, 0x8 ;  /* 0x000000000008781c */ /* 0x001fc80003f0f018 */
[----:B------:R-:W-:-:S04]  /*0170*/  SEL R2, RZ, 0xffffffff, !P0 ;  /* 0xffffffffff027807 */ /* 0x000fc80004000000 */
[----:B------:R-:W-:Y:S01]  /*0180*/  ISETP.NE.AND P0, PT, R2, RZ, PT ;  /* 0x000000ff0200720c */ /* 0x000fe20003f05270 */
[----:B------:R-:W-:-:S12]  /*0190*/  IMAD.U32 R2, RZ, RZ, UR5 ;  /* 0x00000005ff027e24 */ /* 0x000fd8000f8e00ff */
[----:B------:R-:W-:Y:S05]  /*01a0*/  @P0 BRA `(.L_x_3) ;  /* 0x0000000000240947 */ /* 0x000fea0003800000 */
.L_x_4:
[----:B------:R-:W-:Y:S05]  /*01b0*/  NANOSLEEP 0x64 ;  /* 0x000000640000795d */ /* 0x000fea0003800000 */
[----:B------:R-:W-:-:S05]  /*01c0*/  UMOV UR5, 0x4 ;  /* 0x0000000400057882 */ /* 0x000fca0000000000 */
[----:B------:R-:W-:Y:S04]  /*01d0*/  DEPBAR.LE SB0, 0x36 ;  /* 0x00008d800000791a */ /* 0x000fe80000000000 */
[----:B------:R-:W0:Y:S02]  /*01e0*/  UTCATOMSWS.FIND_AND_SET.ALIGN UP1, UR5, UR5 ;  /* 0x00000005000575e3 */ /* 0x000e240008020800 */
[----:B0-----:R-:W-:-:S04]  /*01f0*/  PLOP3.LUT P0, PT, PT, PT, UP1, 0x80, 0x8 ;  /* 0x000000000008781c */ /* 0x001fc80003f0f018 */
[----:B------:R-:W-:-:S04]  /*0200*/  SEL R2, RZ, 0xffffffff, !P0 ;  /* 0xffffffffff027807 */ /* 0x000fc80004000000 */
[----:B------:R-:W-:Y:S01]  /*0210*/  ISETP.NE.AND P0, PT, R2, RZ, PT ;  /* 0x000000ff0200720c */ /* 0x000fe20003f05270 */
[----:B------:R-:W-:-:S12]  /*0220*/  IMAD.U32 R2, RZ, RZ, UR5 ;  /* 0x00000005ff027e24 */ /* 0x000fd8000f8e00ff */
[----:B------:R-:W-:Y:S05]  /*0230*/  @!P0 BRA `(.L_x_4) ;  /* 0xfffffffc00dc8947 */ /* 0x000fea000383ffff */
.L_x_3:
[C---:B------:R-:W-:Y:S01]  /*0240*/  VIADD R4, R2.reuse, 0x10 ;  /* 0x0000001002047836 */ /* 0x040fe20000000000 */
[----:B------:R-:W-:Y:S01]  /*0250*/  UMOV UR5, 0x50 ;  /* 0x0000005000057882 */ /* 0x000fe20000000000 */
[----:B------:R-:W-:Y:S01]  /*0260*/  SHF.L.U32 R3, R3, R2, RZ ;  /* 0x0000000203037219 */ /* 0x000fe200000006ff */
[----:B------:R-:W-:Y:S01]  /*0270*/  ULEA UR5, UR6, UR5, 0x18 ;  /* 0x0000000506057291 */ /* 0x000fe2000f8ec0ff */
[----:B------:R-:W-:Y:S01]  /*0280*/  IMAD.SHL.U32 R2, R2, 0x20, RZ ;  /* 0x0000002002027824 */ /* 0x000fe200078e00ff */
[----:B------:R-:W-:-:S04]  /*0290*/  SHF.L.U32 R4, R5, R4, RZ ;  /* 0x0000000405047219 */ /* 0x000fc800000006ff */
[----:B------:R-:W-:-:S05]  /*02a0*/  LOP3.LUT R3, R4, R3, RZ, 0xfc, !PT ;  /* 0x0000000304037212 */ /* 0x000fca00078efcff */
[----:B------:R0:W-:Y:S04]  /*02b0*/  ATOMS.OR RZ, [UR5], R3 ;  /* 0x00000003ffff798c */ /* 0x0001e8000b000005 */
[----:B------:R0:W-:Y:S01]  /*02c0*/  STS [UR4], R2 ;  /* 0x00000002ff007988 */ /* 0x0001e20008000804 */
[----:B------:R-:W-:Y:S05]  /*02d0*/  BRA `(.L_x_2) ;  /* 0x0000000000107947 */ /* 0x000fea0003800000 */
.L_x_1:
[----:B------:R-:W-:-:S05]  /*02e0*/  IMAD.MOV.U32 R2, RZ, RZ, -0x1 ;  /* 0xffffffffff027424 */ /* 0x000fca00078e00ff */
[----:B------:R0:W-:Y:S02]  /*02f0*/  STS [UR4], R2 ;  /* 0x00000002ff007988 */ /* 0x0001e40008000804 */
[----:B0-----:R-:W-:-:S07]  /*0300*/  MOV R2, 0x320 ;  /* 0x0000032000027802 */ /* 0x001fce0000000f00 */
[----:B------:R-:W-:Y:S05]  /*0310*/  CALL.REL.NOINC `($__internal_1_$__cuda_sm10x_tcgen05_guardrail_trap_phase_invalid_during_alloc) ;  /* 0x0000015800e47944 */ /* 0x000fea0003c00000 */
.L_x_2:
[----:B------:R-:W-:Y:S05]  /*0320*/  WARPSYNC.ALL ;  /* 0x0000000000007948 */ /* 0x000fea0003800000 */
[----:B------:R-:W-:Y:S01]  /*0330*/  NOP ;  /* 0x0000000000007918 */ /* 0x000fe20000000000 */
.L_x_0:
[----:B------:R-:W1:Y:S01]  /*0340*/  LDC.64 R8, c[0x0][0x398] ;  /* 0x0000e600ff087b82 */ /* 0x000e620000000a00 */
[----:B------:R-:W2:Y:S01]  /*0350*/  S2R R7, SR_CTAID.X ;  /* 0x0000000000077919 */ /* 0x000ea20000002500 */
[----:B------:R-:W-:Y:S01]  /*0360*/  SHF.R.U32.HI R19, RZ, 0x5, R0 ;  /* 0x00000005ff137819 */ /* 0x000fe20000011600 */
[----:B------:R-:W-:Y:S01]  /*0370*/  UMOV UR10, 0x400 ;  /* 0x00000400000a7882 */ /* 0x000fe20000000000 */
[----:B------:R-:W-:-:S04]  /*0380*/  LOP3.LUT R81, R0, 0x3f, RZ, 0xc0, !PT ;  /* 0x0000003f00517812 */ /* 0x000fc800078ec0ff */
[----:B------:R-:W3:Y:S01]  /*0390*/  S2UR UR4, SR_CgaCtaId ;  /* 0x00000000000479c3 */ /* 0x000ee20000008800 */
[----:B------:R-:W-:Y:S02]  /*03a0*/  IMAD.SHL.U32 R81, R81, 0x2, RZ ;  /* 0x0000000251517824 */ /* 0x000fe400078e00ff */
[----:B01----:R-:W-:-:S05]  /*03b0*/  VIADD R2, R9, 0x3f ;  /* 0x0000003f09027836 */ /* 0x003fca0000000000 */
[----:B------:R-:W-:Y:S01]  /*03c0*/  SHF.R.S32.HI R3, RZ, 0x1f, R2 ;  /* 0x0000001fff037819 */ /* 0x000fe20000011402 */
[----:B---3--:R-:W-:-:S03]  /*03d0*/  ULEA UR10, UR4, UR10, 0x18 ;  /* 0x0000000a040a7291 */ /* 0x008fc6000f8ec0ff */
[----:B------:R-:W-:Y:S02]  /*03e0*/  LEA.HI R3, R3, R2, RZ, 0x6 ;  /* 0x0000000203037211 */ /* 0x000fe400078f30ff */
[----:B--2---:R-:W-:Y:S02]  /*03f0*/  IABS R10, R7 ;  /* 0x00000007000a7213 */ /* 0x004fe40000000000 */
[----:B------:R-:W-:-:S05]  /*0400*/  SHF.R.S32.HI R3, RZ, 0x6, R3 ;  /* 0x00000006ff037819 */ /* 0x000fca0000011403 */
[----:B------:R-:W-:-:S05]  /*0410*/  IMAD.SHL.U32 R4, R3, 0x8, RZ ;  /* 0x0000000803047824 */ /* 0x000fca00078e00ff */
[-C--:B------:R-:W-:Y:S02]  /*0420*/  IABS R11, R4.reuse ;  /* 0x00000004000b7213 */ /* 0x080fe40000000000 */
[----:B------:R-:W-:Y:S02]  /*0430*/  IABS R12, R4 ;  /* 0x00000004000c7213 */ /* 0x000fe40000000000 */
[----:B------:R-:W0:Y:S08]  /*0440*/  I2F.RP R5, R11 ;  /* 0x0000000b00057306 */ /* 0x000e300000209400 */
[----:B0-----:R-:W0:Y:S02]  /*0450*/  MUFU.RCP R5, R5 ;  /* 0x0000000500057308 */ /* 0x001e240000001000 */
[----:B0-----:R-:W-:-:S02]  /*0460*/  VIADD R2, R5, 0xffffffe ;  /* 0x0ffffffe05027836 */ /* 0x001fc40000000000 */
[----:B------:R-:W-:Y:S01]  /*0470*/  IMAD.MOV R5, RZ, RZ, -R12 ;  /* 0x000000ffff057224 */ /* 0x000fe200078e0a0c */
[----:B------:R-:W-:-:S03]  /*0480*/  IABS R12, R9 ;  /* 0x00000009000c7213 */ /* 0x000fc60000000000 */
[----:B------:R0:W1:Y:S02]  /*0490*/  F2I.FTZ.U32.TRUNC.NTZ R3, R2 ;  /* 0x0000000200037305 */ /* 0x000064000021f000 */
[----:B0-----:R-:W-:Y:S02]  /*04a0*/  IMAD.MOV.U32 R2, RZ, RZ, RZ ;  /* 0x000000ffff027224 */ /* 0x001fe400078e00ff */
[----:B-1----:R-:W-:-:S04]  /*04b0*/  IMAD.MOV R6, RZ, RZ, -R3 ;  /* 0x000000ffff067224 */ /* 0x002fc800078e0a03 */
[----:B------:R-:W-:Y:S02]  /*04c0*/  IMAD R13, R6, R11, RZ ;  /* 0x0000000b060d7224 */ /* 0x000fe400078e02ff */
[----:B------:R-:W-:Y:S02]  /*04d0*/  IMAD.MOV.U32 R6, RZ, RZ, R10 ;  /* 0x000000ffff067224 */ /* 0x000fe400078e000a */
[----:B------:R-:W-:-:S06]  /*04e0*/  IMAD.HI.U32 R3, R3, R13, R2 ;  /* 0x0000000d03037227 */ /* 0x000fcc00078e0002 */
[----:B------:R-:W-:-:S04]  /*04f0*/  IMAD.HI.U32 R3, R3, R6, RZ ;  /* 0x0000000603037227 */ /* 0x000fc800078e00ff */
[----:B------:R-:W-:Y:S01]  /*0500*/  IMAD R2, R3, R5, R6 ;  /* 0x0000000503027224 */ /* 0x000fe200078e0206 */
[----:B------:R-:W-:Y:S04]  /*0510*/  BAR.SYNC.DEFER_BLOCKING 0x0 ;  /* 0x0000000000007b1d */ /* 0x000fe80000010000 */
[----:B------:R-:W-:-:S13]  /*0520*/  ISETP.GT.U32.AND P1, PT, R11, R2, PT ;  /* 0x000000020b00720c */ /* 0x000fda0003f24070 */
[----:B------:R-:W-:Y:S02]  /*0530*/  @!P1 IMAD.IADD R2, R2, 0x1, -R11 ;  /* 0x0000000102029824 */ /* 0x000fe400078e0a0b */
[----:B------:R-:W-:Y:S01]  /*0540*/  @!P1 VIADD R3, R3, 0x1 ;  /* 0x0000000103039836 */ /* 0x000fe20000000000 */
[----:B------:R-:W-:Y:S02]  /*0550*/  ISETP.NE.AND P1, PT, R4, RZ, PT ;  /* 0x000000ff0400720c */ /* 0x000fe40003f25270 */
[----:B------:R-:W-:Y:S02]  /*0560*/  ISETP.GE.U32.AND P0, PT, R2, R11, PT ;  /* 0x0000000b0200720c */ /* 0x000fe40003f06070 */
[----:B------:R-:W-:-:S04]  /*0570*/  LOP3.LUT R2, R7, R4, RZ, 0x3c, !PT ;  /* 0x0000000407027212 */ /* 0x000fc800078e3cff */
[----:B------:R-:W-:Y:S01]  /*0580*/  ISETP.GE.AND P2, PT, R2, RZ, PT ;  /* 0x000000ff0200720c */ /* 0x000fe20003f46270 */
[----:B------:R-:W-:-:S06]  /*0590*/  VIADD R2, R8, 0xff ;  /* 0x000000ff08027836 */ /* 0x000fcc0000000000 */
[----:B------:R-:W-:-:S04]  /*05a0*/  @P0 VIADD R3, R3, 0x1 ;  /* 0x0000000103030836 */ /* 0x000fc80000000000 */
[----:B------:R-:W-:Y:S01]  /*05b0*/  IMAD.MOV.U32 R5, RZ, RZ, R3 ;  /* 0x000000ffff057224 */ /* 0x000fe200078e0003 */
[----:B------:R-:W-:-:S03]  /*05c0*/  SHF.R.S32.HI R3, RZ, 0x1f, R2 ;  /* 0x0000001fff037819 */ /* 0x000fc60000011402 */
[----:B------:R-:W-:Y:S01]  /*05d0*/  @!P2 IMAD.MOV R5, RZ, RZ, -R5 ;  /* 0x000000ffff05a224 */ /* 0x000fe200078e0a05 */
[----:B------:R-:W-:Y:S02]  /*05e0*/  @!P1 LOP3.LUT R5, RZ, R4, RZ, 0x33, !PT ;  /* 0x00000004ff059212 */ /* 0x000fe400078e33ff */
[----:B------:R-:W-:-:S03]  /*05f0*/  LEA.HI R3, R3, R2, RZ, 0x8 ;  /* 0x0000000203037211 */ /* 0x000fc600078f40ff */
[----:B------:R-:W-:Y:S02]  /*0600*/  IMAD.SHL.U32 R14, R5, 0x8, RZ ;  /* 0x00000008050e7824 */ /* 0x000fe400078e00ff */
[----:B------:R-:W-:-:S03]  /*0610*/  IMAD.MOV R5, RZ, RZ, -R5 ;  /* 0x000000ffff057224 */ /* 0x000fc600078e0a05 */
[----:B------:R-:W-:Y:S01]  /*0620*/  LEA.HI.SX32 R3, R3, -R14, 0x18 ;  /* 0x8000000e03037211 */ /* 0x000fe200078fc2ff */
[----:B------:R-:W-:-:S03]  /*0630*/  IMAD R16, R4, R5, R7 ;  /* 0x0000000504107224 */ /* 0x000fc600078e0207 */
[----:B------:R-:W-:Y:S02]  /*0640*/  VIMNMX R17, PT, PT, R3, 0x8, PT ;  /* 0x0000000803117848 */ /* 0x000fe40003fe0100 */
[----:B------:R-:W-:Y:S02]  /*0650*/  IABS R4, R16 ;  /* 0x0000001000047213 */ /* 0x000fe40000000000 */
[-C--:B------:R-:W-:Y:S02]  /*0660*/  IABS R10, R17.reuse ;  /* 0x00000011000a7213 */ /* 0x080fe40000000000 */
[----:B------:R-:W-:Y:S02]  /*0670*/  IABS R7, R17 ;  /* 0x0000001100077213 */ /* 0x000fe40000000000 */
[----:B------:R-:W0:Y:S08]  /*0680*/  I2F.RP R6, R10 ;  /* 0x0000000a00067306 */ /* 0x000e300000209400 */
[----:B0-----:R-:W0:Y:S02]  /*0690*/  MUFU.RCP R6, R6 ;  /* 0x0000000600067308 */ /* 0x001e240000001000 */
[----:B0-----:R-:W-:-:S02]  /*06a0*/  VIADD R2, R6, 0xffffffe ;  /* 0x0ffffffe06027836 */ /* 0x001fc40000000000 */
[----:B------:R-:W-:-:S04]  /*06b0*/  IMAD.MOV R6, RZ, RZ, -R7 ;  /* 0x000000ffff067224 */ /* 0x000fc800078e0a07 */
[----:B------:R0:W1:Y:S02]  /*06c0*/  F2I.FTZ.U32.TRUNC.NTZ R3, R2 ;  /* 0x0000000200037305 */ /* 0x000064000021f000 */
[----:B0-----:R-:W-:Y:S02]  /*06d0*/  IMAD.MOV.U32 R2, RZ, RZ, RZ ;  /* 0x000000ffff027224 */ /* 0x001fe400078e00ff */
[----:B-1----:R-:W-:-:S04]  /*06e0*/  IMAD.MOV R11, RZ, RZ, -R3 ;  /* 0x000000ffff0b7224 */ /* 0x002fc800078e0a03 */
[----:B------:R-:W-:-:S04]  /*06f0*/  IMAD R5, R11, R10, RZ ;  /* 0x0000000a0b057224 */ /* 0x000fc800078e02ff */
[----:B------:R-:W-:-:S04]  /*0700*/  IMAD.HI.U32 R3, R3, R5, R2 ;  /* 0x0000000503037227 */ /* 0x000fc800078e0002 */
[----:B------:R-:W-:Y:S02]  /*0710*/  IMAD.MOV.U32 R5, RZ, RZ, R4 ;  /* 0x000000ffff057224 */ /* 0x000fe400078e0004 */
[----:B------:R-:W-:Y:S02]  /*0720*/  IMAD.MOV.U32 R2, RZ, RZ, R12 ;  /* 0x000000ffff027224 */ /* 0x000fe400078e000c */
[----:B------:R-:W-:Y:S01]  /*0730*/  IMAD.HI.U32 R4, R3, R5, RZ ;  /* 0x0000000503047227 */ /* 0x000fe200078e00ff */
[----:B------:R-:W-:Y:S01]  /*0740*/  IABS R3, R8 ;  /* 0x0000000800037213 */ /* 0x000fe20000000000 */
[----:B------:R-:W0:Y:S02]  /*0750*/  I2F.RP R7, R2 ;  /* 0x0000000200077306 */ /* 0x000e240000209400 */
[----:B------:R-:W-:-:S05]  /*0760*/  IMAD R5, R4, R6, R5 ;  /* 0x0000000604057224 */ /* 0x000fca00078e0205 */
[----:B------:R-:W-:Y:S01]  /*0770*/  ISETP.GT.U32.AND P1, PT, R10, R5, PT ;  /* 0x000000050a00720c */ /* 0x000fe20003f24070 */
[----:B------:R-:W1:Y:S08]  /*0780*/  I2F.RP R6, R3 ;  /* 0x0000000300067306 */ /* 0x000e700000209400 */
[----:B0-----:R-:W0:Y:S04]  /*0790*/  MUFU.RCP R7, R7 ;  /* 0x0000000700077308 */ /* 0x001e280000001000 */
[----:B------:R-:W-:-:S02]  /*07a0*/  @!P1 IMAD.IADD R5, R5, 0x1, -R10 ;  /* 0x0000000105059824 */ /* 0x000fc400078e0a0a */
[----:B------:R-:W-:Y:S01]  /*07b0*/  @!P1 VIADD R4, R4, 0x1 ;  /* 0x0000000104049836 */ /* 0x000fe20000000000 */
[----:B------:R-:W-:Y:S01]  /*07c0*/  ISETP.NE.AND P1, PT, R17, RZ, PT ;  /* 0x000000ff1100720c */ /* 0x000fe20003f25270 */
[----:B-1----:R-:W1:Y:S01]  /*07d0*/  MUFU.RCP R6, R6 ;  /* 0x0000000600067308 */ /* 0x002e620000001000 */
[----:B------:R-:W-:Y:S02]  /*07e0*/  ISETP.GE.U32.AND P0, PT, R5, R10, PT ;  /* 0x0000000a0500720c */ /* 0x000fe40003f06070 */
[----:B------:R-:W-:-:S04]  /*07f0*/  LOP3.LUT R5, R16, R17, RZ, 0x3c, !PT ;  /* 0x0000001110057212 */ /* 0x000fc800078e3cff */
[----:B------:R-:W-:Y:S01]  /*0800*/  ISETP.GE.AND P2, PT, R5, RZ, PT ;  /* 0x000000ff0500720c */ /* 0x000fe20003f46270 */
[----:B0-----:R-:W-:Y:S01]  /*0810*/  VIADD R10, R7, 0xffffffe ;  /* 0x0ffffffe070a7836 */ /* 0x001fe20000000000 */
[----:B------:R-:W-:-:S03]  /*0820*/  SHF.R.U32.HI R5, RZ, 0x6, R0 ;  /* 0x00000006ff057819 */ /* 0x000fc60000011600 */
[----:B------:R0:W2:Y:S02]  /*0830*/  F2I.FTZ.U32.TRUNC.NTZ R11, R10 ;  /* 0x0000000a000b7305 */ /* 0x0000a4000021f000 */
[----:B------:R-:W-:Y:S01]  /*0840*/  @P0 VIADD R4, R4, 0x1 ;  /* 0x0000000104040836 */ /* 0x000fe20000000000 */
[----:B------:R-:W-:Y:S01]  /*0850*/  SGXT.U32 R5, R5, 0x1 ;  /* 0x000000010505781a */ /* 0x000fe20000000000 */
[----:B-1----:R-:W-:Y:S02]  /*0860*/  VIADD R7, R6, 0xffffffe ;  /* 0x0ffffffe06077836 */ /* 0x002fe40000000000 */
[----:B------:R-:W-:Y:S02]  /*0870*/  IMAD.MOV.U32 R12, RZ, RZ, R4 ;  /* 0x000000ffff0c7224 */ /* 0x000fe400078e0004 */
[----:B0-----:R-:W-:Y:S02]  /*0880*/  IMAD.MOV.U32 R10, RZ, RZ, RZ ;  /* 0x000000ffff0a7224 */ /* 0x001fe400078e00ff */
[----:B------:R-:W0:Y:S01]  /*0890*/  F2I.FTZ.U32.TRUNC.NTZ R7, R7 ;  /* 0x0000000700077305 */ /* 0x000e22000021f000 */
[----:B------:R-:W-:Y:S01]  /*08a0*/  @!P2 IMAD.MOV R12, RZ, RZ, -R12 ;  /* 0x000000ffff0ca224 */ /* 0x000fe200078e0a0c */
[----:B------:R-:W-:Y:S01]  /*08b0*/  @!P1 LOP3.LUT R12, RZ, R17, RZ, 0x33, !PT ;  /* 0x00000011ff0c9212 */ /* 0x000fe200078e33ff */
[----:B--2---:R-:W-:-:S04]  /*08c0*/  IMAD.MOV R13, RZ, RZ, -R11 ;  /* 0x000000ffff0d7224 */ /* 0x004fc800078e0a0b */
[----:B------:R-:W-:Y:S02]  /*08d0*/  IMAD.SHL.U32 R15, R12, 0x40, RZ ;  /* 0x000000400c0f7824 */ /* 0x000fe400078e00ff */
[----:B------:R-:W-:Y:S02]  /*08e0*/  IMAD R13, R13, R2, RZ ;  /* 0x000000020d0d7224 */ /* 0x000fe400078e02ff */
[----:B------:R-:W-:Y:S01]  /*08f0*/  IMAD.MOV R12, RZ, RZ, -R12 ;  /* 0x000000ffff0c7224 */ /* 0x000fe200078e0a0c */
[----:B------:R-:W-:Y:S01]  /*0900*/  LOP3.LUT R5, R15, R5, RZ, 0xfc, !PT ;  /* 0x000000050f057212 */ /* 0x000fe200078efcff */
[----:B------:R1:W-:Y:S01]  /*0910*/  STL [R1+0x26c], R15 ;  /* 0x00026c0f01007387 */ /* 0x0003e20000100800 */
[----:B------:R-:W-:Y:S02]  /*0920*/  IMAD.HI.U32 R4, R11, R13, R10 ;  /* 0x0000000d0b047227 */ /* 0x000fe400078e000a */
[----:B------:R-:W-:Y:S02]  /*0930*/  LOP3.LUT R18, R5, 0x3e, RZ, 0xfc, !PT ;  /* 0x0000003e05127812 */ /* 0x000fe400078efcff */
[----:B------:R-:W-:Y:S01]  /*0940*/  IABS R6, R5 ;  /* 0x0000000500067213 */ /* 0x000fe20000000000 */
[----:B------:R-:W-:Y:S01]  /*0950*/  IMAD.SHL.U32 R11, R19, 0x200000, RZ ;  /* 0x00200000130b7824 */ /* 0x000fe200078e00ff */
[C---:B------:R-:W-:Y:S01]  /*0960*/  LOP3.LUT R42, R5.reuse, 0x26, RZ, 0xfc, !PT ;  /* 0x00000026052a7812 */ /* 0x040fe200078efcff */
[----:B0-----:R-:W-:Y:S01]  /*0970*/  IMAD.MOV R19, RZ, RZ, -R7 ;  /* 0x000000ffff137224 */ /* 0x001fe200078e0a07 */
[----:B------:R-:W-:Y:S01]  /*0980*/  LOP3.LUT R40, R5, 0x24, RZ, 0xfc, !PT ;  /* 0x0000002405287812 */ /* 0x000fe200078efcff */
[----:B------:R-:W-:Y:S01]  /*0990*/  IMAD.MOV.U32 R13, RZ, RZ, R6 ;  /* 0x000000ffff0d7224 */ /* 0x000fe200078e0006 */
[----:B-1----:R-:W-:-:S02]  /*09a0*/  IABS R15, R18 ;  /* 0x00000012000f7213 */ /* 0x002fc40000000000 */
[----:B------:R-:W-:Y:S01]  /*09b0*/  LOP3.LUT R11, R11, 0x600000, RZ, 0xc0, !PT ;  /* 0x006000000b0b7812 */ /* 0x000fe200078ec0ff */
[C---:B------:R-:W-:Y:S01]  /*09c0*/  IMAD.HI.U32 R6, R4.reuse, R13, RZ ;  /* 0x0000000d04067227 */ /* 0x040fe200078e00ff */
[----:B------:R-:W-:Y:S02]  /*09d0*/  LOP3.LUT R46, R5, 0x28, RZ, 0xfc, !PT ;  /* 0x00000028052e7812 */ /* 0x000fe400078efcff */
[----:B------:R-:W-:Y:S01]  /*09e0*/  R2UR UR11, R11 ;  /* 0x000000000b0b72ca */ /* 0x000fe200000e0000 */
[----:B------:R-:W-:Y:S01]  /*09f0*/  IMAD.HI.U32 R10, R4, R15, RZ ;  /* 0x0000000f040a7227 */ /* 0x000fe200078e00ff */
[C---:B------:R-:W-:Y:S02]  /*0a00*/  LOP3.LUT R48, R5.reuse, 0x2a, RZ, 0xfc, !PT ;  /* 0x0000002a05307812 */ /* 0x040fe400078efcff */
[C---:B------:R-:W-:Y:S01]  /*0a10*/  LOP3.LUT R49, R5.reuse, 0x2c, RZ, 0xfc, !PT ;  /* 0x0000002c05317812 */ /* 0x040fe200078efcff */
[----:B------:R-:W-:Y:S01]  /*0a20*/  IMAD.MOV R38, RZ, RZ, -R10 ;  /* 0x000000ffff267224 */ /* 0x000fe200078e0a0a */
[----:B------:R-:W-:Y:S01]  /*0a30*/  IABS R37, R48 ;  /* 0x0000003000257213 */ /* 0x000fe20000000000 */
[----:B------:R-:W-:Y:S01]  /*0a40*/  IMAD.MOV R6, RZ, RZ, -R6 ;  /* 0x000000ffff067224 */ /* 0x000fe200078e0a06 */
[----:B------:R-:W-:Y:S01]  /*0a50*/  LOP3.LUT R50, R5, 0x2e, RZ, 0xfc, !PT ;  /* 0x0000002e05327812 */ /* 0x000fe200078efcff */
[----:B------:R-:W-:Y:S01]  /*0a60*/  IMAD R10, R17, R12, R16 ;  /* 0x0000000c110a7224 */ /* 0x000fe200078e0210 */
[C---:B------:R-:W-:Y:S01]  /*0a70*/  LOP3.LUT R16, R5.reuse, 0x4, RZ, 0xfc, !PT ;  /* 0x0000000405107812 */ /* 0x040fe200078efcff */
[C---:B------:R-:W-:Y:S01]  /*0a80*/  IMAD R38, R2.reuse, R38, R15 ;  /* 0x0000002602267224 */ /* 0x040fe200078e020f */
[C---:B------:R-:W-:Y:S01]  /*0a90*/  LOP3.LUT R15, R5.reuse, 0x2, RZ, 0xfc, !PT ;  /* 0x00000002050f7812 */ /* 0x040fe200078efcff */
[----:B------:R-:W-:Y:S01]  /*0aa0*/  IMAD.MOV.U32 R12, RZ, RZ, R19 ;  /* 0x000000ffff0c7224 */ /* 0x000fe200078e0013 */
[----:B------:R-:W-:Y:S01]  /*0ab0*/  LOP3.LUT R17, R5, 0x6, RZ, 0xfc, !PT ;  /* 0x0000000605117812 */ /* 0x000fe200078efcff */
[C---:B------:R-:W-:Y:S01]  /*0ac0*/  IMAD R36, R2.reuse, R6, R13 ;  /* 0x0000000602247224 */ /* 0x040fe200078e020d */
[----:B------:R-:W-:Y:S01]  /*0ad0*/  IABS R35, R15 ;  /* 0x0000000f00237213 */ /* 0x000fe20000000000 */
[----:B------:R-:W-:Y:S01]  /*0ae0*/  IMAD.MOV.U32 R6, RZ, RZ, RZ ;  /* 0x000000ffff067224 */ /* 0x000fe200078e00ff */
[----:B------:R-:W-:Y:S01]  /*0af0*/  ISETP.GT.U32.AND P1, PT, R2, R38, PT ;  /* 0x000000260200720c */ /* 0x000fe20003f24070 */
[----:B------:R-:W-:Y:S01]  /*0b00*/  IMAD R11, R12, R3, RZ ;  /* 0x000000030c0b7224 */ /* 0x000fe200078e02ff */
[----:B------:R-:W-:-:S02]  /*0b10*/  ISETP.GT.U32.AND P0, PT, R2, R36, PT ;  /* 0x000000240200720c */ /* 0x000fc40003f04070 */
[----:B------:R-:W-:Y:S01]  /*0b20*/  IABS R13, R16 ;  /* 0x00000010000d7213 */ /* 0x000fe20000000000 */
[----:B------:R-:W-:Y:S01]  /*0b30*/  IMAD.HI.U32 R6, R7, R11, R6 ;  /* 0x0000000b07067227 */ /* 0x000fe200078e0006 */
[----:B------:R-:W-:Y:S02]  /*0b40*/  IABS R33, R17 ;  /* 0x0000001100217213 */ /* 0x000fe40000000000 */
[----:B------:R-:W-:Y:S01]  /*0b50*/  ISETP.GE.AND P2, PT, R15, RZ, PT ;  /* 0x000000ff0f00720c */ /* 0x000fe20003f46270 */
[----:B------:R-:W-:Y:S01]  /*0b60*/  IMAD.HI.U32 R11, R4, R35, RZ ;  /* 0x00000023040b7227 */ /* 0x000fe200078e00ff */
[C---:B------:R-:W-:Y:S02]  /*0b70*/  LOP3.LUT R15, R5.reuse, 0x10, RZ, 0xfc, !PT ;  /* 0x00000010050f7812 */ /* 0x040fe400078efcff */
[----:B------:R-:W-:Y:S01]  /*0b80*/  IABS R19, R46 ;  /* 0x0000002e00137213 */ /* 0x000fe20000000000 */
[----:B------:R-:W-:Y:S01]  /*0b90*/  IMAD.MOV R12, RZ, RZ, -R11 ;  /* 0x000000ffff0c7224 */ /* 0x000fe200078e0a0b */
[C---:B------:R-:W-:Y:S01]  /*0ba0*/  LOP3.LUT R51, R5.reuse, 0x30, RZ, 0xfc, !PT ;  /* 0x0000003005337812 */ /* 0x040fe200078efcff */
[----:B------:R-:W-:Y:S01]  /*0bb0*/  IMAD.IADD R7, R14, 0x1, R10 ;  /* 0x000000010e077824 */ /* 0x000fe200078e020a */
[C---:B------:R-:W-:Y:S01]  /*0bc0*/  LOP3.LUT R14, R5.reuse, 0xc, RZ, 0xfc, !PT ;  /* 0x0000000c050e7812 */ /* 0x040fe200078efcff */
[----:B------:R-:W-:Y:S01]  /*0bd0*/  IMAD R35, R2, R12, R35 ;  /* 0x0000000c02237224 */ /* 0x000fe200078e0223 */
[C---:B------:R-:W-:Y:S01]  /*0be0*/  LOP3.LUT R12, R5.reuse, 0x8, RZ, 0xfc, !PT ;  /* 0x00000008050c7812 */ /* 0x040fe200078efcff */
[----:B------:R-:W-:Y:S01]  /*0bf0*/  IMAD.HI.U32 R10, R4, R13, RZ ;  /* 0x0000000d040a7227 */ /* 0x000fe200078e00ff */
[----:B------:R-:W-:-:S02]  /*0c00*/  LOP3.LUT R52, R5, 0x32, RZ, 0xfc, !PT ;  /* 0x0000003205347812 */ /* 0x000fc400078efcff */
[----:B------:R-:W-:Y:S01]  /*0c10*/  ISETP.GT.U32.AND P6, PT, R2, R35, PT ;  /* 0x000000230200720c */ /* 0x000fe20003fc4070 */
[----:B------:R-:W-:Y:S01]  /*0c20*/  IMAD.HI.U32 R11, R4, R33, RZ ;  /* 0x00000021040b7227 */ /* 0x000fe200078e00ff */
[----:B------:R-:W-:Y:S02]  /*0c30*/  IABS R39, R51 ;  /* 0x0000003300277213 */ /* 0x000fe40000000000 */
[----:B------:R-:W-:Y:S01]  /*0c40*/  IABS R41, R52 ;  /* 0x0000003400297213 */ /* 0x000fe20000000000 */
[----:B------:R-:W-:Y:S01]  /*0c50*/  IMAD.MOV R10, RZ, RZ, -R10 ;  /* 0x000000ffff0a7224 */ /* 0x000fe200078e0a0a */
[C---:B------:R-:W-:Y:S01]  /*0c60*/  LOP3.LUT R53, R5.reuse, 0x34, RZ, 0xfc, !PT ;  /* 0x0000003405357812 */ /* 0x040fe200078efcff */
[--C-:B------:R-:W-:Y:S01]  /*0c70*/  @!P0 IMAD.IADD R36, R36, 0x1, -R2.reuse ;  /* 0x0000000124248824 */ /* 0x100fe200078e0a02 */
[----:B------:R-:W-:Y:S01]  /*0c80*/  ISETP.GE.AND P0, PT, R18, RZ, PT ;  /* 0x000000ff1200720c */ /* 0x000fe20003f06270 */
[----:B------:R-:W-:Y:S01]  /*0c90*/  IMAD.MOV R11, RZ, RZ, -R11 ;  /* 0x000000ffff0b7224 */ /* 0x000fe200078e0a0b */
[C---:B------:R-:W-:Y:S01]  /*0ca0*/  LOP3.LUT R18, R5.reuse, 0x22, RZ, 0xfc, !PT ;  /* 0x0000002205127812 */ /* 0x040fe200078efcff */
[--C-:B------:R-:W-:Y:S01]  /*0cb0*/  @!P1 IMAD.IADD R38, R38, 0x1, -R2.reuse ;  /* 0x0000000126269824 */ /* 0x100fe200078e0a02 */
[C---:B------:R-:W-:Y:S01]  /*0cc0*/  ISETP.GT.U32.AND P4, PT, R2.reuse, R36, PT ;  /* 0x000000240200720c */ /* 0x040fe20003f84070 */
[C---:B------:R-:W-:Y:S01]  /*0cd0*/  IMAD R34, R2.reuse, R10, R13 ;  /* 0x0000000a02227224 */ /* 0x040fe200078e020d */
[----:B------:R-:W-:Y:S01]  /*0ce0*/  LOP3.LUT R13, R5, 0xa, RZ, 0xfc, !PT ;  /* 0x0000000a050d7812 */ /* 0x000fe200078efcff */
[C---:B------:R-:W-:Y:S01]  /*0cf0*/  IMAD R33, R2.reuse, R11, R33 ;  /* 0x0000000b02217224 */ /* 0x040fe200078e0221 */
[----:B------:R-:W-:Y:S01]  /*0d00*/  IABS R11, R12 ;  /* 0x0000000c000b7213 */ /* 0x000fe20000000000 */
[----:B------:R-:W-:Y:S01]  /*0d10*/  @!P6 IMAD.IADD R35, R35, 0x1, -R2 ;  /* 0x000000012323e824 */ /* 0x000fe200078e0a02 */
[----:B------:R-:W-:-:S02]  /*0d20*/  ISETP.GT.U32.AND P3, PT, R2, R38, PT ;  /* 0x000000260200720c */ /* 0x000fc40003f64070 */
[----:B------:R-:W-:Y:S01]  /*0d30*/  ISETP.GT.U32.AND P5, PT, R2, R34, PT ;  /* 0x000000220200720c */ /* 0x000fe20003fa4070 */
[----:B------:R-:W-:Y:S01]  /*0d40*/  IMAD.HI.U32 R10, R4, R11, RZ ;  /* 0x0000000b040a7227 */ /* 0x000fe200078e00ff */
[----:B------:R-:W-:Y:S02]  /*0d50*/  ISETP.GE.AND P6, PT, R5, RZ, PT ;  /* 0x000000ff0500720c */ /* 0x000fe40003fc6270 */
[----:B------:R-:W-:Y:S01]  /*0d60*/  IABS R31, R13 ;  /* 0x0000000d001f7213 */ /* 0x000fe20000000000 */
[----:B------:R-:W-:Y:S01]  /*0d70*/  IMAD.MOV R32, RZ, RZ, -R10 ;  /* 0x000000ffff207224 */ /* 0x000fe200078e0a0a */
[----:B------:R-:W-:Y:S01]  /*0d80*/  ISETP.GE.AND P1, PT, R16, RZ, PT ;  /* 0x000000ff1000720c */ /* 0x000fe20003f26270 */
[--C-:B------:R-:W-:Y:S01]  /*0d90*/  @!P4 IMAD.IADD R36, R36, 0x1, -R2.reuse ;  /* 0x000000012424c824 */ /* 0x100fe200078e0a02 */
[C---:B------:R-:W-:Y:S01]  /*0da0*/  ISETP.GT.U32.AND P4, PT, R2.reuse, R33, PT ;  /* 0x000000210200720c */ /* 0x040fe20003f84070 */
[----:B------:R-:W-:Y:S01]  /*0db0*/  IMAD R32, R2, R32, R11 ;  /* 0x0000002002207224 */ /* 0x000fe200078e020b */
[----:B------:R-:W-:Y:S01]  /*0dc0*/  IABS R11, R14 ;  /* 0x0000000e000b7213 */ /* 0x000fe20000000000 */
[--C-:B------:R-:W-:Y:S01]  /*0dd0*/  @!P3 IMAD.IADD R38, R38, 0x1, -R2.reuse ;  /* 0x000000012626b824 */ /* 0x100fe200078e0a02 */
[----:B------:R-:W-:Y:S01]  /*0de0*/  ISETP.GE.AND P3, PT, R17, RZ, PT ;  /* 0x000000ff1100720c */ /* 0x000fe20003f66270 */
[----:B------:R-:W-:Y:S01]  /*0df0*/  @!P5 IMAD.IADD R34, R34, 0x1, -R2 ;  /* 0x000000012222d824 */ /* 0x000fe200078e0a02 */
[C---:B------:R-:W-:Y:S01]  /*0e00*/  ISETP.GT.U32.AND P5, PT, R2.reuse, R35, PT ;  /* 0x000000230200720c */ /* 0x040fe20003fa4070 */
[----:B------:R-:W-:Y:S01]  /*0e10*/  @!P6 IMAD.MOV R36, RZ, RZ, -R36 ;  /* 0x000000ffff24e224 */ /* 0x000fe200078e0a24 */
[C---:B------:R-:W-:Y:S01]  /*0e20*/  ISETP.GT.U32.AND P6, PT, R2.reuse, R32, PT ;  /* 0x000000200200720c */ /* 0x040fe20003fc4070 */
[----:B------:R-:W-:Y:S01]  /*0e30*/  @!P0 IMAD.MOV R38, RZ, RZ, -R38 ;  /* 0x000000ffff268224 */ /* 0x000fe200078e0a26 */
[----:B------:R-:W-:Y:S01]  /*0e40*/  ISETP.GT.U32.AND P0, PT, R2, R34, PT ;  /* 0x000000220200720c */ /* 0x000fe20003f04070 */
[----:B------:R-:W-:Y:S01]  /*0e50*/  IMAD.HI.U32 R10, R4, R31, RZ ;  /* 0x0000001f040a7227 */ /* 0x000fe200078e00ff */
[----:B------:R-:W-:-:S02]  /*0e60*/  IABS R17, R42 ;  /* 0x0000002a00117213 */ /* 0x000fc40000000000 */
[C---:B------:R-:W-:Y:S01]  /*0e70*/  LOP3.LUT R54, R5.reuse, 0x36, RZ, 0xfc, !PT ;  /* 0x0000003605367812 */ /* 0x040fe200078efcff */
[----:B------:R-:W-:Y:S01]  /*0e80*/  IMAD.MOV R10, RZ, RZ, -R10 ;  /* 0x000000ffff0a7224 */ /* 0x000fe200078e0a0a */
[----:B------:R-:W-:Y:S01]  /*0e90*/  LOP3.LUT R55, R5, 0x38, RZ, 0xfc, !PT ;  /* 0x0000003805377812 */ /* 0x000fe200078efcff */
[--C-:B------:R-:W-:Y:S01]  /*0ea0*/  @!P4 IMAD.IADD R33, R33, 0x1, -R2.reuse ;  /* 0x000000012121c824 */ /* 0x100fe200078e0a02 */
[----:B------:R-:W-:Y:S01]  /*0eb0*/  IABS R43, R54 ;  /* 0x00000036002b7213 */ /* 0x000fe20000000000 */
[--C-:B------:R-:W-:Y:S01]  /*0ec0*/  @!P5 IMAD.IADD R35, R35, 0x1, -R2.reuse ;  /* 0x000000012323d824 */ /* 0x100fe200078e0a02 */
[----:B------:R-:W-:Y:S01]  /*0ed0*/  ISETP.GE.AND P5, PT, R12, RZ, PT ;  /* 0x000000ff0c00720c */ /* 0x000fe20003fa6270 */
[C---:B------:R-:W-:Y:S01]  /*0ee0*/  IMAD R31, R2.reuse, R10, R31 ;  /* 0x0000000a021f7224 */ /* 0x040fe200078e021f */
[----:B------:R-:W-:Y:S01]  /*0ef0*/  ISETP.GT.U32.AND P4, PT, R2, R33, PT ;  /* 0x000000210200720c */ /* 0x000fe20003f84070 */
[----:B------:R-:W-:Y:S01]  /*0f00*/  @!P6 IMAD.IADD R32, R32, 0x1, -R2 ;  /* 0x000000012020e824 */ /* 0x000fe200078e0a02 */
[----:B------:R-:W-:Y:S01]  /*0f10*/  LOP3.LUT R12, R5, 0xe, RZ, 0xfc, !PT ;  /* 0x0000000e050c7812 */ /* 0x000fe200078efcff */
[----:B------:R-:W-:Y:S01]  /*0f20*/  IMAD.HI.U32 R10, R4, R11, RZ ;  /* 0x0000000b040a7227 */ /* 0x000fe200078e00ff */
[----:B------:R-:W-:-:S02]  /*0f30*/  ISETP.GE.AND P6, PT, R14, RZ, PT ;  /* 0x000000ff0e00720c */ /* 0x000fc40003fc6270 */
[----:B------:R-:W-:Y:S01]  /*0f40*/  IABS R29, R12 ;  /* 0x0000000c001d7213 */ /* 0x000fe20000000000 */
[----:B------:R-:W-:Y:S01]  /*0f50*/  @!P0 IMAD.IADD R34, R34, 0x1, -R2 ;  /* 0x0000000122228824 */ /* 0x000fe200078e0a02 */
[----:B------:R-:W-:Y:S01]  /*0f60*/  ISETP.GE.AND P0, PT, R13, RZ, PT ;  /* 0x000000ff0d00720c */ /* 0x000fe20003f06270 */
[----:B------:R-:W-:Y:S01]  /*0f70*/  @!P2 IMAD.MOV R35, RZ, RZ, -R35 ;  /* 0x000000ffff23a224 */ /* 0x000fe200078e0a23 */
[----:B------:R-:W-:Y:S01]  /*0f80*/  IABS R13, R15 ;  /* 0x0000000f000d7213 */ /* 0x000fe20000000000 */
[----:B------:R-:W-:Y:S01]  /*0f90*/  IMAD.MOV R10, RZ, RZ, -R10 ;  /* 0x000000ffff0a7224 */ /* 0x000fe200078e0a0a */
[C---:B------:R-:W-:Y:S01]  /*0fa0*/  ISETP.GT.U32.AND P2, PT, R2.reuse, R32, PT ;  /* 0x000000200200720c */ /* 0x040fe20003f44070 */
[----:B------:R-:W-:Y:S01]  /*0fb0*/  @!P4 IMAD.IADD R33, R33, 0x1, -R2 ;  /* 0x000000012121c824 */ /* 0x000fe200078e0a02 */
[C---:B------:R-:W-:Y:S01]  /*0fc0*/  ISETP.GT.U32.AND P4, PT, R2.reuse, R31, PT ;  /* 0x0000001f0200720c */ /* 0x040fe20003f84070 */
[----:B------:R-:W-:Y:S01]  /*0fd0*/  IMAD R30, R2, R10, R11 ;  /* 0x0000000a021e7224 */ /* 0x000fe200078e020b */
[C---:B------:R-:W-:Y:S01]  /*0fe0*/  LOP3.LUT R14, R5.reuse, 0x12, RZ, 0xfc, !PT ;  /* 0x00000012050e7812 */ /* 0x040fe200078efcff */
[----:B------:R-:W-:Y:S01]  /*0ff0*/  IMAD.HI.U32 R11, R4, R13, RZ ;  /* 0x0000000d040b7227 */ /* 0x000fe200078e00ff */
[----:B------:R-:W-:-:S02]  /*1000*/  LOP3.LUT R56, R5, 0x3a, RZ, 0xfc, !PT ;  /* 0x0000003a05387812 */ /* 0x000fc400078efcff */
[----:B------:R-:W-:Y:S01]  /*1010*/  IABS R27, R14 ;  /* 0x0000000e001b7213 */ /* 0x000fe20000000000 */
[----:B------:R-:W-:Y:S01]  /*1020*/  IMAD.MOV R11, RZ, RZ, -R11 ;  /* 0x000000ffff0b7224 */ /* 0x000fe200078e0a0b */
[----:B------:R-:W-:Y:S01]  /*1030*/  IABS R45, R55 ;  /* 0x00000037002d7213 */ /* 0x000fe20000000000 */
[----:B------:R-:W-:Y:S01]  /*1040*/  IMAD.HI.U32 R10, R4, R29, RZ ;  /* 0x0000001d040a7227 */ /* 0x000fe200078e00ff */
[----:B------:R-:W-:Y:S02]  /*1050*/  IABS R47, R56 ;  /* 0x00000038002f7213 */ /* 0x000fe40000000000 */
[----:B------:R-:W-:Y:S01]  /*1060*/  LOP3.LUT R44, R5, 0x3c, RZ, 0xfc, !PT ;  /* 0x0000003c052c7812 */ /* 0x000fe200078efcff */
[----:B------:R-:W-:Y:S01]  /*1070*/  @!P2 IMAD.IADD R32, R32, 0x1, -R2 ;  /* 0x000000012020a824 */ /* 0x000fe200078e0a02 */
[----:B------:R-:W-:Y:S01]  /*1080*/  ISETP.GE.AND P2, PT, R15, RZ, PT ;  /* 0x000000ff0f00720c */ /* 0x000fe20003f46270 */
[----:B------:R-:W-:Y:S01]  /*1090*/  IMAD R28, R2, R11, R13 ;  /* 0x0000000b021c7224 */ /* 0x000fe200078e020d */
[----:B------:R-:W-:Y:S01]  /*10a0*/  LOP3.LUT R13, R5, 0x16, RZ, 0xfc, !PT ;  /* 0x00000016050d7812 */ /* 0x000fe200078efcff */
[----:B------:R-:W-:-:S02]  /*10b0*/  @!P5 IMAD.MOV R32, RZ, RZ, -R32 ;  /* 0x000000ffff20d224 */ /* 0x000fc400078e0a20 */
[----:B------:R-:W-:Y:S01]  /*10c0*/  @!P1 IMAD.MOV R34, RZ, RZ, -R34 ;  /* 0x000000ffff229224 */ /* 0x000fe200078e0a22 */
[C---:B------:R-:W-:Y:S01]  /*10d0*/  ISETP.GT.U32.AND P5, PT, R2.reuse, R28, PT ;  /* 0x0000001c0200720c */ /* 0x040fe20003fa4070 */
[----:B------:R-:W-:Y:S01]  /*10e0*/  IMAD.MOV R10, RZ, RZ, -R10 ;  /* 0x000000ffff0a7224 */ /* 0x000fe200078e0a0a */
[----:B------:R-:W-:Y:S01]  /*10f0*/  ISETP.GT.U32.AND P1, PT, R2, R30, PT ;  /* 0x0000001e0200720c */ /* 0x000fe20003f24070 */
[----:B------:R-:W-:Y:S01]  /*1100*/  @!P3 IMAD.MOV R33, RZ, RZ, -R33 ;  /* 0x000000ffff21b224 */ /* 0x000fe200078e0a21 */
[----:B------:R-:W-:Y:S01]  /*1110*/  ISETP.GE.AND P3, PT, R12, RZ, PT ;  /* 0x000000ff0c00720c */ /* 0x000fe20003f66270 */
[----:B------:R-:W-:Y:S01]  /*1120*/  IMAD R29, R2, R10, R29 ;  /* 0x0000000a021d7224 */ /* 0x000fe200078e021d */
[----:B------:R-:W-:Y:S01]  /*1130*/  LOP3.LUT R12, R5, 0x14, RZ, 0xfc, !PT ;  /* 0x00000014050c7812 */ /* 0x000fe200078efcff */
[----:B------:R-:W-:Y:S01]  /*1140*/  IMAD.HI.U32 R10, R4, R27, RZ ;  /* 0x0000001b040a7227 */ /* 0x000fe200078e00ff */
[----:B------:R-:W-:Y:S02]  /*1150*/  IABS R25, R13 ;  /* 0x0000000d00197213 */ /* 0x000fe40000000000 */
[----:B------:R-:W-:Y:S01]  /*1160*/  IABS R11, R12 ;  /* 0x0000000c000b7213 */ /* 0x000fe20000000000 */
[----:B------:R-:W-:-:S02]  /*1170*/  @!P4 IMAD.IADD R31, R31, 0x1, -R2 ;  /* 0x000000011f1fc824 */ /* 0x000fc400078e0a02 */
[----:B------:R-:W-:Y:S02]  /*1180*/  @!P5 IMAD.IADD R28, R28, 0x1, -R2 ;  /* 0x000000011c1cd824 */ /* 0x000fe400078e0a02 */
[----:B------:R-:W-:Y:S01]  /*1190*/  IMAD.MOV R10, RZ, RZ, -R10 ;  /* 0x000000ffff0a7224 */ /* 0x000fe200078e0a0a */
[----:B------:R-:W-:Y:S01]  /*11a0*/  ISETP.GT.U32.AND P4, PT, R2, R31, PT ;  /* 0x0000001f0200720c */ /* 0x000fe20003f84070 */
[----:B------:R-:W-:Y:S01]  /*11b0*/  @!P1 IMAD.IADD R30, R30, 0x1, -R2 ;  /* 0x000000011e1e9824 */ /* 0x000fe200078e0a02 */
[C---:B------:R-:W-:Y:S01]  /*11c0*/  ISETP.GT.U32.AND P5, PT, R2.reuse, R28, PT ;  /* 0x0000001c0200720c */ /* 0x040fe20003fa4070 */
[----:B------:R-:W-:Y:S02]  /*11d0*/  IMAD R27, R2, R10, R27 ;  /* 0x0000000a021b7224 */ /* 0x000fe400078e021b */
[----:B------:R-:W-:Y:S01]  /*11e0*/  IMAD.HI.U32 R10, R4, R11, RZ ;  /* 0x0000000b040a7227 */ /* 0x000fe200078e00ff */
[----:B------:R-:W-:-:S03]  /*11f0*/  ISETP.GT.U32.AND P1, PT, R2, R30, PT ;  /* 0x0000001e0200720c */ /* 0x000fc60003f24070 */
[----:B------:R-:W-:Y:S02]  /*1200*/  IMAD.MOV R26, RZ, RZ, -R10 ;  /* 0x000000ffff1a7224 */ /* 0x000fe400078e0a0a */
[----:B------:R-:W-:-:S04]  /*1210*/  IMAD.HI.U32 R10, R4, R25, RZ ;  /* 0x00000019040a7227 */ /* 0x000fc800078e00ff */
[C---:B------:R-:W-:Y:S02]  /*1220*/  IMAD R26, R2.reuse, R26, R11 ;  /* 0x0000001a021a7224 */ /* 0x040fe400078e020b */
[--C-:B------:R-:W-:Y:S01]  /*1230*/  @!P4 IMAD.IADD R31, R31, 0x1, -R2.reuse ;  /* 0x000000011f1fc824 */ /* 0x100fe200078e0a02 */
[----:B------:R-:W-:Y:S01]  /*1240*/  ISETP.GT.U32.AND P4, PT, R2, R29, PT ;  /* 0x0000001d0200720c */ /* 0x000fe20003f84070 */
[--C-:B------:R-:W-:Y:S01]  /*1250*/  @!P5 IMAD.IADD R28, R28, 0x1, -R2.reuse ;  /* 0x000000011c1cd824 */ /* 0x100fe200078e0a02 */
[----:B------:R-:W-:Y:S01]  /*1260*/  ISETP.GT.U32.AND P5, PT, R2, R26, PT ;  /* 0x0000001a0200720c */ /* 0x000fe20003fa4070 */
[----:B------:R-:W-:Y:S01]  /*1270*/  @!P0 IMAD.MOV R31, RZ, RZ, -R31 ;  /* 0x000000ffff1f8224 */ /* 0x000fe200078e0a1f */
[----:B------:R-:W-:Y:S01]  /*1280*/  ISETP.GE.AND P0, PT, R14, RZ, PT ;  /* 0x000000ff0e00720c */ /* 0x000fe20003f06270 */
[----:B------:R-:W-:Y:S01]  /*1290*/  @!P1 IMAD.IADD R30, R30, 0x1, -R2 ;  /* 0x000000011e1e9824 */ /* 0x000fe200078e0a02 */
[----:B------:R-:W-:Y:S01]  /*12a0*/  LOP3.LUT R14, R5, 0x18, RZ, 0xfc, !PT ;  /* 0x00000018050e7812 */ /* 0x000fe200078efcff */
[----:B------:R-:W-:Y:S01]  /*12b0*/  IMAD.MOV R10, RZ, RZ, -R10 ;  /* 0x000000ffff0a7224 */ /* 0x000fe200078e0a0a */
[----:B------:R-:W-:Y:S01]  /*12c0*/  ISETP.GT.U32.AND P1, PT, R2, R27, PT ;  /* 0x0000001b0200720c */ /* 0x000fe20003f24070 */
[----:B------:R-:W-:Y:S01]  /*12d0*/  @!P6 IMAD.MOV R30, RZ, RZ, -R30 ;  /* 0x000000ffff1ee224 */ /* 0x000fe200078e0a1e */
[----:B------:R-:W-:Y:S01]  /*12e0*/  ISETP.GE.AND P6, PT, R12, RZ, PT ;  /* 0x000000ff0c00720c */ /* 0x000fe20003fc6270 */
[----:B------:R-:W-:Y:S01]  /*12f0*/  IMAD R25, R2, R10, R25 ;  /* 0x0000000a02197224 */ /* 0x000fe200078e0219 */
[----:B------:R-:W-:Y:S01]  /*1300*/  IABS R12, R14 ;  /* 0x0000000e000c7213 */ /* 0x000fe20000000000 */
[----:B------:R-:W-:-:S02]  /*1310*/  @!P4 IMAD.IADD R29, R29, 0x1, -R2 ;  /* 0x000000011d1dc824 */ /* 0x000fc400078e0a02 */
[----:B------:R-:W-:Y:S02]  /*1320*/  @!P5 IMAD.IADD R26, R26, 0x1, -R2 ;  /* 0x000000011a1ad824 */ /* 0x000fe400078e0a02 */
[----:B------:R-:W-:Y:S01]  /*1330*/  IMAD.MOV.U32 R11, RZ, RZ, R12 ;  /* 0x000000ffff0b7224 */ /* 0x000fe200078e000c */
[----:B------:R-:W-:Y:S01]  /*1340*/  LOP3.LUT R12, R5, 0x1a, RZ, 0xfc, !PT ;  /* 0x0000001a050c7812 */ /* 0x000fe200078efcff */
[----:B------:R-:W-:Y:S01]  /*1350*/  @!P2 IMAD.MOV R28, RZ, RZ, -R28 ;  /* 0x000000ffff1ca224 */ /* 0x000fe200078e0a1c */
[----:B------:R-:W-:Y:S01]  /*1360*/  ISETP.GT.U32.AND P5, PT, R2, R26, PT ;  /* 0x0000001a0200720c */ /* 0x000fe20003fa4070 */
[----:B------:R-:W-:Y:S01]  /*1370*/  IMAD.HI.U32 R10, R4, R11, RZ ;  /* 0x0000000b040a7227 */ /* 0x000fe200078e00ff */
[----:B------:R-:W-:Y:S02]  /*1380*/  IABS R23, R12 ;  /* 0x0000000c00177213 */ /* 0x000fe40000000000 */
[C---:B------:R-:W-:Y:S01]  /*1390*/  ISETP.GT.U32.AND P4, PT, R2.reuse, R29, PT ;  /* 0x0000001d0200720c */ /* 0x040fe20003f84070 */
[----:B------:R-:W-:Y:S01]  /*13a0*/  IMAD.MOV R10, RZ, RZ, -R10 ;  /* 0x000000ffff0a7224 */ /* 0x000fe200078e0a0a */
[----:B------:R-:W-:Y:S01]  /*13b0*/  ISETP.GT.U32.AND P2, PT, R2, R25, PT ;  /* 0x000000190200720c */ /* 0x000fe20003f44070 */
[----:B------:R-:W-:-:S02]  /*13c0*/  @!P1 IMAD.IADD R27, R27, 0x1, -R2 ;  /* 0x000000011b1b9824 */ /* 0x000fc400078e0a02 */
[----:B------:R-:W-:Y:S01]  /*13d0*/  IMAD R24, R2, R10, R11 ;  /* 0x0000000a02187224 */ /* 0x000fe200078e020b */
[----:B------:R-:W-:Y:S01]  /*13e0*/  LOP3.LUT R11, R5, 0x1c, RZ, 0xfc, !PT ;  /* 0x0000001c050b7812 */ /* 0x000fe200078efcff */
[----:B------:R-:W-:Y:S01]  /*13f0*/  IMAD.HI.U32 R10, R4, R23, RZ ;  /* 0x00000017040a7227 */ /* 0x000fe200078e00ff */
[----:B------:R-:W-:-:S03]  /*1400*/  ISETP.GT.U32.AND P1, PT, R2, R27, PT ;  /* 0x0000001b0200720c */ /* 0x000fc60003f24070 */
[----:B------:R-:W-:Y:S02]  /*1410*/  IMAD.MOV R10, RZ, RZ, -R10 ;  /* 0x000000ffff0a7224 */ /* 0x000fe400078e0a0a */
[----:B------:R-:W-:Y:S01]  /*1420*/  @!P5 IMAD.IADD R26, R26, 0x1, -R2 ;  /* 0x000000011a1ad824 */ /* 0x000fe200078e0a02 */
[C---:B------:R-:W-:Y:S01]  /*1430*/  ISETP.GT.U32.AND P5, PT, R2.reuse, R24, PT ;  /* 0x000000180200720c */ /* 0x040fe20003fa4070 */
[C---:B------:R-:W-:Y:S02]  /*1440*/  IMAD R23, R2.reuse, R10, R23 ;  /* 0x0000000a02177224 */ /* 0x040fe400078e0217 */
[----:B------:R-:W-:Y:S02]  /*1450*/  @!P6 IMAD.MOV R26, RZ, RZ, -R26 ;  /* 0x000000ffff1ae224 */ /* 0x000fe400078e0a1a */
[--C-:B------:R-:W-:Y:S01]  /*1460*/  @!P4 IMAD.IADD R29, R29, 0x1, -R2.reuse ;  /* 0x000000011d1dc824 */ /* 0x100fe200078e0a02 */
[----:B------:R-:W-:Y:S01]  /*1470*/  ISETP.GT.U32.AND P6, PT, R2, R23, PT ;  /* 0x000000170200720c */ /* 0x000fe20003fc4070 */
[--C-:B------:R-:W-:Y:S01]  /*1480*/  @!P2 IMAD.IADD R25, R25, 0x1, -R2.reuse ;  /* 0x000000011919a824 */ /* 0x100fe200078e0a02 */
[----:B------:R-:W-:Y:S01]  /*1490*/  ISETP.GE.AND P4, PT, R13, RZ, PT ;  /* 0x000000ff0d00720c */ /* 0x000fe20003f86270 */
[--C-:B------:R-:W-:Y:S01]  /*14a0*/  @!P1 IMAD.IADD R27, R27, 0x1, -R2.reuse ;  /* 0x000000011b1b9824 */ /* 0x100fe200078e0a02 */
[----:B------:R-:W-:Y:S01]  /*14b0*/  IABS R13, R11 ;  /* 0x0000000b000d7213 */ /* 0x000fe20000000000 */
[----:B------:R-:W-:Y:S01]  /*14c0*/  @!P3 IMAD.MOV R29, RZ, RZ, -R29 ;  /* 0x000000ffff1db224 */ /* 0x000fe200078e0a1d */
[----:B------:R-:W-:Y:S01]  /*14d0*/  ISETP.GE.AND P1, PT, R12, RZ, PT ;  /* 0x000000ff0c00720c */ /* 0x000fe20003f26270 */
[----:B------:R-:W-:Y:S01]  /*14e0*/  @!P5 IMAD.IADD R24, R24, 0x1, -R2 ;  /* 0x000000011818d824 */ /* 0x000fe200078e0a02 */
[----:B------:R-:W-:Y:S01]  /*14f0*/  LOP3.LUT R12, R5, 0x1e, RZ, 0xfc, !PT ;  /* 0x0000001e050c7812 */ /* 0x000fe200078efcff */
[----:B------:R-:W-:Y:S01]  /*1500*/  IMAD.HI.U32 R10, R4, R13, RZ ;  /* 0x0000000d040a7227 */ /* 0x000fe200078e00ff */
[----:B------:R-:W-:-:S02]  /*1510*/  ISETP.GT.U32.AND P2, PT, R2, R25, PT ;  /* 0x000000190200720c */ /* 0x000fc40003f44070 */
[----:B------:R-:W-:Y:S01]  /*1520*/  ISETP.GT.U32.AND P5, PT, R2, R24, PT ;  /* 0x000000180200720c */ /* 0x000fe20003fa4070 */
[----:B------:R-:W-:Y:S01]  /*1530*/  @!P6 IMAD.IADD R23, R23, 0x1, -R2 ;  /* 0x000000011717e824 */ /* 0x000fe200078e0a02 */
[----:B------:R-:W-:Y:S01]  /*1540*/  IABS R21, R12 ;  /* 0x0000000c00157213 */ /* 0x000fe20000000000 */
[----:B------:R-:W-:Y:S01]  /*1550*/  IMAD.MOV R10, RZ, RZ, -R10 ;  /* 0x000000ffff0a7224 */ /* 0x000fe200078e0a0a */
[----:B------:R-:W-:Y:S01]  /*1560*/  ISETP.GE.AND P3, PT, R14, RZ, PT ;  /* 0x000000ff0e00720c */ /* 0x000fe20003f66270 */
[----:B------:R-:W-:Y:S01]  /*1570*/  @!P0 IMAD.MOV R27, RZ, RZ, -R27 ;  /* 0x000000ffff1b8224 */ /* 0x000fe200078e0a1b */
[----:B------:R-:W-:Y:S01]  /*1580*/  LOP3.LUT R14, R5, 0x20, RZ, 0xfc, !PT ;  /* 0x00000020050e7812 */ /* 0x000fe200078efcff */
[----:B------:R-:W-:Y:S01]  /*1590*/  IMAD R22, R2, R10, R13 ;  /* 0x0000000a02167224 */ /* 0x000fe200078e020d */
[----:B------:R-:W-:Y:S01]  /*15a0*/  ISETP.GE.AND P0, PT, R11, RZ, PT ;  /* 0x000000ff0b00720c */ /* 0x000fe20003f06270 */
[----:B------:R-:W-:Y:S01]  /*15b0*/  IMAD.HI.U32 R11, R4, R21, RZ ;  /* 0x00000015040b7227 */ /* 0x000fe200078e00ff */
[----:B------:R-:W-:-:S02]  /*15c0*/  ISETP.GT.U32.AND P6, PT, R2, R23, PT ;  /* 0x000000170200720c */ /* 0x000fc40003fc4070 */
[----:B------:R-:W-:Y:S01]  /*15d0*/  IABS R15, R14 ;  /* 0x0000000e000f7213 */ /* 0x000fe20000000000 */
[--C-:B------:R-:W-:Y:S01]  /*15e0*/  @!P2 IMAD.IADD R25, R25, 0x1, -R2.reuse ;  /* 0x000000011919a824 */ /* 0x100fe200078e0a02 */
[----:B------:R-:W-:Y:S01]  /*15f0*/  ISETP.GE.AND P2, PT, R12, RZ, PT ;  /* 0x000000ff0c00720c */ /* 0x000fe20003f46270 */
[----:B------:R-:W-:Y:S02]  /*1600*/  IMAD.MOV R11, RZ, RZ, -R11 ;  /* 0x000000ffff0b7224 */ /* 0x000fe400078e0a0b */
[----:B------:R-:W-:Y:S01]  /*1610*/  @!P5 IMAD.IADD R24, R24, 0x1, -R2 ;  /* 0x000000011818d824 */ /* 0x000fe200078e0a02 */
[----:B------:R-:W-:Y:S01]  /*1620*/  ISETP.GT.U32.AND P5, PT, R2, R22, PT ;  /* 0x000000160200720c */ /* 0x000fe20003fa4070 */
[----:B------:R-:W-:-:S04]  /*1630*/  IMAD.HI.U32 R12, R4, R15, RZ ;  /* 0x0000000f040c7227 */ /* 0x000fc800078e00ff */
[C---:B------:R-:W-:Y:S01]  /*1640*/  IMAD R21, R2.reuse, R11, R21 ;  /* 0x0000000b02157224 */ /* 0x040fe200078e0215 */
[----:B------:R-:W-:Y:S01]  /*1650*/  IABS R11, R18 ;  /* 0x00000012000b7213 */ /* 0x000fe20000000000 */
[----:B------:R-:W-:Y:S02]  /*1660*/  IMAD.MOV R12, RZ, RZ, -R12 ;  /* 0x000000ffff0c7224 */ /* 0x000fe400078e0a0c */
[--C-:B------:R-:W-:Y:S01]  /*1670*/  @!P6 IMAD.IADD R23, R23, 0x1, -R2.reuse ;  /* 0x000000011717e824 */ /* 0x100fe200078e0a02 */
[C---:B------:R-:W-:Y:S01]  /*1680*/  ISETP.GT.U32.AND P6, PT, R2.reuse, R21, PT ;  /* 0x000000150200720c */ /* 0x040fe20003fc4070 */
[----:B------:R-:W-:Y:S01]  /*1690*/  IMAD R20, R2, R12, R15 ;  /* 0x0000000c02147224 */ /* 0x000fe200078e020f */
[----:B------:R-:W-:Y:S01]  /*16a0*/  IABS R15, R40 ;  /* 0x00000028000f7213 */ /* 0x000fe20000000000 */
[----:B------:R-:W-:Y:S02]  /*16b0*/  @!P5 IMAD.IADD R22, R22, 0x1, -R2 ;  /* 0x000000011616d824 */ /* 0x000fe400078e0a02 */
[----:B------:R-:W-:Y:S01]  /*16c0*/  IMAD.HI.U32 R10, R4, R11, RZ ;  /* 0x0000000b040a7227 */ /* 0x000fe200078e00ff */
[----:B------:R-:W-:-:S03]  /*16d0*/  ISETP.GT.U32.AND P5, PT, R2, R20, PT ;  /* 0x000000140200720c */ /* 0x000fc60003fa4070 */
[----:B------:R-:W-:Y:S02]  /*16e0*/  IMAD.MOV R10, RZ, RZ, -R10 ;  /* 0x000000ffff0a7224 */ /* 0x000fe400078e0a0a */
[----:B------:R-:W-:Y:S02]  /*16f0*/  @!P3 IMAD.MOV R24, RZ, RZ, -R24 ;  /* 0x000000ffff18b224 */ /* 0x000fe400078e0a18 */
[----:B------:R-:W-:Y:S01]  /*1700*/  @!P6 IMAD.IADD R21, R21, 0x1, -R2 ;  /* 0x000000011515e824 */ /* 0x000fe200078e0a02 */
[C---:B------:R-:W-:Y:S01]  /*1710*/  ISETP.GT.U32.AND P6, PT, R2.reuse, R22, PT ;  /* 0x000000160200720c */ /* 0x040fe20003fc4070 */
[----:B------:R-:W-:Y:S02]  /*1720*/  IMAD R16, R2, R10, R11 ;  /* 0x0000000a02107224 */ /* 0x000fe400078e020b */
[----:B------:R-:W-:-:S04]  /*1730*/  IMAD.HI.U32 R11, R4, R17, RZ ;  /* 0x00000011040b7227 */ /* 0x000fc800078e00ff */
[----:B------:R-:W-:Y:S01]  /*1740*/  @!P5 IMAD.IADD R20, R20, 0x1, -R2 ;  /* 0x000000011414d824 */ /* 0x000fe200078e0a02 */
[----:B------:R-:W-:Y:S01]  /*1750*/  ISETP.GT.U32.AND P5, PT, R2, R21, PT ;  /* 0x000000150200720c */ /* 0x000fe20003fa4070 */
[----:B------:R-:W-:-:S03]  /*1760*/  IMAD.HI.U32 R10, R4, R15, RZ ;  /* 0x0000000f040a7227 */ /* 0x000fc600078e00ff */
[----:B------:R-:W-:Y:S01]  /*1770*/  ISETP.GT.U32.AND P3, PT, R2, R20, PT ;  /* 0x000000140200720c */ /* 0x000fe20003f64070 */
[----:B------:R-:W-:Y:S01]  /*1780*/  @!P6 IMAD.IADD R22, R22, 0x1, -R2 ;  /* 0x000000011616e824 */ /* 0x000fe200078e0a02 */
[----:B------:R-:W-:Y:S01]  /*1790*/  ISETP.GT.U32.AND P6, PT, R2, R16, PT ;  /* 0x000000100200720c */ /* 0x000fe20003fc4070 */
[----:B------:R-:W-:-:S04]  /*17a0*/  IMAD.HI.U32 R12, R4, R19, RZ ;  /* 0x00000013040c7227 */ /* 0x000fc800078e00ff */
[----:B------:R-:W-:Y:S02]  /*17b0*/  IMAD.MOV R11, RZ, RZ, -R11 ;  /* 0x000000ffff0b7224 */ /* 0x000fe400078e0a0b */
[----:B------:R-:W-:Y:S01]  /*17c0*/  @!P4 IMAD.MOV R25, RZ, RZ, -R25 ;  /* 0x000000ffff19c224 */ /* 0x000fe200078e0a19 */
[----:B------:R-:W-:Y:S01]  /*17d0*/  ISETP.GE.AND P4, PT, R14, RZ, PT ;  /* 0x000000ff0e00720c */ /* 0x000fe20003f86270 */
[----:B------:R-:W-:Y:S02]  /*17e0*/  IMAD.MOV R10, RZ, RZ, -R10 ;  /* 0x000000ffff0a7224 */ /* 0x000fe400078e0a0a */
[----:B------:R-:W-:-:S04]  /*17f0*/  IMAD.HI.U32 R13, R4, R37, RZ ;  /* 0x00000025040d7227 */ /* 0x000fc800078e00ff */
[----:B------:R-:W-:Y:S02]  /*1800*/  IMAD.MOV R12, RZ, RZ, -R12 ;  /* 0x000000ffff0c7224 */ /* 0x000fe400078e0a0c */
[C---:B------:R-:W-:Y:S01]  /*1810*/  IMAD R14, R2.reuse, R11, R17 ;  /* 0x0000000b020e7224 */ /* 0x040fe200078e0211 */
[----:B------:R-:W-:Y:S01]  /*1820*/  IABS R17, R49 ;  /* 0x0000003100117213 */ /* 0x000fe20000000000 */
[C---:B------:R-:W-:Y:S02]  /*1830*/  IMAD R15, R2.reuse, R10, R15 ;  /* 0x0000000a020f7224 */ /* 0x040fe400078e020f */
[----:B------:R-:W-:Y:S02]  /*1840*/  IMAD.MOV R10, RZ, RZ, -R13 ;  /* 0x000000ffff0a7224 */ /* 0x000fe400078e0a0d */
[----:B------:R-:W-:Y:S01]  /*1850*/  IMAD R13, R2, R12, R19 ;  /* 0x0000000c020d7224 */ /* 0x000fe200078e0213 */
[----:B------:R-:W-:Y:S01]  /*1860*/  IABS R19, R50 ;  /* 0x0000003200137213 */ /* 0x000fe20000000000 */
[--C-:B------:R-:W-:Y:S01]  /*1870*/  @!P3 IMAD.IADD R20, R20, 0x1, -R2.reuse ;  /* 0x000000011414b824 */ /* 0x100fe200078e0a02 */
[----:B------:R-:W-:Y:S01]  /*1880*/  ISETP.GT.U32.AND P3, PT, R2, R14, PT ;  /* 0x0000000e0200720c */ /* 0x000fe20003f64070 */
[--C-:B------:R-:W-:Y:S01]  /*1890*/  @!P6 IMAD.IADD R16, R16, 0x1, -R2.reuse ;  /* 0x000000011010e824 */ /* 0x100fe200078e0a02 */
[C---:B------:R-:W-:Y:S01]  /*18a0*/  ISETP.GT.U32.AND P6, PT, R2.reuse, R13, PT ;  /* 0x0000000d0200720c */ /* 0x040fe20003fc4070 */
[----:B------:R-:W-:Y:S01]  /*18b0*/  @!P5 IMAD.IADD R21, R21, 0x1, -R2 ;  /* 0x000000011515d824 */ /* 0x000fe200078e0a02 */
[----:B------:R-:W-:Y:S01]  /*18c0*/  ISETP.GT.U32.AND P5, PT, R2, R15, PT ;  /* 0x0000000f0200720c */ /* 0x000fe20003fa4070 */
[----:B------:R-:W-:-:S02]  /*18d0*/  @!P1 IMAD.MOV R23, RZ, RZ, -R23 ;  /* 0x000000ffff179224 */ /* 0x000fc400078e0a17 */
[----:B------:R-:W-:Y:S02]  /*18e0*/  IMAD R12, R2, R10, R37 ;  /* 0x0000000a020c7224 */ /* 0x000fe400078e0225 */
[----:B------:R-:W-:-:S04]  /*18f0*/  IMAD.HI.U32 R10, R4, R17, RZ ;  /* 0x00000011040a7227 */ /* 0x000fc800078e00ff */
[--C-:B------:R-:W-:Y:S02]  /*1900*/  @!P3 IMAD.IADD R14, R14, 0x1, -R2.reuse ;  /* 0x000000010e0eb824 */ /* 0x100fe400078e0a02 */
[----:B------:R-:W-:Y:S02]  /*1910*/  @!P6 IMAD.IADD R13, R13, 0x1, -R2 ;  /* 0x000000010d0de824 */ /* 0x000fe400078e0a02 */
[----:B------:R-:W-:Y:S01]  /*1920*/  IMAD.HI.U32 R11, R4, R19, RZ ;  /* 0x00000013040b7227 */ /* 0x000fe200078e00ff */
[C---:B------:R-:W-:Y:S02]  /*1930*/  ISETP.GT.U32.AND P1, PT, R2.reuse, R14, PT ;  /* 0x0000000e0200720c */ /* 0x040fe40003f24070 */
[----:B------:R-:W-:Y:S01]  /*1940*/  ISETP.GT.U32.AND P6, PT, R2, R13, PT ;  /* 0x0000000d0200720c */ /* 0x000fe20003fc4070 */
[----:B------:R-:W-:Y:S02]  /*1950*/  IMAD.MOV R10, RZ, RZ, -R10 ;  /* 0x000000ffff0a7224 */ /* 0x000fe400078e0a0a */
[----:B------:R-:W-:-:S02]  /*1960*/  IMAD.MOV R37, RZ, RZ, -R11 ;  /* 0x000000ffff257224 */ /* 0x000fc400078e0a0b */
[C---:B------:R-:W-:Y:S02]  /*1970*/  IMAD R11, R2.reuse, R10, R17 ;  /* 0x0000000a020b7224 */ /* 0x040fe400078e0211 */
[--C-:B------:R-:W-:Y:S01]  /*1980*/  @!P5 IMAD.IADD R15, R15, 0x1, -R2.reuse ;  /* 0x000000010f0fd824 */ /* 0x100fe200078e0a02 */
[C---:B------:R-:W-:Y:S01]  /*1990*/  ISETP.GT.U32.AND P5, PT, R2.reuse, R16, PT ;  /* 0x000000100200720c */ /* 0x040fe20003fa4070 */
[----:B------:R-:W-:Y:S02]  /*19a0*/  IMAD R17, R2, R37, R19 ;  /* 0x0000002502117224 */ /* 0x000fe400078e0213 */
[--C-:B------:R-:W-:Y:S01]  /*19b0*/  @!P1 IMAD.IADD R14, R14, 0x1, -R2.reuse ;  /* 0x000000010e0e9824 */ /* 0x100fe200078e0a02 */
[C---:B------:R-:W-:Y:S01]  /*19c0*/  ISETP.GT.U32.AND P1, PT, R2.reuse, R11, PT ;  /* 0x0000000b0200720c */ /* 0x040fe20003f24070 */
[----:B------:R-:W-:Y:S01]  /*19d0*/  @!P6 IMAD.IADD R13, R13, 0x1, -R2 ;  /* 0x000000010d0de824 */ /* 0x000fe200078e0a02 */
[----:B------:R-:W-:Y:S01]  /*19e0*/  ISETP.GT.U32.AND P3, PT, R2, R15, PT ;  /* 0x0000000f0200720c */ /* 0x000fe20003f64070 */
[----:B------:R-:W-:Y:S01]  /*19f0*/  IMAD.HI.U32 R10, R4, R39, RZ ;  /* 0x00000027040a7227 */ /* 0x000fe200078e00ff */
[----:B------:R-:W-:-:S03]  /*1a00*/  ISETP.GT.U32.AND P6, PT, R2, R17, PT ;  /* 0x000000110200720c */ /* 0x000fc60003fc4070 */
[----:B------:R-:W-:Y:S02]  /*1a10*/  IMAD.MOV R10, RZ, RZ, -R10 ;  /* 0x000000ffff0a7224 */ /* 0x000fe400078e0a0a */
[----:B------:R-:W-:-:S04]  /*1a20*/  IMAD.HI.U32 R37, R4, R43, RZ ;  /* 0x0000002b04257227 */ /* 0x000fc800078e00ff */
[--C-:B------:R-:W-:Y:S02]  /*1a30*/  @!P1 IMAD.IADD R11, R11, 0x1, -R2.reuse ;  /* 0x000000010b0b9824 */ /* 0x100fe400078e0a02 */
[--C-:B------:R-:W-:Y:S01]  /*1a40*/  @!P3 IMAD.IADD R15, R15, 0x1, -R2.reuse ;  /* 0x000000010f0fb824 */ /* 0x100fe200078e0a02 */
[----:B------:R-:W-:Y:S01]  /*1a50*/  ISETP.GE.AND P3, PT, R18, RZ, PT ;  /* 0x000000ff1200720c */ /* 0x000fe20003f66270 */
[----:B------:R-:W-:Y:S01]  /*1a60*/  @!P6 IMAD.IADD R17, R17, 0x1, -R2 ;  /* 0x000000011111e824 */ /* 0x000fe200078e0a02 */
[----:B------:R-:W-:Y:S01]  /*1a70*/  ISETP.GT.U32.AND P1, PT, R2, R11, PT ;  /* 0x0000000b0200720c */ /* 0x000fe20003f24070 */
[----:B------:R-:W-:-:S03]  /*1a80*/  IMAD.HI.U32 R18, R4, R41, RZ ;  /* 0x0000002904127227 */ /* 0x000fc600078e00ff */
[C---:B------:R-:W-:Y:S01]  /*1a90*/  ISETP.GT.U32.AND P6, PT, R2.reuse, R17, PT ;  /* 0x000000110200720c */ /* 0x040fe20003fc4070 */
[----:B------:R-:W-:Y:S02]  /*1aa0*/  IMAD.MOV R18, RZ, RZ, -R18 ;  /* 0x000000ffff127224 */ /* 0x000fe400078e0a12 */
[----:B------:R-:W-:Y:S01]  /*1ab0*/  IMAD R19, R2, R10, R39 ;  /* 0x0000000a02137224 */ /* 0x000fe200078e0227 */
[----:B------:R-:W-:Y:S01]  /*1ac0*/  LOP3.LUT R10, R0, 0x7f, RZ, 0xc0, !PT ;  /* 0x0000007f000a7812 */ /* 0x000fe200078ec0ff */
[C---:B------:R-:W-:Y:S01]  /*1ad0*/  IMAD R39, R2.reuse, R18, R41 ;  /* 0x0000001202277224 */ /* 0x040fe200078e0229 */
[----:B------:R-:W-:Y:S01]  /*1ae0*/  IABS R41, R53 ;  /* 0x0000003500297213 */ /* 0x000fe20000000000 */
[----:B------:R-:W-:Y:S02]  /*1af0*/  IMAD.MOV R37, RZ, RZ, -R37 ;  /* 0x000000ffff257224 */ /* 0x000fe400078e0a25 */
[----:B------:R-:W-:Y:S01]  /*1b00*/  @!P1 IMAD.IADD R11, R11, 0x1, -R2 ;  /* 0x000000010b0b9824 */ /* 0x000fe200078e0a02 */
[----:B------:R-:W-:Y:S01]  /*1b10*/  ISETP.GT.U32.AND P1, PT, R2, R19, PT ;  /* 0x000000130200720c */ /* 0x000fe20003f24070 */
[----:B------:R-:W-:-:S04]  /*1b20*/  IMAD.HI.U32 R18, R4, R41, RZ ;  /* 0x0000002904127227 */ /* 0x000fc800078e00ff */
[----:B------:R-:W-:Y:S01]  /*1b30*/  @!P6 IMAD.IADD R17, R17, 0x1, -R2 ;  /* 0x000000011111e824 */ /* 0x000fe200078e0a02 */
[C---:B------:R-:W-:Y:S01]  /*1b40*/  ISETP.GT.U32.AND P6, PT, R2.reuse, R39, PT ;  /* 0x000000270200720c */ /* 0x040fe20003fc4070 */
[----:B------:R-:W-:Y:S02]  /*1b50*/  IMAD.MOV R18, RZ, RZ, -R18 ;  /* 0x000000ffff127224 */ /* 0x000fe400078e0a12 */
[C---:B------:R-:W-:Y:S01]  /*1b60*/  IMAD R43, R2.reuse, R37, R43 ;  /* 0x00000025022b7224 */ /* 0x040fe200078e022b */
[----:B------:R-:W-:Y:S01]  /*1b70*/  IABS R37, R44 ;  /* 0x0000002c00257213 */ /* 0x000fe20000000000 */
[C---:B------:R-:W-:Y:S02]  /*1b80*/  IMAD R41, R2.reuse, R18, R41 ;  /* 0x0000001202297224 */ /* 0x040fe400078e0229 */
[----:B------:R-:W-:Y:S02]  /*1b90*/  @!P1 IMAD.IADD R19, R19, 0x1, -R2 ;  /* 0x0000000113139824 */ /* 0x000fe400078e0a02 */
[----:B------:R-:W-:Y:S01]  /*1ba0*/  IMAD R58, R7, 0x100, R10 ;  /* 0x00000100073a7824 */ /* 0x000fe200078e020a */
[----:B------:R-:W-:Y:S01]  /*1bb0*/  ISETP.GT.U32.AND P1, PT, R2, R41, PT ;  /* 0x000000290200720c */ /* 0x000fe20003f24070 */
[----:B------:R-:W-:-:S03]  /*1bc0*/  IMAD.HI.U32 R7, R4, R45, RZ ;  /* 0x0000002d04077227 */ /* 0x000fc600078e00ff */
[----:B------:R-:W-:Y:S01]  /*1bd0*/  IABS R18, R58 ;  /* 0x0000003a00127213 */ /* 0x000fe20000000000 */
[----:B------:R-:W-:Y:S01]  /*1be0*/  @!P6 IMAD.IADD R39, R39, 0x1, -R2 ;  /* 0x000000012727e824 */ /* 0x000fe200078e0a02 */
[----:B------:R-:W-:Y:S01]  /*1bf0*/  ISETP.GT.U32.AND P6, PT, R2, R43, PT ;  /* 0x0000002b0200720c */ /* 0x000fe20003fc4070 */
[----:B------:R-:W-:Y:S01]  /*1c00*/  IMAD.MOV R7, RZ, RZ, -R7 ;  /* 0x000000ffff077224 */ /* 0x000fe200078e0a07 */
[----:B------:R-:W-:Y:S01]  /*1c10*/  STL [R1+0x270], R58 ;  /* 0x0002703a01007387 */ /* 0x000fe20000100800 */
[----:B------:R-:W-:-:S04]  /*1c20*/  IMAD.HI.U32 R5, R4, R47, RZ ;  /* 0x0000002f04057227 */ /* 0x000fc800078e00ff */
[----:B------:R-:W-:Y:S02]  /*1c30*/  IMAD R45, R2, R7, R45 ;  /* 0x00000007022d7224 */ /* 0x000fe400078e022d */
[----:B------:R-:W-:Y:S01]  /*1c40*/  IMAD.MOV R5, RZ, RZ, -R5 ;  /* 0x000000ffff057224 */ /* 0x000fe200078e0a05 */
[----:B------:R-:W0:Y:S01]  /*1c50*/  LDS R7, [UR10] ;  /* 0x0000000aff077984 */ /* 0x000e220008000800 */
[--C-:B------:R-:W-:Y:S01]  /*1c60*/  @!P5 IMAD.IADD R16, R16, 0x1, -R2.reuse ;  /* 0x000000011010d824 */ /* 0x100fe200078e0a02 */
[C---:B------:R-:W-:Y:S01]  /*1c70*/  ISETP.GT.U32.AND P5, PT, R2.reuse, R12, PT ;  /* 0x0000000c0200720c */ /* 0x040fe20003fa4070 */
[--C-:B------:R-:W-:Y:S01]  /*1c80*/  @!P1 IMAD.IADD R41, R41, 0x1, -R2.reuse ;  /* 0x0000000129299824 */ /* 0x100fe200078e0a02 */
[C---:B------:R-:W-:Y:S01]  /*1c90*/  ISETP.GT.U32.AND P1, PT, R2.reuse, R45, PT ;  /* 0x0000002d0200720c */ /* 0x040fe20003f24070 */
[----:B------:R-:W-:Y:S02]  /*1ca0*/  IMAD R47, R2, R5, R47 ;  /* 0x00000005022f7224 */ /* 0x000fe400078e022f */
[----:B------:R-:W-:-:S02]  /*1cb0*/  @!P6 IMAD.IADD R43, R43, 0x1, -R2 ;  /* 0x000000012b2be824 */ /* 0x000fc400078e0a02 */
[----:B------:R-:W-:Y:S01]  /*1cc0*/  VIADD R57, R58, 0x80 ;  /* 0x000000803a397836 */ /* 0x000fe20000000000 */
[----:B------:R-:W-:Y:S01]  /*1cd0*/  ISETP.GT.U32.AND P6, PT, R2, R47, PT ;  /* 0x0000002f0200720c */ /* 0x000fe20003fc4070 */
[----:B------:R-:W-:-:S03]  /*1ce0*/  IMAD.HI.U32 R4, R4, R37, RZ ;  /* 0x0000002504047227 */ /* 0x000fc600078e00ff */
[----:B------:R1:W-:Y:S01]  /*1cf0*/  STL [R1+0x27c], R57 ;  /* 0x00027c3901007387 */ /* 0x0003e20000100800 */
[--C-:B------:R-:W-:Y:S01]  /*1d00*/  @!P5 IMAD.IADD R12, R12, 0x1, -R2.reuse ;  /* 0x000000010c0cd824 */ /* 0x100fe200078e0a02 */
[----:B------:R-:W-:Y:S01]  /*1d10*/  ISETP.GE.AND P5, PT, R40, RZ, PT ;  /* 0x000000ff2800720c */ /* 0x000fe20003fa6270 */
[----:B------:R-:W-:Y:S01]  /*1d20*/  @!P1 IMAD.IADD R45, R45, 0x1, -R2 ;  /* 0x000000012d2d9824 */ /* 0x000fe200078e0a02 */
[----:B------:R-:W-:Y:S01]  /*1d30*/  IABS R40, R57 ;  /* 0x0000003900287213 */ /* 0x000fe20000000000 */
[----:B------:R-:W-:Y:S01]  /*1d40*/  @!P2 IMAD.MOV R21, RZ, RZ, -R21 ;  /* 0x000000ffff15a224 */ /* 0x000fe200078e0a15 */
[C---:B------:R-:W-:Y:S01]  /*1d50*/  ISETP.GT.U32.AND P2, PT, R2.reuse, R19, PT ;  /* 0x000000130200720c */ /* 0x040fe20003f44070 */
[----:B------:R-:W-:Y:S01]  /*1d60*/  @!P3 IMAD.MOV R16, RZ, RZ, -R16 ;  /* 0x000000ffff10b224 */ /* 0x000fe200078e0a10 */
[----:B------:R-:W-:Y:S01]  /*1d70*/  ISETP.GT.U32.AND P3, PT, R2, R41, PT ;  /* 0x000000290200720c */ /* 0x000fe20003f64070 */
[----:B------:R-:W-:Y:S01]  /*1d80*/  IMAD.MOV R5, RZ, RZ, -R4 ;  /* 0x000000ffff057224 */ /* 0x000fe200078e0a04 */
[----:B------:R-:W-:Y:S01]  /*1d90*/  ISETP.GE.AND P1, PT, R42, RZ, PT ;  /* 0x000000ff2a00720c */ /* 0x000fe20003f26270 */
[----:B------:R-:W-:-:S04]  /*1da0*/  IMAD.HI.U32 R4, R6, R18, RZ ;  /* 0x0000001206047227 */ /* 0x000fc800078e00ff */
[----:B------:R-:W-:Y:S01]  /*1db0*/  @!P6 IMAD.IADD R47, R47, 0x1, -R2 ;  /* 0x000000012f2fe824 */ /* 0x000fe200078e0a02 */
[----:B------:R-:W-:Y:S01]  /*1dc0*/  ISETP.GT.U32.AND P6, PT, R2, R45, PT ;  /* 0x0000002d0200720c */ /* 0x000fe20003fc4070 */
[----:B------:R-:W-:-:S04]  /*1dd0*/  IMAD.HI.U32 R6, R6, R40, RZ ;  /* 0x0000002806067227 */ /* 0x000fc800078e00ff */
[----:B------:R-:W-:Y:S02]  /*1de0*/  IMAD.MOV R4, RZ, RZ, -R4 ;  /* 0x000000ffff047224 */ /* 0x000fe400078e0a04 */
[----:B------:R-:W-:Y:S02]  /*1df0*/  IMAD.MOV R6, RZ, RZ, -R6 ;  /* 0x000000ffff067224 */ /* 0x000fe400078e0a06 */
[C---:B------:R-:W-:Y:S01]  /*1e00*/  IMAD R37, R2.reuse, R5, R37 ;  /* 0x0000000502257224 */ /* 0x040fe200078e0225 */
[----:B0-----:R-:W-:Y:S01]  /*1e10*/  R2UR UR9, R7 ;  /* 0x00000000070972ca */ /* 0x001fe200000e0000 */
[----:B------:R-:W-:Y:S01]  /*1e20*/  @!P5 IMAD.MOV R15, RZ, RZ, -R15 ;  /* 0x000000ffff0fd224 */ /* 0x000fe200078e0a0f */
[C---:B------:R-:W-:Y:S01]  /*1e30*/  ISETP.GT.U32.AND P5, PT, R2.reuse, R43, PT ;  /* 0x0000002b0200720c */ /* 0x040fe20003fa4070 */
[C---:B------:R-:W-:Y:S02]  /*1e40*/  IMAD R18, R3.reuse, R4, R18 ;  /* 0x0000000403127224 */ /* 0x040fe400078e0212 */
[----:B------:R-:W-:Y:S01]  /*1e50*/  @!P4 IMAD.MOV R20, RZ, RZ, -R20 ;  /* 0x000000ffff14c224 */ /* 0x000fe200078e0a14 */
[C---:B------:R-:W-:Y:S01]  /*1e60*/  ISETP.GT.U32.AND P4, PT, R2.reuse, R39, PT ;  /* 0x000000270200720c */ /* 0x040fe20003f84070 */
[----:B------:R-:W-:Y:S01]  /*1e70*/  IMAD R40, R3, R6, R40 ;  /* 0x0000000603287224 */ /* 0x000fe200078e0228 */
[----:B------:R-:W0:Y:S01]  /*1e80*/  LDC.64 R4, c[0x0][0x3a0] ;  /* 0x0000e800ff047b82 */ /* 0x000e220000000a00 */
[--C-:B------:R-:W-:Y:S01]  /*1e90*/  @!P2 IMAD.IADD R19, R19, 0x1, -R2.reuse ;  /* 0x000000011313a824 */ /* 0x100fe200078e0a02 */
[C---:B------:R-:W-:Y:S01]  /*1ea0*/  ISETP.GT.U32.AND P2, PT, R2.reuse, R37, PT ;  /* 0x000000250200720c */ /* 0x040fe20003f44070 */
[----:B------:R-:W-:Y:S01]  /*1eb0*/  @!P3 IMAD.IADD R41, R41, 0x1, -R2 ;  /* 0x000000012929b824 */ /* 0x000fe200078e0a02 */
[----:B------:R-:W-:Y:S01]  /*1ec0*/  ISETP.GT.U32.AND P3, PT, R3, R18, PT ;  /* 0x000000120300720c */ /* 0x000fe20003f64070 */
[----:B------:R-:W-:Y:S01]  /*1ed0*/  @!P1 IMAD.MOV R14, RZ, RZ, -R14 ;  /* 0x000000ffff0e9224 */ /* 0x000fe200078e0a0e */
[C---:B------:R-:W-:Y:S01]  /*1ee0*/  ISETP.GT.U32.AND P1, PT, R2.reuse, R47, PT ;  /* 0x0000002f0200720c */ /* 0x040fe20003f24070 */
[----:B------:R-:W-:Y:S01]  /*1ef0*/  @!P6 IMAD.IADD R45, R45, 0x1, -R2 ;  /* 0x000000012d2de824 */ /* 0x000fe200078e0a02 */
[----:B------:R-:W-:Y:S01]  /*1f00*/  ISETP.GT.U32.AND P6, PT, R3, R40, PT ;  /* 0x000000280300720c */ /* 0x000fe20003fc4070 */
[----:B------:R-:W-:Y:S01]  /*1f10*/  @!P0 IMAD.MOV R22, RZ, RZ, -R22 ;  /* 0x000000ffff168224 */ /* 0x000fe200078e0a16 */
[----:B------:R-:W-:Y:S01]  /*1f20*/  ISETP.GT.U32.AND P0, PT, R2, R12, PT ;  /* 0x0000000c0200720c */ /* 0x000fe20003f04070 */
[--C-:B------:R-:W-:Y:S01]  /*1f30*/  @!P5 IMAD.IADD R43, R43, 0x1, -R2.reuse ;  /* 0x000000012b2bd824 */ /* 0x100fe200078e0a02 */
[----:B------:R-:W-:Y:S01]  /*1f40*/  ISETP.GE.AND P5, PT, R48, RZ, PT ;  /* 0x000000ff3000720c */ /* 0x000fe20003fa6270 */
[--C-:B------:R-:W-:Y:S01]  /*1f50*/  @!P4 IMAD.IADD R39, R39, 0x1, -R2.reuse ;  /* 0x000000012727c824 */ /* 0x100fe200078e0a02 */
[----:B------:R-:W-:Y:S01]  /*1f60*/  ISETP.GE.AND P4, PT, R46, RZ, PT ;  /* 0x000000ff2e00720c */ /* 0x000fe20003f86270 */
[--C-:B------:R-:W-:Y:S01]  /*1f70*/  @!P2 IMAD.IADD R37, R37, 0x1, -R2.reuse ;  /* 0x000000012525a824 */ /* 0x100fe200078e0a02 */
[----:B------:R-:W-:Y:S01]  /*1f80*/  ISETP.GE.AND P2, PT, R50, RZ, PT ;  /* 0x000000ff3200720c */ /* 0x000fe20003f46270 */
[--C-:B------:R-:W-:Y:S01]  /*1f90*/  @!P3 IMAD.IADD R18, R18, 0x1, -R3.reuse ;  /* 0x000000011212b824 */ /* 0x100fe200078e0a03 */
[----:B------:R-:W-:Y:S01]  /*1fa0*/  ISETP.GE.AND P3, PT, R51, RZ, PT ;  /* 0x000000ff3300720c */ /* 0x000fe20003f66270 */
[----:B------:R-:W-:Y:S01]  /*1fb0*/  @!P1 IMAD.IADD R47, R47, 0x1, -R2 ;  /* 0x000000012f2f9824 */ /* 0x000fe200078e0a02 */
[----:B------:R-:W-:Y:S01]  /*1fc0*/  ISETP.GE.AND P1, PT, R49, RZ, PT ;  /* 0x000000ff3100720c */ /* 0x000fe20003f26270 */
[----:B------:R-:W-:-:S02]  /*1fd0*/  @!P6 IMAD.IADD R40, R40, 0x1, -R3 ;  /* 0x000000012828e824 */ /* 0x000fc400078e0a03 */
[----:B------:R-:W-:Y:S01]  /*1fe0*/  @!P0 IMAD.IADD R12, R12, 0x1, -R2 ;  /* 0x000000010c0c8824 */ /* 0x000fe200078e0a02 */
[----:B------:R-:W-:Y:S01]  /*1ff0*/  ISETP.NE.U32.AND P0, PT, R10, RZ, PT ;  /* 0x000000ff0a00720c */ /* 0x000fe20003f05070 */
[----:B------:R-:W-:Y:S01]  /*2000*/  IMAD.MOV.U32 R10, RZ, RZ, R17 ;  /* 0x000000ffff0a7224 */ /* 0x000fe200078e0011 */
[C---:B------:R-:W-:Y:S01]  /*2010*/  ISETP.GT.U32.AND P6, PT, R3.reuse, R40, PT ;  /* 0x000000280300720c */ /* 0x040fe20003fc4070 */
[----:B------:R-:W-:Y:S01]  /*2020*/  @!P5 IMAD.MOV R12, RZ, RZ, -R12 ;  /* 0x000000ffff0cd224 */ /* 0x000fe200078e0a0c */
[----:B------:R-:W-:Y:S01]  /*2030*/  ISETP.GT.U32.AND P5, PT, R3, R18, PT ;  /* 0x000000120300720c */ /* 0x000fe20003fa4070 */
[----:B------:R-:W-:Y:S02]  /*2040*/  IMAD.MOV.U32 R7, RZ, RZ, R19 ;  /* 0x000000ffff077224 */ /* 0x000fe400078e0013 */
[----:B------:R-:W-:Y:S01]  /*2050*/  @!P4 IMAD.MOV R13, RZ, RZ, -R13 ;  /* 0x000000ffff0dc224 */ /* 0x000fe200078e0a0d */
[----:B------:R-:W-:Y:S01]  /*2060*/  ISETP.GT.U32.AND P4, PT, R2, R37, PT ;  /* 0x000000250200720c */ /* 0x000fe20003f84070 */
[----:B------:R-:W-:Y:S01]  /*2070*/  @!P2 IMAD.MOV R10, RZ, RZ, -R10 ;  /* 0x000000ffff0aa224 */ /* 0x000fe200078e0a0a */
[----:B------:R-:W-:Y:S01]  /*2080*/  ISETP.GE.AND P2, PT, R58, RZ, PT ;  /* 0x000000ff3a00720c */ /* 0x000fe20003f46270 */
[----:B------:R-:W-:Y:S01]  /*2090*/  @!P3 IMAD.MOV R7, RZ, RZ, -R7 ;  /* 0x000000ffff07b224 */ /* 0x000fe200078e0a07 */
[----:B------:R-:W-:Y:S01]  /*20a0*/  ISETP.GE.AND P3, PT, R57, RZ, PT ;  /* 0x000000ff3900720c */ /* 0x000fe20003f66270 */
[----:B------:R-:W-:Y:S01]  /*20b0*/  @!P1 IMAD.MOV R11, RZ, RZ, -R11 ;  /* 0x000000ffff0b9224 */ /* 0x000fe200078e0a0b */
[----:B------:R-:W-:Y:S01]  /*20c0*/  ISETP.GE.AND P1, PT, R52, RZ, PT ;  /* 0x000000ff3400720c */ /* 0x000fe20003f26270 */
[--C-:B------:R-:W-:Y:S01]  /*20d0*/  @!P6 IMAD.IADD R40, R40, 0x1, -R3.reuse ;  /* 0x000000012828e824 */ /* 0x100fe200078e0a03 */
[----:B------:R-:W-:Y:S01]  /*20e0*/  ISETP.NE.AND P6, PT, R8, RZ, PT ;  /* 0x000000ff0800720c */ /* 0x000fe20003fc5270 */
[----:B------:R-:W-:Y:S01]  /*20f0*/  @!P5 IMAD.IADD R18, R18, 0x1, -R3 ;  /* 0x000000011212d824 */ /* 0x000fe200078e0a03 */
[----:B------:R-:W-:Y:S01]  /*2100*/  ISETP.GE.AND P5, PT, R54, RZ, PT ;  /* 0x000000ff3600720c */ /* 0x000fe20003fa6270 */
[----:B------:R-:W-:Y:S01]  /*2110*/  IMAD.MOV.U32 R42, RZ, RZ, R40 ;  /* 0x000000ffff2a7224 */ /* 0x000fe200078e0028 */
[----:B------:R-:W-:Y:S01]  /*2120*/  LOP3.LUT R3, RZ, R8, RZ, 0x33, !PT ;  /* 0x00000008ff037212 */ /* 0x000fe200078e33ff */
[----:B------:R-:W-:Y:S01]  /*2130*/  @!P4 IMAD.IADD R37, R37, 0x1, -R2 ;  /* 0x000000012525c824 */ /* 0x000fe200078e0a02 */
[----:B------:R-:W-:Y:S01]  /*2140*/  ISETP.GE.AND P4, PT, R53, RZ, PT ;  /* 0x000000ff3500720c */ /* 0x000fe20003f86270 */
[----:B------:R-:W-:-:S02]  /*2150*/  IMAD.MOV.U32 R6, RZ, RZ, R39 ;  /* 0x000000ffff067224 */ /* 0x000fc400078e0027 */
[----:B------:R-:W-:Y:S01]  /*2160*/  @!P2 IMAD.MOV R18, RZ, RZ, -R18 ;  /* 0x000000ffff12a224 */ /* 0x000fe200078e0a12 */
[----:B------:R-:W-:Y:S01]  /*2170*/  ISETP.GE.AND P2, PT, R56, RZ, PT ;  /* 0x000000ff3800720c */ /* 0x000fe20003f46270 */
[----:B------:R-:W-:Y:S01]  /*2180*/  @!P3 IMAD.MOV R42, RZ, RZ, -R42 ;  /* 0x000000ffff2ab224 */ /* 0x000fe200078e0a2a */
[----:B------:R-:W-:Y:S01]  /*2190*/  ISETP.GE.AND P3, PT, R44, RZ, PT ;  /* 0x000000ff2c00720c */ /* 0x000fe20003f66270 */
[----:B------:R-:W-:Y:S01]  /*21a0*/  @!P1 IMAD.MOV R6, RZ, RZ, -R6 ;  /* 0x000000ffff069224 */ /* 0x000fe200078e0a06 */
[----:B------:R-:W-:Y:S01]  /*21b0*/  ISETP.GE.AND P1, PT, R55, RZ, PT ;  /* 0x000000ff3700720c */ /* 0x000fe20003f26270 */
[----:B------:R-:W-:Y:S01]  /*21c0*/  IMAD.MOV.U32 R17, RZ, RZ, R43 ;  /* 0x000000ffff117224 */ /* 0x000fe200078e002b */
[C---:B------:R-:W-:Y:S01]  /*21d0*/  SEL R40, R3.reuse, R18, !P6 ;  /* 0x0000001203287207 */ /* 0x040fe20007000000 */
[----:B------:R-:W-:Y:S01]  /*21e0*/  IMAD.MOV.U32 R8, RZ, RZ, R41 ;  /* 0x000000ffff087224 */ /* 0x000fe200078e0029 */
[----:B------:R-:W-:Y:S01]  /*21f0*/  SEL R42, R3, R42, !P6 ;  /* 0x0000002a032a7207 */ /* 0x000fe20007000000 */
[----:B0-----:R-:W-:-:S02]  /*2200*/  VIADD R3, R4, 0xfffffff7 ;  /* 0xfffffff704037836 */ /* 0x001fc40000000000 */
[----:B------:R-:W-:Y:S02]  /*2210*/  VIADD R2, R4, 0xffffffff ;  /* 0xffffffff04027836 */ /* 0x000fe40000000000 */
[----:B------:R-:W-:Y:S01]  /*2220*/  @!P5 IMAD.MOV R17, RZ, RZ, -R17 ;  /* 0x000000ffff11d224 */ /* 0x000fe200078e0a11 */
[----:B------:R-:W-:Y:S01]  /*2230*/  ISETP.GE.U32.AND P5, PT, R3, 0x7fffffb8, PT ;  /* 0x7fffffb80300780c */ /* 0x000fe20003fa6070 */
[----:B------:R-:W-:Y:S01]  /*2240*/  @!P4 IMAD.MOV R8, RZ, RZ, -R8 ;  /* 0x000000ffff08c224 */ /* 0x000fe200078e0a08 */
[----:B------:R-:W-:Y:S01]  /*2250*/  ISETP.GE.U32.AND P4, PT, R2, 0x7fffffc0, PT ;  /* 0x7fffffc00200780c */ /* 0x000fe20003f86070 */
[----:B------:R-:W-:Y:S02]  /*2260*/  IMAD.MOV.U32 R18, RZ, RZ, R45 ;  /* 0x000000ffff127224 */ /* 0x000fe400078e002d */
[C---:B------:R-:W-:Y:S02]  /*2270*/  VIADD R3, R4.reuse, 0xffffffec ;  /* 0xffffffec04037836 */ /* 0x040fe40000000000 */
[----:B------:R-:W-:-:S02]  /*2280*/  VIADD R2, R4, 0xffffffed ;  /* 0xffffffed04027836 */ /* 0x000fc40000000000 */
[----:B------:R-:W-:Y:S02]  /*2290*/  IMAD.MOV.U32 R19, RZ, RZ, R47 ;  /* 0x000000ffff137224 */ /* 0x000fe400078e002f */
[----:B------:R-:W-:Y:S01]  /*22a0*/  @!P1 IMAD.MOV R18, RZ, RZ, -R18 ;  /* 0x000000ffff129224 */ /* 0x000fe200078e0a12 */
[----:B------:R-:W-:Y:S01]  /*22b0*/  ISETP.GE.U32.AND P1, PT, R3, 0x7fffffad, PT ;  /* 0x7fffffad0300780c */ /* 0x000fe20003f26070 */
[----:B------:R-:W-:Y:S01]  /*22c0*/  @!P2 IMAD.MOV R19, RZ, RZ, -R19 ;  /* 0x000000ffff13a224 */ /* 0x000fe200078e0a13 */
[----:B------:R-:W-:Y:S01]  /*22d0*/  ISETP.GE.U32.AND P2, PT, R2, 0x7fffffae, PT ;  /* 0x7fffffae0200780c */ /* 0x000fe20003f46070 */
[C---:B------:R-:W-:Y:S01]  /*22e0*/  VIADD R3, R4.reuse, 0xffffffee ;  /* 0xffffffee04037836 */ /* 0x040fe20000000000 */
[----:B------:R-:W-:Y:S01]  /*22f0*/  SEL R51, RZ, 0x1, P1 ;  /* 0x00000001ff337807 */ /* 0x000fe20000800000 */
[C---:B------:R-:W-:Y:S01]  /*2300*/  VIADD R2, R4.reuse, 0xffffffef ;  /* 0xffffffef04027836 */ /* 0x040fe20000000000 */
[----:B------:R-:W-:Y:S01]  /*2310*/  SEL R78, RZ, 0x1fffe, P2 ;  /* 0x0001fffeff4e7807 */ /* 0x000fe20001000000 */
[C---:B------:R-:W-:Y:S01]  /*2320*/  VIADD R39, R4.reuse, 0xffffffe6 ;  /* 0xffffffe604277836 */ /* 0x040fe20000000000 */
[----:B------:R-:W-:Y:S01]  /*2330*/  ISETP.GE.U32.AND P6, PT, R3, 0x7fffffaf, PT ;  /* 0x7fffffaf0300780c */ /* 0x000fe20003fc6070 */
[----:B------:R-:W-:Y:S01]  /*2340*/  VIADD R3, R4, 0xffffffe8 ;  /* 0xffffffe804037836 */ /* 0x000fe20000000000 */
[----:B------:R-:W-:Y:S01]  /*2350*/  ISETP.GE.U32.AND P1, PT, R2, 0x7fffffb0, PT ;  /* 0x7fffffb00200780c */ /* 0x000fe20003f26070 */
        /* <DEDUP_REMOVED lines=10> */
[C---:B------:R-:W-:Y:S01]  /*2400*/  VIADD R3, R4.reuse, 0xffffffe4 ;  /* 0xffffffe404037836 */ /* 0x040fe20000000000 */
[----:B------:R-:W-:Y:S01]  /*2410*/  SEL R73, RZ, 0x1, P2 ;  /* 0x00000001ff497807 */ /* 0x000fe20001000000 */
        /* <DEDUP_REMOVED lines=8> */
[----:B-1----:R-:W-:Y:S01]  /*24a0*/  VIADD R57, R4, 0xffffffd8 ;  /* 0xffffffd804397836 */ /* 0x002fe20000000000 */
[----:B------:R-:W-:Y:S01]  /*24b0*/  BAR.SYNC.DEFER_BLOCKING 0x0 ;  /* 0x0000000000007b1d */ /* 0x000fe20000010000 */
[----:B------:R-:W-:Y:S01]  /*24c0*/  ISETP.GE.U32.AND P1, PT, R2, 0x7fffffa6, PT ;  /* 0x7fffffa60200780c */ /* 0x000fe20003f26070 */
[C---:B------:R-:W-:Y:S01]  /*24d0*/  VIADD R2, R4.reuse, 0xffffffe1 ;  /* 0xffffffe104027836 */ /* 0x040fe20000000000 */
[----:B------:R-:W-:Y:S01]  /*24e0*/  SEL R77, RZ, 0x1, P6 ;  /* 0x00000001ff4d7807 */ /* 0x000fe20003000000 */
[C---:B------:R-:W-:Y:S01]  /*24f0*/  VIADD R61, R4.reuse, 0xffffffd4 ;  /* 0xffffffd4043d7836 */ /* 0x040fe20000000000 */
[----:B------:R-:W-:Y:S01]  /*2500*/  SEL R80, RZ, 0x7fff8, P2 ;  /* 0x0007fff8ff507807 */ /* 0x000fe20001000000 */
[C---:B------:R-:W-:Y:S01]  /*2510*/  VIADD R65, R4.reuse, 0xffffffd0 ;  /* 0xffffffd004417836 */ /* 0x040fe20000000000 */
        /* <DEDUP_REMOVED lines=12> */
[----:B------:R-:W-:-:S02]  /*25e0*/  SEL R84, RZ, 0x7fff8, P6 ;  /* 0x0007fff8ff547807 */ /* 0x000fc40003000000 */
[----:B------:R-:W-:Y:S02]  /*25f0*/  SEL R90, RZ, 0x1fffe, P1 ;  /* 0x0001fffeff5a7807 */ /* 0x000fe40000800000 */
[----:B------:R-:W-:Y:S02]  /*2600*/  ISETP.GE.U32.AND P6, PT, R39, 0x7fffffa3, PT ;  /* 0x7fffffa32700780c */ /* 0x000fe40003fc6070 */
[----:B------:R-:W-:Y:S01]  /*2610*/  ISETP.GE.U32.AND P1, PT, R2, 0x7fffffa4, PT ;  /* 0x7fffffa40200780c */ /* 0x000fe20003f26070 */
[C---:B------:R-:W-:Y:S01]  /*2620*/  VIADD R2, R4.reuse, 0xffffffcd ;  /* 0xffffffcd04027836 */ /* 0x040fe20000000000 */
[----:B------:R-:W-:Y:S02]  /*2630*/  SEL R79, RZ, 0x4, P6 ;  /* 0x00000004ff4f7807 */ /* 0x000fe40003000000 */
[----:B------:R-:W-:Y:S01]  /*2640*/  ISETP.GE.U32.AND P6, PT, R3, 0x7fffff8d, PT ;  /* 0x7fffff8d0300780c */ /* 0x000fe20003fc6070 */
[----:B------:R-:W-:Y:S01]  /*2650*/  VIADD R3, R4, 0xffffffce ;  /* 0xffffffce04037836 */ /* 0x000fe20000000000 */
[----:B------:R-:W-:-:S02]  /*2660*/  SEL R88, RZ, 0x7fff8, P1 ;  /* 0x0007fff8ff587807 */ /* 0x000fc40000800000 */
[----:B------:R-:W-:Y:S01]  /*2670*/  ISETP.GE.U32.AND P1, PT, R2, 0x7fffff8e, PT ;  /* 0x7fffff8e0200780c */ /* 0x000fe20003f26070 */
[----:B------:R-:W-:Y:S01]  /*2680*/  VIADD R2, R4, 0xffffffcf ;  /* 0xffffffcf04027836 */ /* 0x000fe20000000000 */
[----:B------:R-:W-:Y:S02]  /*2690*/  SEL R39, RZ, 0x1, P6 ;  /* 0x00000001ff277807 */ /* 0x000fe40003000000 */
[----:B------:R-:W-:Y:S02]  /*26a0*/  ISETP.GE.U32.AND P6, PT, R3, 0x7fffff8f, PT ;  /* 0x7fffff8f0300780c */ /* 0x000fe40003fc6070 */
[----:B------:R-:W-:Y:S02]  /*26b0*/  SEL R46, RZ, 0x1fffe, P1 ;  /* 0x0001fffeff2e7807 */ /* 0x000fe40000800000 */
[----:B------:R-:W-:Y:S01]  /*26c0*/  ISETP.GE.U32.AND P1, PT, R2, 0x7fffff90, PT ;  /* 0x7fffff900200780c */ /* 0x000fe20003f26070 */
[----:B------:R-:W-:Y:S01]  /*26d0*/  VIADD R2, R4, 0xffffffc9 ;  /* 0xffffffc904027836 */ /* 0x000fe20000000000 */
[----:B------:R-:W-:-:S02]  /*26e0*/  SEL R3, RZ, 0x4, P6 ;  /* 0x00000004ff037807 */ /* 0x000fc40003000000 */
[----:B------:R-:W-:Y:S01]  /*26f0*/  ISETP.GE.U32.AND P6, PT, R41, 0x7fffff89, PT ;  /* 0x7fffff892900780c */ /* 0x000fe20003fc6070 */
[----:B------:R-:W-:Y:S01]  /*2700*/  VIADD R41, R4, 0xffffffca ;  /* 0xffffffca04297836 */ /* 0x000fe20000000000 */
[----:B------:R-:W-:Y:S02]  /*2710*/  SEL R44, RZ, 0x7fff8, P1 ;  /* 0x0007fff8ff2c7807 */ /* 0x000fe40000800000 */
[----:B------:R-:W-:Y:S01]  /*2720*/  ISETP.GE.U32.AND P1, PT, R2, 0x7fffff8a, PT ;  /* 0x7fffff8a0200780c */ /* 0x000fe20003f26070 */
[----:B------:R-:W-:Y:S01]  /*2730*/  VIADD R2, R4, 0xffffffcb ;  /* 0xffffffcb04027836 */ /* 0x000fe20000000000 */
[----:B------:R-:W-:Y:S02]  /*2740*/  SEL R43, RZ, 0x1, P6 ;  /* 0x00000001ff2b7807 */ /* 0x000fe40003000000 */
[----:B------:R-:W-:Y:S02]  /*2750*/  ISETP.GE.U32.AND P6, PT, R41, 0x7fffff8b, PT ;  /* 0x7fffff8b2900780c */ /* 0x000fe40003fc6070 */
[----:B------:R-:W-:-:S02]  /*2760*/  SEL R50, RZ, 0x1fffe, P1 ;  /* 0x0001fffeff327807 */ /* 0x000fc40000800000 */
[----:B------:R-:W-:Y:S01]  /*2770*/  ISETP.GE.U32.AND P1, PT, R2, 0x7fffff8c, PT ;  /* 0x7fffff8c0200780c */ /* 0x000fe20003f26070 */
[C---:B------:R-:W-:Y:S01]  /*2780*/  VIADD R2, R4.reuse, 0xffffffc5 ;  /* 0xffffffc504027836 */ /* 0x040fe20000000000 */
[----:B------:R-:W-:Y:S02]  /*2790*/  SEL R41, RZ, 0x4, P6 ;  /* 0x00000004ff297807 */ /* 0x000fe40003000000 */
[----:B------:R-:W-:Y:S01]  /*27a0*/  ISETP.GE.U32.AND P6, PT, R45, 0x7fffff85, PT ;  /* 0x7fffff852d00780c */ /* 0x000fe20003fc6070 */
[----:B------:R-:W-:Y:S01]  /*27b0*/  VIADD R45, R4, 0xffffffc7 ;  /* 0xffffffc7042d7836 */ /* 0x000fe20000000000 */
        /* <DEDUP_REMOVED lines=12> */
[----:B------:R-:W-:Y:S02]  /*2880*/  SEL R58, RZ, 0x1fffe, P6 ;  /* 0x0001fffeff3a7807 */ /* 0x000fe40003000000 */
[----:B------:R-:W-:Y:S01]  /*2890*/  ISETP.GE.U32.AND P6, PT, R2, 0x7fffff84, PT ;  /* 0x7fffff840200780c */ /* 0x000fe20003fc6070 */
[----:B------:R-:W-:Y:S01]  /*28a0*/  VIADD R2, R4, 0xffffffdd ;  /* 0xffffffdd04027836 */ /* 0x000fe20000000000 */
[----:B------:R-:W-:Y:S02]  /*28b0*/  ISETP.GE.U32.AND P1, PT, R49, 0x7fffff83, PT ;  /* 0x7fffff833100780c */ /* 0x000fe40003f26070 */
[----:B------:R-:W-:Y:S02]  /*28c0*/  SEL R56, RZ, 0x7fff8, P6 ;  /* 0x0007fff8ff387807 */ /* 0x000fe40003000000 */
[----:B------:R-:W-:Y:S02]  /*28d0*/  SEL R49, RZ, 0x4, P1 ;  /* 0x00000004ff317807 */ /* 0x000fe40000800000 */
[----:B------:R-:W-:Y:S01]  /*28e0*/  ISETP.GE.U32.AND P6, PT, R2, 0x7fffff9e, PT ;  /* 0x7fffff9e0200780c */ /* 0x000fe20003fc6070 */
[C---:B------:R-:W-:Y:S01]  /*28f0*/  VIADD R2, R4.reuse, 0xffffffdf ;  /* 0xffffffdf04027836 */ /* 0x040fe20000000000 */
[----:B------:R-:W-:Y:S01]  /*2900*/  ISETP.GE.U32.AND P1, PT, R53, 0x7fffff9d, PT ;  /* 0x7fffff9d3500780c */ /* 0x000fe20003f26070 */
[----:B------:R-:W-:Y:S01]  /*2910*/  VIADD R53, R4, 0xffffffde ;  /* 0xffffffde04357836 */ /* 0x000fe20000000000 */
[----:B------:R-:W-:-:S02]  /*2920*/  SEL R62, RZ, 0x1fffe, P6 ;  /* 0x0001fffeff3e7807 */ /* 0x000fc40003000000 */
[----:B------:R-:W-:Y:S02]  /*2930*/  SEL R55, RZ, 0x1, P1 ;  /* 0x00000001ff377807 */ /* 0x000fe40000800000 */
[----:B------:R-:W-:Y:S01]  /*2940*/  ISETP.GE.U32.AND P6, PT, R2, 0x7fffffa0, PT ;  /* 0x7fffffa00200780c */ /* 0x000fe20003fc6070 */
[C---:B------:R-:W-:Y:S01]  /*2950*/  VIADD R2, R4.reuse, 0xffffffd9 ;  /* 0xffffffd904027836 */ /* 0x040fe20000000000 */
[----:B------:R-:W-:Y:S02]  /*2960*/  ISETP.GE.U32.AND P1, PT, R53, 0x7fffff9f, PT ;  /* 0x7fffff9f3500780c */ /* 0x000fe40003f26070 */
[----:B------:R-:W-:Y:S02]  /*2970*/  SEL R60, RZ, 0x7fff8, P6 ;  /* 0x0007fff8ff3c7807 */ /* 0x000fe40003000000 */
[----:B------:R-:W-:Y:S02]  /*2980*/  SEL R53, RZ, 0x4, P1 ;  /* 0x00000004ff357807 */ /* 0x000fe40000800000 */
[----:B------:R-:W-:Y:S01]  /*2990*/  ISETP.GE.U32.AND P1, PT, R57, 0x7fffff99, PT ;  /* 0x7fffff993900780c */ /* 0x000fe20003f26070 */
[----:B------:R-:W-:Y:S01]  /*29a0*/  VIADD R57, R4, 0xffffffda ;  /* 0xffffffda04397836 */ /* 0x000fe20000000000 */
        /* <DEDUP_REMOVED lines=27> */
[----:B------:R-:W-:Y:S02]  /*2b60*/  SHF.R.S32.HI R65, RZ, 0x6, R0 ;  /* 0x00000006ff417819 */ /* 0x000fe40000011400 */
[----:B------:R-:W-:Y:S02]  /*2b70*/  ISETP.GE.U32.AND P6, PT, R2, 0x7fffff93, PT ;  /* 0x7fffff930200780c */ /* 0x000fe40003fc6070 */
[----:B------:R-:W-:Y:S02]  /*2b80*/  LOP3.LUT R2, R0, 0x40, RZ, 0xc0, !PT ;  /* 0x0000004000027812 */ /* 0x000fe400078ec0ff */
[----:B------:R-:W-:Y:S02]  /*2b90*/  SGXT R0, R65, 0x1 ;  /* 0x000000014100781a */ /* 0x000fe40000000200 */
[----:B------:R-:W-:Y:S01]  /*2ba0*/  SEL R65, RZ, 0x4, P6 ;  /* 0x00000004ff417807 */ /* 0x000fe20003000000 */
[----:B------:R-:W-:Y:S01]  /*2bb0*/  IMAD R2, R2, 0x80, R81 ;  /* 0x0000008002027824 */ /* 0x000fe200078e0251 */
[----:B------:R-:W-:-:S02]  /*2bc0*/  ISETP.GE.U32.AND P6, PT, R72, 0x7fffff94, PT ;  /* 0x7fffff944800780c */ /* 0x000fc40003fc6070 */
[----:B------:R-:W-:Y:S02]  /*2bd0*/  LOP3.LUT R0, R81, 0x90, R0, 0x78, !PT ;  /* 0x0000009051007812 */ /* 0x000fe400078e7800 */
[----:B------:R-:W-:Y:S01]  /*2be0*/  SEL R72, RZ, 0x7fff8, P6 ;  /* 0x0007fff8ff487807 */ /* 0x000fe20003000000 */
[----:B------:R-:W-:Y:S08]  /*2bf0*/  BRA.U UP0, `(.L_x_5) ;  /* 0x0000000100187547 */ /* 0x000ff0000b800000 */
[----:B------:R-:W-:Y:S01]  /*2c00*/  ELECT P6, URZ, PT ;  /* 0x0000000000ff782f */ /* 0x000fe200038c0000 */
[----:B------:R-:W-:Y:S01]  /*2c10*/  IMAD.MOV.U32 R81, RZ, RZ, 0x1 ;  /* 0x00000001ff517424 */ /* 0x000fe200078e00ff */
[----:B------:R-:W-:Y:S01]  /*2c20*/  UMOV UR5, 0x40 ;  /* 0x0000004000057882 */ /* 0x000fe20000000000 */
[----:B------:R-:W-:Y:S01]  /*2c30*/  UVIRTCOUNT.DEALLOC.SMPOOL 0x80 ;  /* 0x000000800000784c */ /* 0x000fe20000000000 */
[----:B------:R-:W-:-:S09]  /*2c40*/  ULEA UR5, UR4, UR5, 0x18 ;  /* 0x0000000504057291 */ /* 0x000fd2000f8ec0ff */
[----:B------:R0:W-:Y:S03]  /*2c50*/  @P6 STS.U8 [UR5], R81 ;  /* 0x00000051ff006988 */ /* 0x0001e60008000005 */
.L_x_5:
[----:B------:R-:W-:Y:S01]  /*2c60*/  UIADD3 UR11, UPT, UPT, UR9, UR11, URZ ;  /* 0x0000000b090b7290 */ /* 0x000fe2000fffe0ff */
[----:B0-----:R-:W-:Y:S01]  /*2c70*/  SEL R81, RZ, 0x1, P2 ;  /* 0x00000001ff517807 */ /* 0x001fe20001000000 */
[----:B------:R-:W-:Y:S01]  /*2c80*/  IMAD.IADD R78, R51, 0x1, R78 ;  /* 0x00000001334e7824 */ /* 0x000fe200078e024e */
[----:B------:R-:W-:Y:S01]  /*2c90*/  SEL R51, RZ, 0x1, P1 ;  /* 0x00000001ff337807 */ /* 0x000fe20000800000 */
[----:B------:R-:W-:Y:S01]  /*2ca0*/  VOTEU.ALL UP1, P0 ;  /* 0x0000000000ff7886 */ /* 0x000fe20000020000 */
[----:B------:R-:W-:Y:S01]  /*2cb0*/  IMAD.IADD R73, R73, 0x1, R82 ;  /* 0x0000000149497824 */ /* 0x000fe200078e0252 */
[----:B------:R-:W-:Y:S01]  /*2cc0*/  UMOV UR4, 0x1 ;  /* 0x0000000100047882 */ /* 0x000fe20000000000 */
[----:B------:R-:W-:Y:S01]  /*2cd0*/  IMAD.IADD R81, R81, 0x1, R90 ;  /* 0x0000000151517824 */ /* 0x000fe200078e025a */
[----:B------:R-:W-:Y:S01]  /*2ce0*/  UIADD3 UR6, UPT, UPT, UR10, 0x14000, URZ ;  /* 0x000140000a067890 */ /* 0x000fe2000fffe0ff */
[----:B------:R-:W-:Y:S01]  /*2cf0*/  STTM.x128 tmem[UR11], RZ ;  /* 0x000000ff000079ed */ /* 0x000fe200083c000b */
[----:B------:R-:W0:Y:S01]  /*2d00*/  FENCE.VIEW.ASYNC.T ;  /* 0x00000000000073c6 */ /* 0x000e220000000200 */
[----:B------:R-:W-:Y:S01]  /*2d10*/  IMAD.IADD R43, R43, 0x1, R50 ;  /* 0x000000012b2b7824 */ /* 0x000fe200078e0232 */
[----:B------:R-:W-:-:S04]  /*2d20*/  @!UP1 UIADD3 UR14, UPT, UPT, -UR4, 0x100000, URZ ;  /* 0x00100000040e9890 */ /* 0x000fc8000fffe1ff */
[----:B------:R-:W-:Y:S02]  /*2d30*/  @!UP1 USHF.L.U32 UR15, UR14, 0xb, URZ ;  /* 0x0000000b0e0f9899 */ /* 0x000fe400080006ff */
[----:B------:R-:W-:Y:S01]  /*2d40*/  @!UP1 USHF.L.U32 UR14, UR14, 0x1, URZ ;  /* 0x000000010e0e9899 */ /* 0x000fe200080006ff */
[----:B------:R-:W-:Y:S01]  /*2d50*/  IMAD.IADD R51, R51, 0x1, R58 ;  /* 0x0000000133337824 */ /* 0x000fe200078e023a */
[----:B------:R-:W-:Y:S01]  /*2d60*/  LOP3.LUT R73, R73, 0x3, RZ, 0xc0, !PT ;  /* 0x0000000349497812 */ /* 0x000fe200078ec0ff */
[----:B------:R-:W-:Y:S01]  /*2d70*/  IMAD.IADD R77, R77, 0x1, R86 ;  /* 0x000000014d4d7824 */ /* 0x000fe200078e0256 */
[----:B------:R-:W-:Y:S01]  /*2d80*/  LOP3.LUT R81, R81, 0x3, RZ, 0xc0, !PT ;  /* 0x0000000351517812 */ /* 0x000fe200078ec0ff */
[----:B------:R-:W-:Y:S01]  /*2d90*/  IMAD.IADD R39, R39, 0x1, R46 ;  /* 0x0000000127277824 */ /* 0x000fe200078e022e */
[----:B------:R-:W-:Y:S01]  /*2da0*/  LOP3.LUT R43, R43, 0x3, RZ, 0xc0, !PT ;  /* 0x000000032b2b7812 */ /* 0x000fe200078ec0ff */
[----:B------:R-:W-:Y:S01]  /*2db0*/  IMAD.IADD R47, R47, 0x1, R54 ;  /* 0x000000012f2f7824 */ /* 0x000fe200078e0236 */
[----:B------:R-:W-:Y:S01]  /*2dc0*/  LOP3.LUT R51, R51, 0x3, RZ, 0xc0, !PT ;  /* 0x0000000333337812 */ /* 0x000fe200078ec0ff */
[----:B------:R-:W1:Y:S01]  /*2dd0*/  LDCU.128 UR16, c[0x0][0x380] ;  /* 0x00007000ff1077ac */ /* 0x000e620008000c00 */
[----:B------:R-:W-:Y:S01]  /*2de0*/  LOP3.LUT R77, R77, 0x3, RZ, 0xc0, !PT ;  /* 0x000000034d4d7812 */ /* 0x000fe200078ec0ff */
[----:B------:R-:W-:Y:S01]  /*2df0*/  IMAD.IADD R59, R59, 0x1, R66 ;  /* 0x000000013b3b7824 */ /* 0x000fe200078e0242 */
[----:B------:R-:W-:Y:S01]  /*2e00*/  IADD3 R71, PT, PT, R73, R80, R71 ;  /* 0x0000005049477210 */ /* 0x000fe20007ffe047 */
[----:B------:R-:W-:Y:S01]  /*2e10*/  UMOV UR12, UR6 ;  /* 0x00000006000c7c82 */ /* 0x000fe20008000000 */
[----:B------:R-:W-:Y:S01]  /*2e20*/  IADD3 R79, PT, PT, R81, R88, R79 ;  /* 0x00000058514f7210 */ /* 0x000fe20007ffe04f */
[----:B0-----:R-:W-:Y:S01]  /*2e30*/  VOTEU.ALL UP2, P0 ;  /* 0x0000000000ff7886 */ /* 0x001fe20000040000 */
[----:B------:R-:W-:Y:S01]  /*2e40*/  BAR.SYNC.DEFER_BLOCKING 0x0 ;  /* 0x0000000000007b1d */ /* 0x000fe20000010000 */
[----:B------:R-:W-:Y:S01]  /*2e50*/  LOP3.LUT R39, R39, 0x3, RZ, 0xc0, !PT ;  /* 0x0000000327277812 */ /* 0x000fe200078ec0ff */
[----:B------:R-:W-:Y:S01]  /*2e60*/  IMAD.IADD R67, R67, 0x1, R74 ;  /* 0x0000000143437824 */ /* 0x000fe200078e024a */
[----:B------:R-:W-:Y:S01]  /*2e70*/  LOP3.LUT R47, R47, 0x3, RZ, 0xc0, !PT ;  /* 0x000000032f2f7812 */ /* 0x000fe200078ec0ff */
[----:B------:R-:W-:Y:S01]  /*2e80*/  IMAD.IADD R63, R63, 0x1, R70 ;  /* 0x000000013f3f7824 */ /* 0x000fe200078e0246 */
[----:B------:R-:W-:Y:S01]  /*2e90*/  IADD3 R41, PT, PT, R43, R48, R41 ;  /* 0x000000302b297210 */ /* 0x000fe20007ffe029 */
[----:B------:R-:W-:Y:S01]  /*2ea0*/  IMAD.SHL.U32 R48, R71, 0x100, RZ ;  /* 0x0000010047307824 */ /* 0x000fe200078e00ff */
[----:B------:R-:W-:Y:S01]  /*2eb0*/  IADD3 R49, PT, PT, R51, R56, R49 ;  /* 0x0000003833317210 */ /* 0x000fe20007ffe031 */
[-C--:B------:R-:W-:Y:S01]  /*2ec0*/  IMAD R40, R40, R5.reuse, RZ ;  /* 0x0000000528287224 */ /* 0x080fe200078e02ff */
[----:B------:R-:W-:Y:S01]  /*2ed0*/  IADD3 R75, PT, PT, R77, R84, R75 ;  /* 0x000000544d4b7210 */ /* 0x000fe20007ffe04b */
[----:B------:R-:W-:Y:S01]  /*2ee0*/  IMAD.SHL.U32 R41, R41, 0x100, RZ ;  /* 0x0000010029297824 */ /* 0x000fe200078e00ff */
[----:B------:R-:W-:Y:S01]  /*2ef0*/  LOP3.LUT R50, R79, 0xf, RZ, 0xc0, !PT ;  /* 0x0000000f4f327812 */ /* 0x000fe200078ec0ff */
[----:B------:R-:W0:Y:S01]  /*2f00*/  LDC.64 R162, c[0x0][0x3a8] ;  /* 0x0000ea00ffa27b82 */ /* 0x000e220000000a00 */
[----:B------:R-:W-:Y:S01]  /*2f10*/  LOP3.LUT R78, R78, 0x3, RZ, 0xc0, !PT ;  /* 0x000000034e4e7812 */ /* 0x000fe200078ec0ff */
[----:B------:R-:W-:Y:S01]  /*2f20*/  IMAD R42, R42, R5, RZ ;  /* 0x000000052a2a7224 */ /* 0x000fe200078e02ff */
[----:B------:R-:W-:Y:S01]  /*2f30*/  IADD3 R3, PT, PT, R39, R44, R3 ;  /* 0x0000002c27037210 */ /* 0x000fe20007ffe003 */
[----:B------:R-:W-:Y:S01]  /*2f40*/  IMAD R50, R75, 0x10, R50 ;  /* 0x000000104b327824 */ /* 0x000fe200078e0232 */
[----:B------:R-:W-:Y:S01]  /*2f50*/  IADD3 R45, PT, PT, R47, R52, R45 ;  /* 0x000000342f2d7210 */ /* 0x000fe20007ffe02d */
[----:B------:R-:W2:Y:S01]  /*2f60*/  LDCU.64 UR24, c[0x0][0x358] ;  /* 0x00006b00ff1877ac */ /* 0x000ea20008000a00 */
[----:B------:R-:W-:Y:S01]  /*2f70*/  LOP3.LUT R44, R49, 0xf, RZ, 0xc0, !PT ;  /* 0x0000000f312c7812 */ /* 0x000fe200078ec0ff */
[----:B------:R-:W-:Y:S01]  /*2f80*/  IMAD.IADD R55, R55, 0x1, R62 ;  /* 0x0000000137377824 */ /* 0x000fe200078e023e */
[----:B------:R-:W-:Y:S01]  /*2f90*/  IADD3 R69, PT, PT, R78, R76, R69 ;  /* 0x0000004c4e457210 */ /* 0x000fe20007ffe045 */
[----:B------:R-:W-:Y:S01]  /*2fa0*/  @!P3 IMAD.MOV R37, RZ, RZ, -R37 ;  /* 0x000000ffff25b224 */ /* 0x000fe200078e0a25 */
[----:B------:R-:W-:Y:S01]  /*2fb0*/  LOP3.LUT R67, R67, 0x3, RZ, 0xc0, !PT ;  /* 0x0000000343437812 */ /* 0x000fe200078ec0ff */
[----:B------:R-:W3:Y:S02]  /*2fc0*/  FENCE.VIEW.ASYNC.S ;  /* 0x00000000000073c6 */ /* 0x000ee40000000000 */
[----:B---3--:R-:W3:Y:S01]  /*2fd0*/  @!UP2 SYNCS.EXCH.64 URZ, [UR12], UR14 ;  /* 0x0000000e0cffa5b2 */ /* 0x008ee20008000100 */
[----:B------:R-:W-:Y:S01]  /*2fe0*/  LOP3.LUT R59, R59, 0x3, RZ, 0xc0, !PT ;  /* 0x000000033b3b7812 */ /* 0x000fe200078ec0ff */
[----:B------:R-:W-:Y:S01]  /*2ff0*/  IMAD R45, R45, 0x10, R44 ;  /* 0x000000102d2d7824 */ /* 0x000fe200078e022c */
[----:B------:R-:W-:Y:S01]  /*3000*/  LOP3.LUT R48, R48, 0xf00, RZ, 0xe2, !PT ;  /* 0x00000f0030307812 */ /* 0x000fe200078ee2ff */
[----:B------:R-:W-:Y:S01]  /*3010*/  VIADD R39, R4, 0xfffffffe ;  /* 0xfffffffe04277836 */ /* 0x000fe20000000000 */
[----:B------:R-:W-:Y:S01]  /*3020*/  LOP3.LUT R44, R41, 0xf00, RZ, 0xe2, !PT ;  /* 0x00000f00292c7812 */ /* 0x000fe200078ee2ff */
[----:B------:R-:W-:Y:S01]  /*3030*/  STL [R1+0x764], R0 ;  /* 0x0007640001007387 */ /* 0x000fe20000100800 */
[----:B------:R-:W-:Y:S01]  /*3040*/  LOP3.LUT R63, R63, 0x3, RZ, 0xc0, !PT ;  /* 0x000000033f3f7812 */ /* 0x000fe200078ec0ff */
[----:B------:R-:W-:Y:S01]  /*3050*/  IMAD R48, R69, 0x1000, R48 ;  /* 0x0000100045307824 */ /* 0x000fe200078e0230 */
[----:B------:R-:W-:Y:S01]  /*3060*/  IADD3 R65, PT, PT, R67, R72, R65 ;  /* 0x0000004843417210 */ /* 0x000fe20007ffe041 */
[----:B------:R-:W-:Y:S01]  /*3070*/  IMAD R3, R3, 0x1000, R44 ;  /* 0x0000100003037824 */ /* 0x000fe200078e022c */
[----:B------:R-:W-:-:S02]  /*3080*/  IADD3 R57, PT, PT, R59, R64, R57 ;  /* 0x000000403b397210 */ /* 0x000fc40007ffe039 */
[----:B------:R-:W-:Y:S02]  /*3090*/  LOP3.LUT R5, R50, 0xff, RZ, 0xc0, !PT ;  /* 0x000000ff32057812 */ /* 0x000fe400078ec0ff */
[----:B------:R-:W-:Y:S01]  /*30a0*/  PRMT R43, RZ, 0x7610, R43 ;  /* 0x00007610ff2b7816 */ /* 0x000fe2000000002b */
[----:B------:R-:W-:Y:S01]  /*30b0*/  IMAD.SHL.U32 R57, R57, 0x100, RZ ;  /* 0x0000010039397824 */ /* 0x000fe200078e00ff */
[----:B-1----:R-:W-:Y:S01]  /*30c0*/  LEA R160, P3, R40, UR16, 0x1 ;  /* 0x0000001028a07c11 */ /* 0x002fe2000f8608ff */
[----:B------:R-:W-:Y:S01]  /*30d0*/  IMAD.IADD R5, R48, 0x1, R5 ;  /* 0x0000000130057824 */ /* 0x000fe200078e0205 */
[----:B------:R-:W-:Y:S01]  /*30e0*/  IADD3 R61, PT, PT, R63, R68, R61 ;  /* 0x000000443f3d7210 */ /* 0x000fe20007ffe03d */
[----:B0-----:R-:W-:Y:S01]  /*30f0*/  IMAD.SHL.U32 R47, R162, 0x10, RZ ;  /* 0x00000010a22f7824 */ /* 0x001fe200078e00ff */
[----:B------:R-:W-:Y:S01]  /*3100*/  LOP3.LUT R46, R65, 0xf, RZ, 0xc0, !PT ;  /* 0x0000000f412e7812 */ /* 0x000fe200078ec0ff */
[----:B------:R-:W-:Y:S01]  /*3110*/  STL [R1+0x778], R0 ;  /* 0x0007780001007387 */ /* 0x000fe20000100800 */
[----:B------:R-:W-:-:S02]  /*3120*/  LOP3.LUT R44, R45, 0xff, RZ, 0xc0, !PT ;  /* 0x000000ff2d2c7812 */ /* 0x000fc400078ec0ff */
[----:B------:R-:W-:Y:S01]  /*3130*/  LOP3.LUT R55, R55, 0x3, RZ, 0xc0, !PT ;  /* 0x0000000337377812 */ /* 0x000fe200078ec0ff */
[----:B------:R-:W-:Y:S01]  /*3140*/  IMAD R61, R61, 0x10, R46 ;  /* 0x000000103d3d7824 */ /* 0x000fe200078e022e */
[----:B------:R-:W-:Y:S01]  /*3150*/  LEA.HI.X.SX32 R161, R40, UR17, 0x1, P3 ;  /* 0x0000001128a17c11 */ /* 0x000fe200098f0eff */
[----:B------:R-:W-:Y:S01]  /*3160*/  IMAD.IADD R3, R3, 0x1, R44 ;  /* 0x0000000103037824 */ /* 0x000fe200078e022c */
[----:B------:R-:W-:Y:S01]  /*3170*/  LEA R158, P3, R42, UR16, 0x1 ;  /* 0x000000102a9e7c11 */ /* 0x000fe2000f8608ff */
[----:B------:R-:W-:Y:S01]  /*3180*/  IMAD.SHL.U32 R155, R162, 0x20, RZ ;  /* 0x00000020a29b7824 */ /* 0x000fe200078e00ff */
[----:B------:R-:W-:Y:S01]  /*3190*/  IADD3 R53, PT, PT, R55, R60, R53 ;  /* 0x0000003c37357210 */ /* 0x000fe20007ffe035 */
[----:B------:R-:W-:Y:S01]  /*31a0*/  STL [R1+0x774], R163 ;  /* 0x000774a301007387 */ /* 0x000fe20000100800 */
[----:B------:R-:W-:Y:S02]  /*31b0*/  LOP3.LUT R46, R57, 0xf00, RZ, 0xe2, !PT ;  /* 0x00000f00392e7812 */ /* 0x000fe400078ee2ff */
[----:B------:R-:W-:-:S02]  /*31c0*/  LOP3.LUT R5, R5, 0xffff, RZ, 0xc0, !PT ;  /* 0x0000ffff05057812 */ /* 0x000fc400078ec0ff */
[----:B------:R-:W-:Y:S01]  /*31d0*/  PRMT R44, RZ, 0x7610, R44 ;  /* 0x00007610ff2c7816 */ /* 0x000fe2000000002c */
[----:B---3--:R-:W-:Y:S01]  /*31e0*/  BAR.SYNC.DEFER_BLOCKING 0x0 ;  /* 0x0000000000007b1d */ /* 0x008fe20000010000 */
[----:B------:R-:W-:Y:S01]  /*31f0*/  LEA.HI.X.SX32 R159, R42, UR17, 0x1, P3 ;  /* 0x000000112a9f7c11 */ /* 0x000fe200098f0eff */
[----:B------:R-:W-:Y:S01]  /*3200*/  IMAD R46, R53, 0x1000, R46 ;  /* 0x00001000352e7824 */ /* 0x000fe200078e022e */
[----:B------:R-:W-:Y:S02]  /*3210*/  ISETP.GE.U32.AND P3, PT, R39, 0x7fffffbf, PT ;  /* 0x7fffffbf2700780c */ /* 0x000fe40003f66070 */
[----:B------:R-:W-:Y:S02]  /*3220*/  LOP3.LUT R61, R61, 0xff, RZ, 0xc0, !PT ;  /* 0x000000ff3d3d7812 */ /* 0x000fe400078ec0ff */
[----:B------:R-:W-:Y:S02]  /*3230*/  SHF.R.U32.HI R39, RZ, 0xf, R5 ;  /* 0x0000000fff277819 */ /* 0x000fe40000011605 */
[----:B------:R-:W-:Y:S01]  /*3240*/  ISETP.GE.U32.AND P6, PT, R83, 0x7fffffb7, PT ;  /* 0x7fffffb75300780c */ /* 0x000fe20003fc6070 */
[----:B------:R-:W-:-:S02]  /*3250*/  IMAD.IADD R46, R46, 0x1, R61 ;  /* 0x000000012e2e7824 */ /* 0x000fc400078e023d */
[----:B------:R-:W-:Y:S01]  /*3260*/  IMAD.SHL.U32 R45, R162, 0x8, RZ ;  /* 0x00000008a22d7824 */ /* 0x000fe200078e00ff */
[----:B------:R-:W-:Y:S02]  /*3270*/  PRMT R40, RZ, 0x7610, R40 ;  /* 0x00007610ff287816 */ /* 0x000fe40000000028 */
[----:B------:R-:W-:Y:S01]  /*3280*/  PRMT R3, R3, 0x5410, R46 ;  /* 0x0000541003037816 */ /* 0x000fe2000000002e */
[----:B--2---:R-:W2:Y:S04]  /*3290*/  @!P4 LDG.E.U16 R44, desc[UR24][R160.64] ;  /* 0x00000018a02cc981 */ /* 0x004ea8000c1e1500 */
[----:B------:R-:W3:Y:S01]  /*32a0*/  @!P4 LDG.E.U16 R43, desc[UR24][R158.64] ;  /* 0x000000189e2bc981 */ /* 0x000ee2000c1e1500 */
[----:B------:R-:W-:Y:S01]  /*32b0*/  LOP3.LUT P4, RZ, R39, 0x1, RZ, 0xc0, !PT ;  /* 0x0000000127ff7812 */ /* 0x000fe2000788c0ff */
[----:B------:R-:W-:Y:S01]  /*32c0*/  IMAD.WIDE R94, R47, 0x2, R160 ;  /* 0x000000022f5e7825 */ /* 0x000fe200078e02a0 */
[----:B------:R-:W-:-:S02]  /*32d0*/  PRMT R39, RZ, 0x7610, R39 ;  /* 0x00007610ff277816 */ /* 0x000fc40000000027 */
[----:B------:R-:W-:Y:S01]  /*32e0*/  PRMT R42, RZ, 0x7610, R42 ;  /* 0x00007610ff2a7816 */ /* 0x000fe2000000002a */
[----:B------:R-:W-:Y:S01]  /*32f0*/  IMAD.WIDE R92, R47, 0x2, R158 ;  /* 0x000000022f5c7825 */ /* 0x000fe200078e029e */
[----:B------:R-:W-:Y:S02]  /*3300*/  PRMT R41, RZ, 0x7610, R41 ;  /* 0x00007610ff297816 */ /* 0x000fe40000000029 */
[----:B------:R-:W-:Y:S01]  /*3310*/  SHF.R.U32.HI R46, RZ, 0x7, R5 ;  /* 0x00000007ff2e7819 */ /* 0x000fe20000011605 */
[----:B------:R-:W-:-:S04]  /*3320*/  IMAD.WIDE R98, R45, 0x2, R160 ;  /* 0x000000022d627825 */ /* 0x000fc800078e02a0 */
[----:B------:R-:W-:Y:S01]  /*3330*/  IMAD.WIDE R96, R45, 0x2, R158 ;  /* 0x000000022d607825 */ /* 0x000fe200078e029e */
[----:B------:R-:W-:Y:S01]  /*3340*/  SHF.R.U64 R45, R3, 0x1f, RZ ;  /* 0x0000001f032d7819 */ /* 0x000fe200000012ff */
[----:B------:R-:W4:Y:S04]  /*3350*/  @P4 LDG.E.U16 R40, desc[UR24][R94.64] ;  /* 0x000000185e284981 */ /* 0x000f28000c1e1500 */
[----:B------:R0:W2:Y:S01]  /*3360*/  @P4 LDG.E.U16 R39, desc[UR24][R92.64] ;  /* 0x000000185c274981 */ /* 0x0000a2000c1e1500 */
[----:B------:R-:W-:Y:S01]  /*3370*/  LOP3.LUT P4, RZ, R45, 0x1, RZ, 0xc0, !PT ;  /* 0x000000012dff7812 */ /* 0x000fe2000788c0ff */
[----:B------:R-:W-:Y:S02]  /*3380*/  IMAD R45, R162, 0x18, RZ ;  /* 0x00000018a22d7824 */ /* 0x000fe400078e02ff */
[----:B------:R-:W-:Y:S01]  /*3390*/  STL.64 [R1+0x110], R98 ;  /* 0x0001106201007387 */ /* 0x000fe20000100a00 */
[----:B------:R-:W-:Y:S01]  /*33a0*/  PRMT R164, RZ, 0x7610, R164 ;  /* 0x00007610ffa47816 */ /* 0x000fe200000000a4 */
[C---:B------:R-:W-:Y:S01]  /*33b0*/  IMAD.WIDE R156, R155.reuse, 0x2, R160 ;  /* 0x000000029b9c7825 */ /* 0x040fe200078e02a0 */
[----:B------:R-:W-:Y:S01]  /*33c0*/  PRMT R47, RZ, 0x7610, R47 ;  /* 0x00007610ff2f7816 */ /* 0x000fe2000000002f */
[----:B------:R-:W-:Y:S02]  /*33d0*/  STL.64 [R1+0x108], R96 ;  /* 0x0001086001007387 */ /* 0x000fe40000100a00 */
[----:B------:R-:W-:-:S02]  /*33e0*/  IMAD.WIDE R154, R155, 0x2, R158 ;  /* 0x000000029b9a7825 */ /* 0x000fc400078e029e */
[----:B------:R-:W-:Y:S02]  /*33f0*/  STL.64 [R1+0x90], R94 ;  /* 0x0000905e01007387 */ /* 0x000fe40000100a00 */
[C---:B------:R-:W-:Y:S02]  /*3400*/  IMAD.WIDE R48, R45.reuse, 0x2, R158 ;  /* 0x000000022d307825 */ /* 0x040fe400078e029e */
[----:B------:R0:W-:Y:S04]  /*3410*/  STL.64 [R1+0x88], R92 ;  /* 0x0000885c01007387 */ /* 0x0001e80000100a00 */
[----:B------:R-:W2:Y:S04]  /*3420*/  @!P5 LDG.E.U16 R42, desc[UR24][R98.64] ;  /* 0x00000018622ad981 */ /* 0x000ea8000c1e1500 */
[----:B------:R-:W2:Y:S01]  /*3430*/  @!P5 LDG.E.U16 R41, desc[UR24][R96.64] ;  /* 0x000000186029d981 */ /* 0x000ea2000c1e1500 */
[----:B------:R-:W-:Y:S01]  /*3440*/  LOP3.LUT P5, RZ, R46, 0x1, RZ, 0xc0, !PT ;  /* 0x000000012eff7812 */ /* 0x000fe200078ac0ff */
[----:B0-----:R-:W-:Y:S01]  /*3450*/  IMAD.WIDE R92, R45, 0x2, R160 ;  /* 0x000000022d5c7825 */ /* 0x001fe200078e02a0 */
[----:B------:R-:W-:Y:S01]  /*3460*/  SHF.R.U64 R45, R3, 0xf, RZ ;  /* 0x0000000f032d7819 */ /* 0x000fe200000012ff */
[----:B------:R-:W2:Y:S02]  /*3470*/  @P4 LDG.E.U16 R164, desc[UR24][R156.64] ;  /* 0x000000189ca44981 */ /* 0x000ea4000c1e1500 */
[----:B------:R-:W-:-:S02]  /*3480*/  IMAD R151, R162, 0x28, RZ ;  /* 0x00000028a2977824 */ /* 0x000fc400078e02ff */
[----:B------:R-:W2:Y:S01]  /*3490*/  @P4 LDG.E.U16 R47, desc[UR24][R154.64] ;  /* 0x000000189a2f4981 */ /* 0x000ea2000c1e1500 */
[----:B------:R-:W-:Y:S01]  /*34a0*/  LOP3.LUT P4, RZ, R45, 0x1, RZ, 0xc0, !PT ;  /* 0x000000012dff7812 */ /* 0x000fe2000788c0ff */
[----:B------:R-:W-:Y:S01]  /*34b0*/  IMAD R147, R162, 0x30, RZ ;  /* 0x00000030a2937824 */ /* 0x000fe200078e02ff */
[----:B------:R-:W-:Y:S01]  /*34c0*/  PRMT R165, RZ, 0x7610, R165 ;  /* 0x00007610ffa57816 */ /* 0x000fe200000000a5 */
[----:B------:R-:W-:Y:S01]  /*34d0*/  STL.64 [R1+0x10], R92 ;  /* 0x0000105c01007387 */ /* 0x000fe20000100a00 */
[C---:B------:R-:W-:Y:S01]  /*34e0*/  IMAD.WIDE R152, R151.reuse, 0x2, R160 ;  /* 0x0000000297987825 */ /* 0x040fe200078e02a0 */
[----:B------:R-:W-:Y:S02]  /*34f0*/  PRMT R68, RZ, 0x7610, R68 ;  /* 0x00007610ff447816 */ /* 0x000fe40000000044 */
[----:B------:R0:W-:Y:S01]  /*3500*/  STL.64 [R1+0x8], R48 ;  /* 0x0000083001007387 */ /* 0x0001e20000100a00 */
[----:B------:R-:W-:Y:S01]  /*3510*/  PRMT R73, RZ, 0x7610, R73 ;  /* 0x00007610ff497816 */ /* 0x000fe20000000049 */
[----:B------:R-:W-:-:S02]  /*3520*/  IMAD.WIDE R150, R151, 0x2, R158 ;  /* 0x0000000297967825 */ /* 0x000fc400078e029e */
[----:B------:R-:W-:Y:S02]  /*3530*/  STL [R1+0x654], R156 ;  /* 0x0006549c01007387 */ /* 0x000fe40000100800 */
[C---:B------:R-:W-:Y:S02]  /*3540*/  IMAD.WIDE R148, R147.reuse, 0x2, R160 ;  /* 0x0000000293947825 */ /* 0x040fe400078e02a0 */
[----:B------:R-:W-:Y:S02]  /*3550*/  STL [R1+0x650], R157 ;  /* 0x0006509d01007387 */ /* 0x000fe40000100800 */
[----:B------:R-:W-:Y:S02]  /*3560*/  IMAD.WIDE R146, R147, 0x2, R158 ;  /* 0x0000000293927825 */ /* 0x000fe400078e029e */
[----:B------:R-:W-:Y:S01]  /*3570*/  STL [R1+0x65c], R154 ;  /* 0x00065c9a01007387 */ /* 0x000fe20000100800 */
[----:B------:R-:W-:-:S03]  /*3580*/  PRMT R70, RZ, 0x7610, R70 ;  /* 0x00007610ff467816 */ /* 0x000fc60000000046 */
[----:B------:R0:W2:Y:S04]  /*3590*/  @P5 LDG.E.U16 R165, desc[UR24][R48.64] ;  /* 0x0000001830a55981 */ /* 0x0000a8000c1e1500 */
[----:B------:R-:W-:Y:S04]  /*35a0*/  STL [R1+0x658], R155 ;  /* 0x0006589b01007387 */ /* 0x000fe80000100800 */
[----:B------:R-:W-:Y:S01]  /*35b0*/  STL [R1+0x664], R152 ;  /* 0x0006649801007387 */ /* 0x000fe20000100800 */
[----:B0-----:R-:W-:-:S03]  /*35c0*/  SHF.R.U64 R49, R3, 0x7, RZ ;  /* 0x0000000703317819 */ /* 0x001fc600000012ff */
[----:B------:R-:W-:Y:S04]  /*35d0*/  STL [R1+0x660], R153 ;  /* 0x0006609901007387 */ /* 0x000fe80000100800 */
[----:B------:R-:W-:Y:S04]  /*35e0*/  STL [R1+0x66c], R150 ;  /* 0x00066c9601007387 */ /* 0x000fe80000100800 */
[----:B------:R-:W-:Y:S04]  /*35f0*/  STL [R1+0x668], R151 ;  /* 0x0006689701007387 */ /* 0x000fe80000100800 */
[----:B------:R0:W2:Y:S04]  /*3600*/  @P4 LDG.E.U16 R68, desc[UR24][R148.64] ;  /* 0x0000001894444981 */ /* 0x0000a8000c1e1500 */
[----:B------:R-:W2:Y:S01]  /*3610*/  @P4 LDG.E.U16 R73, desc[UR24][R146.64] ;  /* 0x0000001892494981 */ /* 0x000ea2000c1e1500 */
[----:B------:R-:W-:Y:S01]  /*3620*/  LOP3.LUT P4, RZ, R49, 0x1, RZ, 0xc0, !PT ;  /* 0x0000000131ff7812 */ /* 0x000fe2000788c0ff */
[----:B------:R-:W-:-:S02]  /*3630*/  IMAD R49, R162, 0x9, RZ ;  /* 0x00000009a2317824 */ /* 0x000fc400078e02ff */
[----:B------:R-:W-:Y:S04]  /*3640*/  STL [R1+0x674], R148 ;  /* 0x0006749401007387 */ /* 0x000fe80000100800 */
[----:B------:R-:W-:Y:S04]  /*3650*/  STL [R1+0x7e4], R148 ;  /* 0x0007e49401007387 */ /* 0x000fe80000100800 */
[----:B------:R-:W-:Y:S01]  /*3660*/  STL [R1+0x670], R149 ;  /* 0x0006709501007387 */ /* 0x000fe20000100800 */
[----:B------:R-:W-:-:S03]  /*3670*/  IMAD R143, R162, 0x38, RZ ;  /* 0x00000038a28f7824 */ /* 0x000fc600078e02ff */
[----:B------:R0:W-:Y:S04]  /*3680*/  STL [R1+0x7e8], R149 ;  /* 0x0007e89501007387 */ /* 0x0001e80000100800 */
[----:B------:R1:W2:Y:S01]  /*3690*/  @P5 LDG.E.U16 R70, desc[UR24][R92.64] ;  /* 0x000000185c465981 */ /* 0x0002a2000c1e1500 */
[----:B0-----:R-:W-:Y:S01]  /*36a0*/  PRMT R149, RZ, 0x7610, R149 ;  /* 0x00007610ff957816 */ /* 0x001fe20000000095 */
[----:B-1----:R-:W-:Y:S01]  /*36b0*/  IMAD.WIDE R92, R49, 0x2, R158 ;  /* 0x00000002315c7825 */ /* 0x002fe200078e029e */
[----:B------:R-:W-:-:S03]  /*36c0*/  PRMT R51, RZ, 0x7610, R51 ;  /* 0x00007610ff337816 */ /* 0x000fc60000000033 */
[C---:B------:R-:W-:Y:S01]  /*36d0*/  IMAD.WIDE R144, R143.reuse, 0x2, R160 ;  /* 0x000000028f907825 */ /* 0x040fe200078e02a0 */
[----:B------:R-:W2:Y:S03]  /*36e0*/  @!P6 LDG.E.U16 R149, desc[UR24][R92.64] ;  /* 0x000000185c95e981 */ /* 0x000ea6000c1e1500 */
[----:B------:R-:W-:-:S05]  /*36f0*/  IMAD.WIDE R142, R143, 0x2, R158 ;  /* 0x000000028f8e7825 */ /* 0x000fca00078e029e */
[----:B------:R-:W3:Y:S01]  /*3700*/  @P4 LDG.E.U16 R51, desc[UR24][R142.64] ;  /* 0x000000188e334981 */ /* 0x000ee2000c1e1500 */
[----:B------:R-:W-:-:S04]  /*3710*/  SHF.R.U64 R46, R3, 0x17, RZ ;  /* 0x00000017032e7819 */ /* 0x000fc800000012ff */
[----:B------:R-:W-:Y:S02]  /*3720*/  LOP3.LUT P5, RZ, R46, 0x1, RZ, 0xc0, !PT ;  /* 0x000000012eff7812 */ /* 0x000fe400078ac0ff */
[----:B------:R-:W-:Y:S02]  /*3730*/  PRMT R46, RZ, 0x7610, R46 ;  /* 0x00007610ff2e7816 */ /* 0x000fe4000000002e */
[----:B------:R-:W-:Y:S01]  /*3740*/  PRMT R45, RZ, 0x7610, R45 ;  /* 0x00007610ff2d7816 */ /* 0x000fe2000000002d */
[----:B------:R-:W-:Y:S01]  /*3750*/  VIADD R48, R4, 0xfffffffd ;  /* 0xfffffffd04307836 */ /* 0x000fe20000000000 */
[----:B------:R-:W-:Y:S01]  /*3760*/  PRMT R56, RZ, 0x7610, R56 ;  /* 0x00007610ff387816 */ /* 0x000fe20000000038 */
[----:B------:R-:W-:Y:S01]  /*3770*/  STL [R1+0x67c], R146 ;  /* 0x00067c9201007387 */ /* 0x000fe20000100800 */
[----:B------:R-:W-:-:S05]  /*3780*/  PRMT R60, RZ, 0x7610, R60 ;  /* 0x00007610ff3c7816 */ /* 0x000fca000000003c */
[----:B------:R-:W4:Y:S04]  /*3790*/  @P5 LDG.E.U16 R46, desc[UR24][R152.64] ;  /* 0x00000018982e5981 */ /* 0x000f28000c1e1500 */
[----:B------:R-:W4:Y:S01]  /*37a0*/  @P5 LDG.E.U16 R45, desc[UR24][R150.64] ;  /* 0x00000018962d5981 */ /* 0x000f22000c1e1500 */
[----:B------:R-:W-:Y:S02]  /*37b0*/  ISETP.GE.U32.AND P5, PT, R48, 0x7fffffbe, PT ;  /* 0x7fffffbe3000780c */ /* 0x000fe40003fa6070 */
[----:B------:R-:W-:Y:S01]  /*37c0*/  SHF.R.U32.HI R48, RZ, 0x6, R5 ;  /* 0x00000006ff307819 */ /* 0x000fe20000011605 */
[----:B------:R-:W-:Y:S01]  /*37d0*/  IMAD.WIDE R94, R49, 0x2, R160 ;  /* 0x00000002315e7825 */ /* 0x000fe200078e02a0 */
[----:B------:R-:W4:Y:S01]  /*37e0*/  @P4 LDG.E.U16 R56, desc[UR24][R144.64] ;  /* 0x0000001890384981 */ /* 0x000f22000c1e1500 */
[----:B------:R-:W-:-:S02]  /*37f0*/  SHF.R.U32.HI R50, RZ, 0xe, R5 ;  /* 0x0000000eff327819 */ /* 0x000fc40000011605 */
[----:B------:R-:W-:Y:S01]  /*3800*/  LOP3.LUT P4, RZ, R48, 0x1, RZ, 0xc0, !PT ;  /* 0x0000000130ff7812 */ /* 0x000fe2000788c0ff */
[----:B------:R-:W-:Y:S01]  /*3810*/  STL [R1+0x7dc], R146 ;  /* 0x0007dc9201007387 */ /* 0x000fe20000100800 */
[----:B------:R-:W-:-:S03]  /*3820*/  IMAD R141, R162, 0x19, RZ ;  /* 0x00000019a28d7824 */ /* 0x000fc600078e02ff */
[----:B------:R-:W-:Y:S01]  /*3830*/  STL [R1+0x678], R147 ;  /* 0x0006789301007387 */ /* 0x000fe20000100800 */
[----:B------:R-:W-:-:S03]  /*3840*/  IMAD R49, R162, 0x11, RZ ;  /* 0x00000011a2317824 */ /* 0x000fc600078e02ff */
[----:B------:R-:W-:Y:S04]  /*3850*/  STL [R1+0x7e0], R147 ;  /* 0x0007e09301007387 */ /* 0x000fe80000100800 */
[----:B------:R-:W-:Y:S01]  /*3860*/  STL [R1+0x684], R144 ;  /* 0x0006849001007387 */ /* 0x000fe20000100800 */
[----:B------:R-:W-:-:S03]  /*3870*/  PRMT R76, RZ, 0x7610, R76 ;  /* 0x00007610ff4c7816 */ /* 0x000fc6000000004c */
[----:B------:R0:W-:Y:S01]  /*3880*/  STL.64 [R1+0x100], R94 ;  /* 0x0001005e01007387 */ /* 0x0001e20000100a00 */
[----:B------:R-:W-:-:S03]  /*3890*/  PRMT R63, RZ, 0x7610, R63 ;  /* 0x00007610ff3f7816 */ /* 0x000fc6000000003f */
[----:B------:R0:W4:Y:S01]  /*38a0*/  @!P6 LDG.E.U16 R60, desc[UR24][R94.64] ;  /* 0x000000185e3ce981 */ /* 0x000122000c1e1500 */
[----:B------:R-:W-:-:S03]  /*38b0*/  LOP3.LUT P6, RZ, R50, 0x1, RZ, 0xc0, !PT ;  /* 0x0000000132ff7812 */ /* 0x000fc600078cc0ff */
[----:B------:R-:W-:Y:S01]  /*38c0*/  STL [R1+0x7d0], R144 ;  /* 0x0007d09001007387 */ /* 0x000fe20000100800 */
[----:B------:R-:W-:-:S03]  /*38d0*/  IMAD.WIDE R96, R49, 0x2, R160 ;  /* 0x0000000231607825 */ /* 0x000fc600078e02a0 */
[----:B------:R1:W-:Y:S01]  /*38e0*/  STL.64 [R1+0xf8], R92 ;  /* 0x0000f85c01007387 */ /* 0x0003e20000100a00 */
[----:B0-----:R-:W-:Y:S01]  /*38f0*/  IMAD.WIDE R94, R49, 0x2, R158 ;  /* 0x00000002315e7825 */ /* 0x001fe200078e029e */
[----:B------:R-:W-:Y:S02]  /*3900*/  SHF.R.U64 R49, R3, 0x16, RZ ;  /* 0x0000001603317819 */ /* 0x000fe400000012ff */
[----:B------:R-:W-:Y:S02]  /*3910*/  PRMT R148, RZ, 0x7610, R148 ;  /* 0x00007610ff947816 */ /* 0x000fe40000000094 */
[----:B------:R-:W-:Y:S01]  /*3920*/  PRMT R82, RZ, 0x7610, R82 ;  /* 0x00007610ff527816 */ /* 0x000fe20000000052 */
[----:B-1----:R-:W-:Y:S01]  /*3930*/  IMAD.WIDE R92, R141, 0x2, R160 ;  /* 0x000000028d5c7825 */ /* 0x002fe200078e02a0 */
[----:B------:R-:W-:Y:S01]  /*3940*/  SHF.R.U64 R48, R3, 0x1e, RZ ;  /* 0x0000001e03307819 */ /* 0x000fe200000012ff */
[----:B------:R-:W-:Y:S02]  /*3950*/  STL [R1+0x680], R145 ;  /* 0x0006809101007387 */ /* 0x000fe40000100800 */
[----:B------:R-:W-:-:S02]  /*3960*/  IMAD.WIDE R140, R141, 0x2, R158 ;  /* 0x000000028d8c7825 */ /* 0x000fc400078e029e */
[----:B------:R-:W4:Y:S04]  /*3970*/  @P4 LDG.E.U16 R76, desc[UR24][R92.64] ;  /* 0x000000185c4c4981 */ /* 0x000f28000c1e1500 */
[----:B------:R-:W4:Y:S01]  /*3980*/  @P4 LDG.E.U16 R63, desc[UR24][R140.64] ;  /* 0x000000188c3f4981 */ /* 0x000f22000c1e1500 */
[----:B------:R-:W-:Y:S01]  /*3990*/  LOP3.LUT P4, RZ, R49, 0x1, RZ, 0xc0, !PT ;  /* 0x0000000131ff7812 */ /* 0x000fe2000788c0ff */
[----:B------:R-:W-:Y:S02]  /*39a0*/  IMAD R133, R162, 0x29, RZ ;  /* 0x00000029a2857824 */ /* 0x000fe400078e02ff */
[----:B------:R-:W-:Y:S01]  /*39b0*/  STL [R1+0x7d4], R145 ;  /* 0x0007d49101007387 */ /* 0x000fe20000100800 */
[----:B------:R-:W-:-:S03]  /*39c0*/  PRMT R146, RZ, 0x7610, R146 ;  /* 0x00007610ff927816 */ /* 0x000fc60000000092 */
[----:B------:R-:W4:Y:S01]  /*39d0*/  @P6 LDG.E.U16 R148, desc[UR24][R96.64] ;  /* 0x0000001860946981 */ /* 0x000f22000c1e1500 */
[----:B------:R-:W-:-:S03]  /*39e0*/  IMAD R137, R162, 0x21, RZ ;  /* 0x00000021a2897824 */ /* 0x000fc600078e02ff */
[----:B------:R0:W4:Y:S01]  /*39f0*/  @P6 LDG.E.U16 R82, desc[UR24][R94.64] ;  /* 0x000000185e526981 */ /* 0x000122000c1e1500 */
[----:B------:R-:W-:Y:S01]  /*3a00*/  LOP3.LUT P6, RZ, R48, 0x1, RZ, 0xc0, !PT ;  /* 0x0000000130ff7812 */ /* 0x000fe200078cc0ff */
[C---:B------:R-:W-:Y:S02]  /*3a10*/  IMAD.WIDE R134, R133.reuse, 0x2, R160 ;  /* 0x0000000285867825 */ /* 0x040fe400078e02a0 */
[----:B------:R-:W-:Y:S01]  /*3a20*/  STL [R1+0x68c], R142 ;  /* 0x00068c8e01007387 */ /* 0x000fe20000100800 */
[----:B------:R-:W-:Y:S01]  /*3a30*/  PRMT R55, RZ, 0x7610, R55 ;  /* 0x00007610ff377816 */ /* 0x000fe20000000037 */
[----:B------:R-:W-:Y:S02]  /*3a40*/  IMAD.WIDE R132, R133, 0x2, R158 ;  /* 0x0000000285847825 */ /* 0x000fe400078e029e */
[----:B------:R-:W-:Y:S01]  /*3a50*/  STL [R1+0x7d8], R142 ;  /* 0x0007d88e01007387 */ /* 0x000fe20000100800 */
[----:B------:R-:W-:-:S03]  /*3a60*/  SHF.R.U64 R49, R3, 0x6, RZ ;  /* 0x0000000603317819 */ /* 0x000fc600000012ff */
[----:B------:R-:W-:Y:S01]  /*3a70*/  STL [R1+0x688], R143 ;  /* 0x0006888f01007387 */ /* 0x000fe20000100800 */
[----:B------:R-:W-:-:S03]  /*3a80*/  IMAD.WIDE R138, R137, 0x2, R160 ;  /* 0x00000002898a7825 */ /* 0x000fc600078e02a0 */
[----:B------:R1:W-:Y:S01]  /*3a90*/  STL [R1+0x7ec], R143 ;  /* 0x0007ec8f01007387 */ /* 0x0003e20000100800 */
[----:B------:R-:W-:Y:S01]  /*3aa0*/  PRMT R62, RZ, 0x7610, R62 ;  /* 0x00007610ff3e7816 */ /* 0x000fe2000000003e */
[----:B------:R-:W-:Y:S01]  /*3ab0*/  IMAD.WIDE R136, R137, 0x2, R158 ;  /* 0x0000000289887825 */ /* 0x000fe200078e029e */
[----:B------:R-:W-:Y:S01]  /*3ac0*/  PRMT R147, RZ, 0x7610, R147 ;  /* 0x00007610ff937816 */ /* 0x000fe20000000093 */
[----:B------:R-:W4:Y:S01]  /*3ad0*/  @P4 LDG.E.U16 R146, desc[UR24][R134.64] ;  /* 0x0000001886924981 */ /* 0x000f22000c1e1500 */
[----:B------:R-:W-:-:S03]  /*3ae0*/  SHF.R.U64 R48, R3, 0xe, RZ ;  /* 0x0000000e03307819 */ /* 0x000fc600000012ff */
[----:B------:R-:W4:Y:S01]  /*3af0*/  @P4 LDG.E.U16 R55, desc[UR24][R132.64] ;  /* 0x0000001884374981 */ /* 0x000f22000c1e1500 */
[----:B------:R-:W-:Y:S01]  /*3b00*/  LOP3.LUT P4, RZ, R49, 0x1, RZ, 0xc0, !PT ;  /* 0x0000000131ff7812 */ /* 0x000fe2000788c0ff */
[C---:B------:R-:W-:Y:S02]  /*3b10*/  IMAD R129, R162.reuse, 0x31, RZ ;  /* 0x00000031a2817824 */ /* 0x040fe400078e02ff */
[----:B------:R-:W-:Y:S01]  /*3b20*/  IMAD R125, R162, 0x39, RZ ;  /* 0x00000039a27d7824 */ /* 0x000fe200078e02ff */
[----:B------:R-:W4:Y:S01]  /*3b30*/  @P6 LDG.E.U16 R62, desc[UR24][R138.64] ;  /* 0x000000188a3e6981 */ /* 0x000f22000c1e1500 */
[----:B-1----:R-:W-:-:S03]  /*3b40*/  PRMT R143, RZ, 0x7610, R143 ;  /* 0x00007610ff8f7816 */ /* 0x002fc6000000008f */
[----:B------:R-:W4:Y:S01]  /*3b50*/  @P6 LDG.E.U16 R147, desc[UR24][R136.64] ;  /* 0x0000001888936981 */ /* 0x000f22000c1e1500 */
[----:B------:R-:W-:Y:S01]  /*3b60*/  LOP3.LUT P6, RZ, R48, 0x1, RZ, 0xc0, !PT ;  /* 0x0000000130ff7812 */ /* 0x000fe200078cc0ff */
[----:B------:R-:W-:Y:S01]  /*3b70*/  IMAD.WIDE R130, R129, 0x2, R160 ;  /* 0x0000000281827825 */ /* 0x000fe200078e02a0 */
[----:B------:R-:W-:-:S03]  /*3b80*/  PRMT R71, RZ, 0x7610, R71 ;  /* 0x00007610ff477816 */ /* 0x000fc60000000047 */
[----:B------:R-:W-:-:S04]  /*3b90*/  IMAD.WIDE R126, R125, 0x2, R160 ;  /* 0x000000027d7e7825 */ /* 0x000fc800078e02a0 */
[----:B------:R-:W-:Y:S01]  /*3ba0*/  IMAD.WIDE R124, R125, 0x2, R158 ;  /* 0x000000027d7c7825 */ /* 0x000fe200078e029e */
[----:B------:R-:W-:Y:S01]  /*3bb0*/  PRMT R54, RZ, 0x7610, R54 ;  /* 0x00007610ff367816 */ /* 0x000fe20000000036 */
[----:B------:R-:W4:Y:S02]  /*3bc0*/  @P4 LDG.E.U16 R143, desc[UR24][R126.64] ;  /* 0x000000187e8f4981 */ /* 0x000f24000c1e1500 */
[C---:B------:R-:W-:Y:S01]  /*3bd0*/  VIADD R49, R4.reuse, 0xfffffffc ;  /* 0xfffffffc04317836 */ /* 0x040fe20000000000 */
[----:B------:R-:W-:Y:S01]  /*3be0*/  PRMT R53, RZ, 0x7610, R53 ;  /* 0x00007610ff357816 */ /* 0x000fe20000000035 */
[----:B------:R-:W-:Y:S01]  /*3bf0*/  IMAD.WIDE R128, R129, 0x2, R158 ;  /* 0x0000000281807825 */ /* 0x000fe200078e029e */
[----:B------:R-:W4:Y:S02]  /*3c00*/  @P4 LDG.E.U16 R71, desc[UR24][R124.64] ;  /* 0x000000187c474981 */ /* 0x000f24000c1e1500 */
[----:B------:R-:W-:Y:S01]  /*3c10*/  ISETP.GE.U32.AND P4, PT, R49, 0x7fffffbd, PT ;  /* 0x7fffffbd3100780c */ /* 0x000fe20003f86070 */
[----:B------:R-:W-:Y:S01]  /*3c20*/  VIADD R48, R4, 0xfffffff5 ;  /* 0xfffffff504307836 */ /* 0x000fe20000000000 */
[----:B------:R-:W4:Y:S01]  /*3c30*/  @P6 LDG.E.U16 R54, desc[UR24][R130.64] ;  /* 0x0000001882366981 */ /* 0x000f22000c1e1500 */
[----:B------:R-:W-:Y:S01]  /*3c40*/  IMAD.SHL.U32 R49, R162, 0x2, RZ ;  /* 0x00000002a2317824 */ /* 0x000fe200078e00ff */
[----:B------:R-:W-:-:S02]  /*3c50*/  PRMT R81, RZ, 0x7610, R81 ;  /* 0x00007610ff517816 */ /* 0x000fc40000000051 */
[----:B------:R-:W4:Y:S01]  /*3c60*/  @P6 LDG.E.U16 R53, desc[UR24][R128.64] ;  /* 0x0000001880356981 */ /* 0x000f22000c1e1500 */
[----:B------:R-:W-:Y:S01]  /*3c70*/  PRMT R52, RZ, 0x7610, R52 ;  /* 0x00007610ff347816 */ /* 0x000fe20000000034 */
[----:B------:R-:W-:Y:S01]  /*3c80*/  IMAD.WIDE R98, R162, 0x2, R160 ;  /* 0x00000002a2627825 */ /* 0x000fe200078e02a0 */
[----:B------:R-:W-:Y:S02]  /*3c90*/  ISETP.GE.U32.AND P6, PT, R48, 0x7fffffb6, PT ;  /* 0x7fffffb63000780c */ /* 0x000fe40003fc6070 */
[----:B------:R-:W-:Y:S02]  /*3ca0*/  PRMT R66, RZ, 0x7610, R66 ;  /* 0x00007610ff427816 */ /* 0x000fe40000000042 */
[----:B------:R-:W-:Y:S02]  /*3cb0*/  PRMT R64, RZ, 0x7610, R64 ;  /* 0x00007610ff407816 */ /* 0x000fe40000000040 */
[----:B------:R-:W-:Y:S01]  /*3cc0*/  SHF.R.U32.HI R50, RZ, 0xd, R5 ;  /* 0x0000000dff327819 */ /* 0x000fe20000011605 */
[----:B------:R-:W-:Y:S01]  /*3cd0*/  VIADD R48, R4, 0xfffffff4 ;  /* 0xfffffff404307836 */ /* 0x000fe20000000000 */
[----:B------:R1:W4:Y:S01]  /*3ce0*/  @!P3 LDG.E.U16 R66, desc[UR24][R98.64] ;  /* 0x000000186242b981 */ /* 0x000322000c1e1500 */
[----:B------:R-:W-:-:S02]  /*3cf0*/  PRMT R57, RZ, 0x7610, R57 ;  /* 0x00007610ff397816 */ /* 0x000fc40000000039 */
[----:B------:R-:W-:Y:S02]  /*3d00*/  PRMT R142, RZ, 0x7610, R142 ;  /* 0x00007610ff8e7816 */ /* 0x000fe4000000008e */
[----:B------:R-:W-:Y:S02]  /*3d10*/  PRMT R145, RZ, 0x7610, R145 ;  /* 0x00007610ff917816 */ /* 0x000fe40000000091 */
[----:B------:R-:W-:Y:S01]  /*3d20*/  PRMT R144, RZ, 0x7610, R144 ;  /* 0x00007610ff907816 */ /* 0x000fe20000000090 */
[----:B------:R-:W-:Y:S01]  /*3d30*/  IMAD R120, R162, 0x1a, RZ ;  /* 0x0000001aa2787824 */ /* 0x000fe200078e02ff */
[----:B------:R-:W-:Y:S02]  /*3d40*/  PRMT R79, RZ, 0x7610, R79 ;  /* 0x00007610ff4f7816 */ /* 0x000fe4000000004f */
[----:B------:R-:W-:Y:S01]  /*3d50*/  PRMT R78, RZ, 0x7610, R78 ;  /* 0x00007610ff4e7816 */ /* 0x000fe2000000004e */
[----:B------:R-:W-:-:S04]  /*3d60*/  IMAD.WIDE R122, R120, 0x2, R160 ;  /* 0x00000002787a7825 */ /* 0x000fc800078e02a0 */
[----:B------:R-:W-:-:S04]  /*3d70*/  IMAD.WIDE R120, R120, 0x2, R158 ;  /* 0x0000000278787825 */ /* 0x000fc800078e029e */
[----:B------:R-:W-:Y:S01]  /*3d80*/  IMAD R116, R162, 0x22, RZ ;  /* 0x00000022a2747824 */ /* 0x000fe200078e02ff */
[----:B------:R-:W-:Y:S02]  /*3d90*/  PRMT R77, RZ, 0x7610, R77 ;  /* 0x00007610ff4d7816 */ /* 0x000fe4000000004d */
[----:B------:R-:W-:Y:S01]  /*3da0*/  PRMT R75, RZ, 0x7610, R75 ;  /* 0x00007610ff4b7816 */ /* 0x000fe2000000004b */
[----:B------:R-:W-:-:S04]  /*3db0*/  IMAD.WIDE R118, R116, 0x2, R160 ;  /* 0x0000000274767825 */ /* 0x000fc800078e02a0 */
[----:B------:R-:W-:-:S04]  /*3dc0*/  IMAD.WIDE R116, R116, 0x2, R158 ;  /* 0x0000000274747825 */ /* 0x000fc800078e029e */
[C---:B------:R-:W-:Y:S01]  /*3dd0*/  IMAD R112, R162.reuse, 0x2a, RZ ;  /* 0x0000002aa2707824 */ /* 0x040fe200078e02ff */
[----:B------:R-:W-:Y:S01]  /*3de0*/  PRMT R74, RZ, 0x7610, R74 ;  /* 0x00007610ff4a7816 */ /* 0x000fe2000000004a */
[----:B------:R-:W-:Y:S02]  /*3df0*/  IMAD R108, R162, 0x32, RZ ;  /* 0x00000032a26c7824 */ /* 0x000fe400078e02ff */
[----:B------:R-:W-:-:S04]  /*3e00*/  IMAD.WIDE R114, R112, 0x2, R160 ;  /* 0x0000000270727825 */ /* 0x000fc800078e02a0 */
[----:B------:R-:W-:Y:S01]  /*3e10*/  IMAD.WIDE R112, R112, 0x2, R158 ;  /* 0x0000000270707825 */ /* 0x000fe200078e029e */
[----:B------:R-:W-:Y:S02]  /*3e20*/  PRMT R69, RZ, 0x7610, R69 ;  /* 0x00007610ff457816 */ /* 0x000fe40000000045 */
[----:B------:R-:W-:Y:S01]  /*3e30*/  PRMT R61, RZ, 0x7610, R61 ;  /* 0x00007610ff3d7816 */ /* 0x000fe2000000003d */
[----:B------:R-:W-:-:S04]  /*3e40*/  IMAD.WIDE R110, R108, 0x2, R160 ;  /* 0x000000026c6e7825 */ /* 0x000fc800078e02a0 */
[----:B------:R-:W-:Y:S01]  /*3e50*/  IMAD.WIDE R108, R108, 0x2, R158 ;  /* 0x000000026c6c7825 */ /* 0x000fe200078e029e */
[----:B------:R-:W-:-:S03]  /*3e60*/  PRMT R59, RZ, 0x7610, R59 ;  /* 0x00007610ff3b7816 */ /* 0x000fc6000000003b */
[----:B------:R-:W-:Y:S01]  /*3e70*/  IMAD R104, R162, 0x3a, RZ ;  /* 0x0000003aa2687824 */ /* 0x000fe200078e02ff */
[----:B--2---:R-:W-:Y:S04]  /*3e80*/  STL [R1+0x7f0], R149 ;  /* 0x0007f09501007387 */ /* 0x004fe80000100800 */
[----:B------:R-:W-:Y:S04]  /*3e90*/  STL.64 [R1+0x80], R96 ;  /* 0x0000806001007387 */ /* 0x000fe80000100a00 */
[----:B------:R0:W-:Y:S04]  /*3ea0*/  STL.64 [R1+0x78], R94 ;  /* 0x0000785e01007387 */ /* 0x0001e80000100a00 */
[----:B------:R2:W-:Y:S04]  /*3eb0*/  STL.64 [R1], R92 ;  /* 0x0000005c01007387 */ /* 0x0005e80000100a00 */
[----:B------:R-:W-:Y:S04]  /*3ec0*/  STL [R1+0x694], R140 ;  /* 0x0006948c01007387 */ /* 0x000fe80000100800 */
[----:B------:R-:W-:Y:S04]  /*3ed0*/  STL [R1+0x690], R141 ;  /* 0x0006908d01007387 */ /* 0x000fe80000100800 */
[----:B---3--:R3:W-:Y:S04]  /*3ee0*/  STL [R1+0x20], R51 ;  /* 0x0000203301007387 */ /* 0x0087e80000100800 */
[----:B------:R-:W-:Y:S04]  /*3ef0*/  STL [R1+0x69c], R138 ;  /* 0x00069c8a01007387 */ /* 0x000fe80000100800 */
        /* <DEDUP_REMOVED lines=12> */
[----:B------:R-:W-:Y:S01]  /*3fc0*/  STL [R1+0x798], R131 ;  /* 0x0007988301007387 */ /* 0x000fe20000100800 */
[----:B0-----:R-:W-:-:S03]  /*3fd0*/  IMAD.WIDE R94, R49, 0x2, R160 ;  /* 0x00000002315e7825 */ /* 0x001fc600078e02a0 */
[----:B------:R-:W-:Y:S01]  /*3fe0*/  STL [R1+0x6c4], R128 ;  /* 0x0006c48001007387 */ /* 0x000fe20000100800 */
[----:B--2---:R-:W-:-:S03]  /*3ff0*/  IMAD.WIDE R92, R49, 0x2, R158 ;  /* 0x00000002315c7825 */ /* 0x004fc600078e029e */
[----:B------:R-:W-:Y:S01]  /*4000*/  STL [R1+0x78c], R128 ;  /* 0x00078c8001007387 */ /* 0x000fe20000100800 */
[----:B------:R-:W-:-:S03]  /*4010*/  IMAD.WIDE R96, R162, 0x2, R158 ;  /* 0x00000002a2607825 */ /* 0x000fc600078e029e */
[----:B------:R-:W-:Y:S04]  /*4020*/  STL [R1+0x6c0], R129 ;  /* 0x0006c08101007387 */ /* 0x000fe80000100800 */
[----:B------:R-:W-:Y:S01]  /*4030*/  STL [R1+0x7a0], R129 ;  /* 0x0007a08101007387 */ /* 0x000fe20000100800 */
[----:B------:R-:W-:-:S03]  /*4040*/  IMAD R49, R162, 0xa, RZ ;  /* 0x0000000aa2317824 */ /* 0x000fc600078e02ff */
[----:B------:R-:W-:Y:S04]  /*4050*/  STL [R1+0x6cc], R126 ;  /* 0x0006cc7e01007387 */ /* 0x000fe80000100800 */
[----:B------:R-:W-:Y:S04]  /*4060*/  STL [R1+0x7a4], R126 ;  /* 0x0007a47e01007387 */ /* 0x000fe80000100800 */
[----:B------:R-:W-:Y:S04]  /*4070*/  STL [R1+0x6c8], R127 ;  /* 0x0006c87f01007387 */ /* 0x000fe80000100800 */
[----:B------:R-:W-:Y:S04]  /*4080*/  STL [R1+0x6d4], R124 ;  /* 0x0006d47c01007387 */ /* 0x000fe80000100800 */
[----:B------:R-:W-:Y:S04]  /*4090*/  STL [R1+0x6d0], R125 ;  /* 0x0006d07d01007387 */ /* 0x000fe80000100800 */
[----:B------:R-:W2:Y:S04]  /*40a0*/  @!P5 LDG.E.U16 R81, desc[UR24][R94.64] ;  /* 0x000000185e51d981 */ /* 0x000ea8000c1e1500 */
[----:B------:R-:W2:Y:S01]  /*40b0*/  @!P5 LDG.E.U16 R52, desc[UR24][R92.64] ;  /* 0x000000185c34d981 */ /* 0x000ea2000c1e1500 */
[----:B------:R-:W-:-:S03]  /*40c0*/  LOP3.LUT P5, RZ, R50, 0x1, RZ, 0xc0, !PT ;  /* 0x0000000132ff7812 */ /* 0x000fc600078ac0ff */
[----:B------:R1:W-:Y:S01]  /*40d0*/  STL.64 [R1+0x180], R98 ;  /* 0x0001806201007387 */ /* 0x0003e20000100a00 */
[----:B---3--:R-:W-:-:S03]  /*40e0*/  IMAD R51, R162, 0x12, RZ ;  /* 0x00000012a2337824 */ /* 0x008fc600078e02ff */
[----:B------:R0:W-:Y:S04]  /*40f0*/  STL.64 [R1+0x178], R96 ;  /* 0x0001786001007387 */ /* 0x0001e80000100a00 */
[----:B------:R0:W3:Y:S01]  /*4100*/  @!P3 LDG.E.U16 R64, desc[UR24][R96.64] ;  /* 0x000000186040b981 */ /* 0x0000e2000c1e1500 */
[----:B------:R-:W-:Y:S01]  /*4110*/  ISETP.GE.U32.AND P3, PT, R48, 0x7fffffb5, PT ;  /* 0x7fffffb53000780c */ /* 0x000fe20003f66070 */
[C---:B-1----:R-:W-:Y:S01]  /*4120*/  IMAD.WIDE R98, R49.reuse, 0x2, R160 ;  /* 0x0000000231627825 */ /* 0x042fe200078e02a0 */
[----:B------:R-:W-:Y:S01]  /*4130*/  SHF.R.U32.HI R48, RZ, 0x5, R5 ;  /* 0x00000005ff307819 */ /* 0x000fe20000011605 */
[----:B------:R1:W-:Y:S02]  /*4140*/  STL.64 [R1+0x170], R94 ;  /* 0x0001705e01007387 */ /* 0x0003e40000100a00 */
[----:B0-----:R-:W-:-:S02]  /*4150*/  IMAD.WIDE R96, R49, 0x2, R158 ;  /* 0x0000000231607825 */ /* 0x001fc400078e029e */
[----:B------:R0:W-:Y:S01]  /*4160*/  STL.64 [R1+0x168], R92 ;  /* 0x0001685c01007387 */ /* 0x0001e20000100a00 */
[----:B------:R-:W-:-:S03]  /*4170*/  SHF.R.U64 R49, R3, 0x1d, RZ ;  /* 0x0000001d03317819 */ /* 0x000fc600000012ff */
[----:B------:R-:W2:Y:S01]  /*4180*/  @!P6 LDG.E.U16 R57, desc[UR24][R98.64] ;  /* 0x000000186239e981 */ /* 0x000ea2000c1e1500 */
[----:B-1----:R-:W-:-:S03]  /*4190*/  IMAD.WIDE R94, R51, 0x2, R160 ;  /* 0x00000002335e7825 */ /* 0x002fc600078e02a0 */
[----:B------:R-:W2:Y:S01]  /*41a0*/  @!P6 LDG.E.U16 R142, desc[UR24][R96.64] ;  /* 0x00000018608ee981 */ /* 0x000ea2000c1e1500 */
[----:B------:R-:W-:Y:S01]  /*41b0*/  LOP3.LUT P6, RZ, R48, 0x1, RZ, 0xc0, !PT ;  /* 0x0000000130ff7812 */ /* 0x000fe200078cc0ff */
[----:B0-----:R-:W-:Y:S02]  /*41c0*/  IMAD.WIDE R92, R51, 0x2, R158 ;  /* 0x00000002335c7825 */ /* 0x001fe400078e029e */
[----:B------:R0:W2:Y:S04]  /*41d0*/  @P5 LDG.E.U16 R145, desc[UR24][R94.64] ;  /* 0x000000185e915981 */ /* 0x0000a8000c1e1500 */
[----:B------:R1:W2:Y:S01]  /*41e0*/  @P5 LDG.E.U16 R144, desc[UR24][R92.64] ;  /* 0x000000185c905981 */ /* 0x0002a2000c1e1500 */
[----:B------:R-:W-:Y:S02]  /*41f0*/  LOP3.LUT P5, RZ, R49, 0x1, RZ, 0xc0, !PT ;  /* 0x0000000131ff7812 */ /* 0x000fe400078ac0ff */
[----:B------:R-:W-:-:S03]  /*4200*/  SHF.R.U64 R48, R3, 0x15, RZ ;  /* 0x0000001503307819 */ /* 0x000fc600000012ff */
[----:B------:R-:W2:Y:S01]  /*4210*/  @P6 LDG.E.U16 R79, desc[UR24][R122.64] ;  /* 0x000000187a4f6981 */ /* 0x000ea2000c1e1500 */
[----:B------:R-:W-:-:S03]  /*4220*/  SHF.R.U64 R49, R3, 0xd, RZ ;  /* 0x0000000d03317819 */ /* 0x000fc600000012ff */
[----:B------:R-:W2:Y:S01]  /*4230*/  @P6 LDG.E.U16 R78, desc[UR24][R120.64] ;  /* 0x00000018784e6981 */ /* 0x000ea2000c1e1500 */
[----:B------:R-:W-:Y:S02]  /*4240*/  LOP3.LUT P6, RZ, R48, 0x1, RZ, 0xc0, !PT ;  /* 0x0000000130ff7812 */ /* 0x000fe400078cc0ff */
[----:B------:R-:W-:Y:S01]  /*4250*/  PRMT R51, RZ, 0x7610, R51 ;  /* 0x00007610ff337816 */ /* 0x000fe20000000033 */
[----:B------:R-:W2:Y:S04]  /*4260*/  @P5 LDG.E.U16 R77, desc[UR24][R118.64] ;  /* 0x00000018764d5981 */ /* 0x000ea8000c1e1500 */
[----:B------:R-:W2:Y:S01]  /*4270*/  @P5 LDG.E.U16 R75, desc[UR24][R116.64] ;  /* 0x00000018744b5981 */ /* 0x000ea2000c1e1500 */
[----:B------:R-:W-:Y:S01]  /*4280*/  LOP3.LUT P5, RZ, R49, 0x1, RZ, 0xc0, !PT ;  /* 0x0000000131ff7812 */ /* 0x000fe200078ac0ff */
[----:B------:R-:W-:-:S04]  /*4290*/  VIADD R49, R4, 0xfffffffb ;  /* 0xfffffffb04317836 */ /* 0x000fc80000000000 */
[----:B------:R-:W2:Y:S01]  /*42a0*/  @P6 LDG.E.U16 R74, desc[UR24][R114.64] ;  /* 0x00000018724a6981 */ /* 0x000ea2000c1e1500 */
[----:B------:R-:W-:-:S03]  /*42b0*/  SHF.R.U64 R48, R3, 0x5, RZ ;  /* 0x0000000503307819 */ /* 0x000fc600000012ff */
[----:B------:R-:W2:Y:S01]  /*42c0*/  @P6 LDG.E.U16 R51, desc[UR24][R112.64] ;  /* 0x0000001870336981 */ /* 0x000ea2000c1e1500 */
[----:B------:R-:W-:Y:S01]  /*42d0*/  ISETP.GE.U32.AND P6, PT, R49, 0x7fffffbc, PT ;  /* 0x7fffffbc3100780c */ /* 0x000fe20003fc6070 */
[----:B------:R-:W-:Y:S02]  /*42e0*/  IMAD R49, R162, 0x3, RZ ;  /* 0x00000003a2317824 */ /* 0x000fe400078e02ff */
[----:B------:R-:W-:Y:S01]  /*42f0*/  STL.64 [R1+0xf0], R98 ;  /* 0x0000f06201007387 */ /* 0x000fe20000100a00 */
[----:B------:R-:W-:-:S03]  /*4300*/  PRMT R149, RZ, 0x7610, R149 ;  /* 0x00007610ff957816 */ /* 0x000fc60000000095 */
[----:B------:R-:W-:Y:S04]  /*4310*/  STL.64 [R1+0xe8], R96 ;  /* 0x0000e86001007387 */ /* 0x000fe80000100a00 */
[----:B------:R0:W-:Y:S04]  /*4320*/  STL.64 [R1+0x70], R94 ;  /* 0x0000705e01007387 */ /* 0x0001e80000100a00 */
[----:B------:R1:W-:Y:S04]  /*4330*/  STL.64 [R1+0x68], R92 ;  /* 0x0000685c01007387 */ /* 0x0003e80000100a00 */
[----:B------:R-:W2:Y:S04]  /*4340*/  @P5 LDG.E.U16 R69, desc[UR24][R110.64] ;  /* 0x000000186e455981 */ /* 0x000ea8000c1e1500 */
[----:B------:R-:W2:Y:S01]  /*4350*/  @P5 LDG.E.U16 R61, desc[UR24][R108.64] ;  /* 0x000000186c3d5981 */ /* 0x000ea2000c1e1500 */
[----:B0-----:R-:W-:Y:S01]  /*4360*/  IMAD.WIDE R94, R49, 0x2, R160 ;  /* 0x00000002315e7825 */ /* 0x001fe200078e02a0 */
[----:B------:R-:W-:-:S03]  /*4370*/  LOP3.LUT P5, RZ, R48, 0x1, RZ, 0xc0, !PT ;  /* 0x0000000130ff7812 */ /* 0x000fc600078ac0ff */
[----:B-1----:R-:W-:Y:S01]  /*4380*/  IMAD.WIDE R92, R49, 0x2, R158 ;  /* 0x00000002315c7825 */ /* 0x002fe200078e029e */
[----:B------:R-:W-:Y:S01]  /*4390*/  SHF.R.U32.HI R48, RZ, 0xc, R5 ;  /* 0x0000000cff307819 */ /* 0x000fe20000011605 */
[----:B------:R-:W-:Y:S04]  /*43a0*/  STL [R1+0x6dc], R122 ;  /* 0x0006dc7a01007387 */ /* 0x000fe80000100800 */
[----:B------:R-:W-:Y:S04]  /*43b0*/  STL [R1+0x6d8], R123 ;  /* 0x0006d87b01007387 */ /* 0x000fe80000100800 */
[----:B------:R-:W-:Y:S04]  /*43c0*/  STL [R1+0x6e4], R120 ;  /* 0x0006e47801007387 */ /* 0x000fe80000100800 */
[----:B------:R0:W2:Y:S04]  /*43d0*/  @!P4 LDG.E.U16 R59, desc[UR24][R94.64] ;  /* 0x000000185e3bc981 */ /* 0x0000a8000c1e1500 */
[----:B------:R1:W2:Y:S01]  /*43e0*/  @!P4 LDG.E.U16 R149, desc[UR24][R92.64] ;  /* 0x000000185c95c981 */ /* 0x0002a2000c1e1500 */
[----:B------:R-:W-:Y:S01]  /*43f0*/  LOP3.LUT P4, RZ, R48, 0x1, RZ, 0xc0, !PT ;  /* 0x0000000130ff7812 */ /* 0x000fe2000788c0ff */
[----:B------:R-:W-:-:S02]  /*4400*/  IMAD R48, R162, 0xb, RZ ;  /* 0x0000000ba2307824 */ /* 0x000fc400078e02ff */
[----:B------:R-:W-:Y:S01]  /*4410*/  STL [R1+0x6e0], R121 ;  /* 0x0006e07901007387 */ /* 0x000fe20000100800 */
[----:B------:R-:W-:-:S03]  /*4420*/  PRMT R72, RZ, 0x7610, R72 ;  /* 0x00007610ff487816 */ /* 0x000fc60000000048 */
[----:B------:R-:W-:Y:S01]  /*4430*/  STL [R1+0x6ec], R118 ;  /* 0x0006ec7601007387 */ /* 0x000fe20000100800 */
[----:B------:R-:W-:-:S03]  /*4440*/  PRMT R65, RZ, 0x7610, R65 ;  /* 0x00007610ff417816 */ /* 0x000fc60000000041 */
[----:B------:R-:W-:Y:S01]  /*4450*/  STL [R1+0x6e8], R119 ;  /* 0x0006e87701007387 */ /* 0x000fe20000100800 */
[----:B------:R-:W-:Y:S01]  /*4460*/  PRMT R67, RZ, 0x7610, R67 ;  /* 0x00007610ff437816 */ /* 0x000fe20000000043 */
[----:B------:R-:W-:Y:S02]  /*4470*/  IMAD.WIDE R106, R104, 0x2, R160 ;  /* 0x00000002686a7825 */ /* 0x000fe400078e02a0 */
[----:B------:R-:W-:Y:S01]  /*4480*/  STL [R1+0x6f4], R116 ;  /* 0x0006f47401007387 */ /* 0x000fe20000100800 */
[----:B------:R-:W-:Y:S01]  /*4490*/  PRMT R58, RZ, 0x7610, R58 ;  /* 0x00007610ff3a7816 */ /* 0x000fe2000000003a */
[C---:B------:R-:W-:Y:S02]  /*44a0*/  IMAD.WIDE R98, R48.reuse, 0x2, R160 ;  /* 0x0000000230627825 */ /* 0x040fe400078e02a0 */
[----:B------:R-:W-:Y:S02]  /*44b0*/  STL [R1+0x6f0], R117 ;  /* 0x0006f07501007387 */ /* 0x000fe40000100800 */
[----:B------:R-:W-:-:S02]  /*44c0*/  IMAD.WIDE R96, R48, 0x2, R158 ;  /* 0x0000000230607825 */ /* 0x000fc400078e029e */
[----:B------:R-:W-:Y:S01]  /*44d0*/  STL [R1+0x6fc], R114 ;  /* 0x0006fc7201007387 */ /* 0x000fe20000100800 */
[----:B------:R-:W-:Y:S01]  /*44e0*/  SHF.R.U32.HI R49, RZ, 0x4, R5 ;  /* 0x00000004ff317819 */ /* 0x000fe20000011605 */
[----:B------:R-:W-:Y:S02]  /*44f0*/  IMAD.WIDE R104, R104, 0x2, R158 ;  /* 0x0000000268687825 */ /* 0x000fe400078e029e */
[----:B------:R-:W-:Y:S02]  /*4500*/  STL [R1+0x6f8], R115 ;  /* 0x0006f87301007387 */ /* 0x000fe40000100800 */
[----:B------:R-:W-:Y:S02]  /*4510*/  VIADD R50, R4, 0xfffffff3 ;  /* 0xfffffff304327836 */ /* 0x000fe40000000000 */
[----:B------:R-:W-:Y:S04]  /*4520*/  STL [R1+0x704], R112 ;  /* 0x0007047001007387 */ /* 0x000fe80000100800 */
[----:B------:R-:W-:Y:S04]  /*4530*/  STL [R1+0x700], R113 ;  /* 0x0007007101007387 */ /* 0x000fe80000100800 */
[----:B------:R-:W-:Y:S04]  /*4540*/  STL [R1+0x70c], R110 ;  /* 0x00070c6e01007387 */ /* 0x000fe80000100800 */
[----:B------:R-:W-:Y:S04]  /*4550*/  STL [R1+0x734], R110 ;  /* 0x0007346e01007387 */ /* 0x000fe80000100800 */
[----:B------:R-:W2:Y:S04]  /*4560*/  @!P3 LDG.E.U16 R72, desc[UR24][R98.64] ;  /* 0x000000186248b981 */ /* 0x000ea8000c1e1500 */
[----:B------:R0:W2:Y:S01]  /*4570*/  @!P3 LDG.E.U16 R65, desc[UR24][R96.64] ;  /* 0x000000186041b981 */ /* 0x0000a2000c1e1500 */
[----:B------:R-:W-:-:S03]  /*4580*/  LOP3.LUT P3, RZ, R49, 0x1, RZ, 0xc0, !PT ;  /* 0x0000000131ff7812 */ /* 0x000fc6000786c0ff */
[----:B------:R-:W-:Y:S01]  /*4590*/  STL [R1+0x708], R111 ;  /* 0x0007086f01007387 */ /* 0x000fe20000100800 */
[----:B------:R-:W-:-:S03]  /*45a0*/  IMAD R100, R162, 0x1b, RZ ;  /* 0x0000001ba2647824 */ /* 0x000fc600078e02ff */
[----:B------:R-:W2:Y:S04]  /*45b0*/  @P5 LDG.E.U16 R67, desc[UR24][R106.64] ;  /* 0x000000186a435981 */ /* 0x000ea8000c1e1500 */
[----:B------:R-:W2:Y:S01]  /*45c0*/  @P5 LDG.E.U16 R58, desc[UR24][R104.64] ;  /* 0x00000018683a5981 */ /* 0x000ea2000c1e1500 */
[----:B------:R-:W-:Y:S01]  /*45d0*/  ISETP.GE.U32.AND P5, PT, R50, 0x7fffffb4, PT ;  /* 0x7fffffb43200780c */ /* 0x000fe20003fa6070 */
[----:B------:R-:W-:Y:S02]  /*45e0*/  IMAD R50, R162, 0x13, RZ ;  /* 0x00000013a2327824 */ /* 0x000fe400078e02ff */
[----:B------:R-:W-:Y:S01]  /*45f0*/  STL [R1+0x714], R108 ;  /* 0x0007146c01007387 */ /* 0x000fe20000100800 */
[----:B------:R-:W-:-:S03]  /*4600*/  PRMT R91, RZ, 0x7610, R91 ;  /* 0x00007610ff5b7816 */ /* 0x000fc6000000005b */
[----:B------:R-:W-:Y:S01]  /*4610*/  STL [R1+0x710], R109 ;  /* 0x0007106d01007387 */ /* 0x000fe20000100800 */
[----:B------:R-:W-:-:S03]  /*4620*/  PRMT R90, RZ, 0x7610, R90 ;  /* 0x00007610ff5a7816 */ /* 0x000fc6000000005a */
[----:B------:R-:W-:Y:S01]  /*4630*/  STL [R1+0x71c], R106 ;  /* 0x00071c6a01007387 */ /* 0x000fe20000100800 */
[----:B------:R-:W-:-:S03]  /*4640*/  PRMT R88, RZ, 0x7610, R88 ;  /* 0x00007610ff587816 */ /* 0x000fc60000000058 */
[----:B------:R0:W-:Y:S01]  /*4650*/  STL.64 [R1+0x160], R94 ;  /* 0x0001605e01007387 */ /* 0x0001e20000100a00 */
[----:B------:R-:W-:-:S03]  /*4660*/  IMAD.WIDE R102, R100, 0x2, R160 ;  /* 0x0000000264667825 */ /* 0x000fc600078e02a0 */
[----:B------:R-:W-:Y:S01]  /*4670*/  STL [R1+0x718], R107 ;  /* 0x0007186b01007387 */ /* 0x000fe20000100800 */
[----:B------:R-:W-:-:S03]  /*4680*/  IMAD.WIDE R100, R100, 0x2, R158 ;  /* 0x0000000264647825 */ /* 0x000fc600078e029e */
[----:B------:R1:W-:Y:S01]  /*4690*/  STL.64 [R1+0x158], R92 ;  /* 0x0001585c01007387 */ /* 0x0003e20000100a00 */
[C---:B0-----:R-:W-:Y:S01]  /*46a0*/  IMAD.WIDE R94, R50.reuse, 0x2, R160 ;  /* 0x00000002325e7825 */ /* 0x041fe200078e02a0 */
[----:B------:R-:W-:Y:S02]  /*46b0*/  PRMT R89, RZ, 0x7610, R89 ;  /* 0x00007610ff597816 */ /* 0x000fe40000000059 */
[----:B------:R-:W2:Y:S04]  /*46c0*/  @P3 LDG.E.U16 R88, desc[UR24][R100.64] ;  /* 0x0000001864583981 */ /* 0x000ea8000c1e1500 */
[----:B------:R-:W2:Y:S01]  /*46d0*/  @P4 LDG.E.U16 R91, desc[UR24][R94.64] ;  /* 0x000000185e5b4981 */ /* 0x000ea2000c1e1500 */
[----:B-1----:R-:W-:-:S03]  /*46e0*/  IMAD.WIDE R92, R50, 0x2, R158 ;  /* 0x00000002325c7825 */ /* 0x002fc600078e029e */
[----:B------:R-:W3:Y:S04]  /*46f0*/  @P3 LDG.E.U16 R89, desc[UR24][R102.64] ;  /* 0x0000001866593981 */ /* 0x000ee8000c1e1500 */
[----:B------:R0:W3:Y:S01]  /*4700*/  @P4 LDG.E.U16 R90, desc[UR24][R92.64] ;  /* 0x000000185c5a4981 */ /* 0x0000e2000c1e1500 */
[----:B------:R-:W-:-:S03]  /*4710*/  SHF.R.U64 R48, R3, 0x1c, RZ ;  /* 0x0000001c03307819 */ /* 0x000fc600000012ff */
[----:B------:R-:W-:Y:S04]  /*4720*/  STL [R1+0x73c], R107 ;  /* 0x00073c6b01007387 */ /* 0x000fe80000100800 */
[----:B------:R-:W-:Y:S01]  /*4730*/  STL [R1+0x724], R104 ;  /* 0x0007246801007387 */ /* 0x000fe20000100800 */
[----:B------:R-:W-:-:S03]  /*4740*/  LOP3.LUT P4, RZ, R48, 0x1, RZ, 0xc0, !PT ;  /* 0x0000000130ff7812 */ /* 0x000fc6000788c0ff */
[----:B------:R-:W-:Y:S04]  /*4750*/  STL [R1+0x720], R105 ;  /* 0x0007206901007387 */ /* 0x000fe80000100800 */
[----:B------:R-:W-:Y:S04]  /*4760*/  STL.64 [R1+0xe0], R98 ;  /* 0x0000e06201007387 */ /* 0x000fe80000100a00 */
[----:B------:R1:W-:Y:S04]  /*4770*/  STL.64 [R1+0xd8], R96 ;  /* 0x0000d86001007387 */ /* 0x0003e80000100a00 */
[----:B------:R-:W-:Y:S04]  /*4780*/  STL.64 [R1+0x60], R94 ;  /* 0x0000605e01007387 */ /* 0x000fe80000100a00 */
[----:B------:R0:W-:Y:S01]  /*4790*/  STL.64 [R1+0x58], R92 ;  /* 0x0000585c01007387 */ /* 0x0001e20000100a00 */
[----:B-1----:R-:W-:-:S03]  /*47a0*/  IMAD R96, R162, 0x23, RZ ;  /* 0x00000023a2607824 */ /* 0x002fc600078e02ff */
[----:B------:R-:W-:Y:S01]  /*47b0*/  STL [R1+0x72c], R102 ;  /* 0x00072c6601007387 */ /* 0x000fe20000100800 */
[----:B------:R-:W-:-:S03]  /*47c0*/  IMAD.WIDE R98, R96, 0x2, R160 ;  /* 0x0000000260627825 */ /* 0x000fc600078e02a0 */
[----:B------:R-:W-:Y:S01]  /*47d0*/  STL [R1+0x750], R102 ;  /* 0x0007506601007387 */ /* 0x000fe20000100800 */
[----:B------:R-:W-:Y:S02]  /*47e0*/  PRMT R87, RZ, 0x7610, R87 ;  /* 0x00007610ff577816 */ /* 0x000fe40000000057 */
[----:B------:R-:W-:Y:S01]  /*47f0*/  PRMT R86, RZ, 0x7610, R86 ;  /* 0x00007610ff567816 */ /* 0x000fe20000000056 */
[----:B------:R-:W-:Y:S01]  /*4800*/  STL [R1+0x728], R103 ;  /* 0x0007286701007387 */ /* 0x000fe20000100800 */
[----:B------:R-:W-:Y:S01]  /*4810*/  IMAD.WIDE R96, R96, 0x2, R158 ;  /* 0x0000000260607825 */ /* 0x000fe200078e029e */
[C---:B------:R-:W-:Y:S02]  /*4820*/  SHF.R.U64 R48, R3.reuse, 0x14, RZ ;  /* 0x0000001403307819 */ /* 0x040fe400000012ff */
[----:B------:R-:W-:Y:S01]  /*4830*/  STL [R1+0x738], R100 ;  /* 0x0007386401007387 */ /* 0x000fe20000100800 */
[----:B------:R-:W-:-:S03]  /*4840*/  SHF.R.U64 R49, R3, 0xc, RZ ;  /* 0x0000000c03317819 */ /* 0x000fc600000012ff */
[----:B------:R-:W-:Y:S01]  /*4850*/  STL [R1+0x730], R101 ;  /* 0x0007306501007387 */ /* 0x000fe20000100800 */
[----:B------:R-:W-:-:S03]  /*4860*/  LOP3.LUT P3, RZ, R48, 0x1, RZ, 0xc0, !PT ;  /* 0x0000000130ff7812 */ /* 0x000fc6000786c0ff */
[----:B------:R-:W-:Y:S04]  /*4870*/  STL [R1+0x744], R98 ;  /* 0x0007446201007387 */ /* 0x000fe80000100800 */
[----:B------:R-:W-:Y:S04]  /*4880*/  STL [R1+0x740], R99 ;  /* 0x0007406301007387 */ /* 0x000fe80000100800 */
[----:B------:R-:W-:Y:S01]  /*4890*/  STL [R1+0x760], R99 ;  /* 0x0007606301007387 */ /* 0x000fe20000100800 */
[----:B0-----:R-:W-:-:S03]  /*48a0*/  IMAD R92, R162, 0x2b, RZ ;  /* 0x0000002ba25c7824 */ /* 0x001fc600078e02ff */
[----:B------:R-:W-:Y:S04]  /*48b0*/  STL [R1+0x74c], R96 ;  /* 0x00074c6001007387 */ /* 0x000fe80000100800 */
[----:B------:R-:W4:Y:S04]  /*48c0*/  @P4 LDG.E.U16 R87, desc[UR24][R98.64] ;  /* 0x0000001862574981 */ /* 0x000f28000c1e1500 */
[----:B------:R-:W4:Y:S01]  /*48d0*/  @P4 LDG.E.U16 R86, desc[UR24][R96.64] ;  /* 0x0000001860564981 */ /* 0x000f22000c1e1500 */
[----:B------:R-:W-:-:S03]  /*48e0*/  LOP3.LUT P4, RZ, R49, 0x1, RZ, 0xc0, !PT ;  /* 0x0000000131ff7812 */ /* 0x000fc6000788c0ff */
[----:B------:R-:W-:Y:S01]  /*48f0*/  STL [R1+0x748], R97 ;  /* 0x0007486101007387 */ /* 0x000fe20000100800 */
[----:B------:R-:W-:Y:S01]  /*4900*/  PRMT R84, RZ, 0x7610, R84 ;  /* 0x00007610ff547816 */ /* 0x000fe20000000054 */
[----:B------:R-:W-:Y:S01]  /*4910*/  IMAD.WIDE R94, R92, 0x2, R160 ;  /* 0x000000025c5e7825 */ /* 0x000fe200078e02a0 */
[----:B------:R-:W-:-:S03]  /*4920*/  PRMT R50, RZ, 0x7610, R50 ;  /* 0x00007610ff327816 */ /* 0x000fc60000000032 */
[----:B------:R-:W-:Y:S01]  /*4930*/  IMAD.WIDE R92, R92, 0x2, R158 ;  /* 0x000000025c5c7825 */ /* 0x000fe200078e029e */
[----:B------:R-:W-:-:S04]  /*4940*/  PRMT R85, RZ, 0x7610, R85 ;  /* 0x00007610ff557816 */ /* 0x000fc80000000055 */
[----:B------:R-:W4:Y:S04]  /*4950*/  @P3 LDG.E.U16 R84, desc[UR24][R92.64] ;  /* 0x000000185c543981 */ /* 0x000f28000c1e1500 */
[----:B------:R-:W4:Y:S04]  /*4960*/  @P3 LDG.E.U16 R85, desc[UR24][R94.64] ;  /* 0x000000185e553981 */ /* 0x000f28000c1e1500 */
[----:B--2---:R-:W-:Y:S04]  /*4970*/  STL [R1+0x288], R91 ;  /* 0x0002885b01007387 */ /* 0x004fe80000100800 */
[----:B---3--:R-:W-:Y:S04]  /*4980*/  STL [R1+0x284], R90 ;  /* 0x0002845a01007387 */ /* 0x008fe80000100800 */
[----:B------:R0:W-:Y:S04]  /*4990*/  STL [R1+0x278], R88 ;  /* 0x0002785801007387 */ /* 0x0001e80000100800 */
[----:B------:R1:W-:Y:S01]  /*49a0*/  STL [R1+0x280], R89 ;  /* 0x0002805901007387 */ /* 0x0003e20000100800 */
[----:B0-----:R-:W-:-:S04]  /*49b0*/  IMAD R88, R162, 0x33, RZ ;  /* 0x00000033a2587824 */ /* 0x001fc800078e02ff */
[----:B------:R-:W-:-:S04]  /*49c0*/  IMAD.WIDE R90, R88, 0x2, R160 ;  /* 0x00000002585a7825 */ /* 0x000fc800078e02a0 */
[----:B-1----:R-:W-:-:S05]  /*49d0*/  IMAD.WIDE R88, R88, 0x2, R158 ;  /* 0x0000000258587825 */ /* 0x002fca00078e029e */
[----:B------:R-:W2:Y:S04]  /*49e0*/  @P4 LDG.E.U16 R50, desc[UR24][R88.64] ;  /* 0x0000001858324981 */ /* 0x000ea8000c1e1500 */
[----:B------:R-:W-:Y:S04]  /*49f0*/  STL [R1+0x758], R94 ;  /* 0x0007585e01007387 */ /* 0x000fe80000100800 */
[----:B------:R-:W-:Y:S01]  /*4a00*/  STL [R1+0x754], R95 ;  /* 0x0007545f01007387 */ /* 0x000fe20000100800 */
[----:B------:R-:W-:-:S03]  /*4a10*/  SHF.R.U32.HI R49, RZ, 0x3, R5 ;  /* 0x00000003ff317819 */ /* 0x000fc60000011605 */
[----:B------:R-:W-:Y:S01]  /*4a20*/  STL [R1+0x770], R95 ;  /* 0x0007705f01007387 */ /* 0x000fe20000100800 */
[----:B------:R-:W-:-:S03]  /*4a30*/  PRMT R83, RZ, 0x7610, R83 ;  /* 0x00007610ff537816 */ /* 0x000fc60000000053 */
[----:B------:R-:W-:Y:S04]  /*4a40*/  STL [R1+0x77c], R95 ;  /* 0x00077c5f01007387 */ /* 0x000fe80000100800 */
[----:B------:R-:W-:Y:S04]  /*4a50*/  STL [R1+0x768], R92 ;  /* 0x0007685c01007387 */ /* 0x000fe80000100800 */
[----:B------:R-:W-:Y:S01]  /*4a60*/  STL [R1+0x780], R92 ;  /* 0x0007805c01007387 */ /* 0x000fe20000100800 */
[----:B------:R-:W-:-:S03]  /*4a70*/  SHF.R.U64 R48, R3, 0x4, RZ ;  /* 0x0000000403307819 */ /* 0x000fc600000012ff */
[----:B------:R-:W-:Y:S01]  /*4a80*/  STL [R1+0x75c], R93 ;  /* 0x00075c5d01007387 */ /* 0x000fe20000100800 */
[----:B------:R-:W-:-:S03]  /*4a90*/  LOP3.LUT P3, RZ, R49, 0x1, RZ, 0xc0, !PT ;  /* 0x0000000131ff7812 */ /* 0x000fc6000786c0ff */
[----:B------:R-:W-:Y:S01]  /*4aa0*/  STL [R1+0x784], R90 ;  /* 0x0007845a01007387 */ /* 0x000fe20000100800 */
[----:B------:R-:W-:-:S03]  /*4ab0*/  PRMT R49, RZ, 0x7610, R49 ;  /* 0x00007610ff317816 */ /* 0x000fc60000000031 */
[----:B------:R-:W3:Y:S01]  /*4ac0*/  @P4 LDG.E.U16 R83, desc[UR24][R90.64] ;  /* 0x000000185a534981 */ /* 0x000ee2000c1e1500 */
[----:B------:R-:W-:-:S03]  /*4ad0*/  LOP3.LUT P4, RZ, R48, 0x1, RZ, 0xc0, !PT ;  /* 0x0000000130ff7812 */ /* 0x000fc6000788c0ff */
[----:B----4-:R-:W-:Y:S04]  /*4ae0*/  STL [R1+0x274], R87 ;  /* 0x0002745701007387 */ /* 0x010fe80000100800 */
[----:B------:R-:W-:Y:S04]  /*4af0*/  STL [R1+0x76c], R91 ;  /* 0x00076c5b01007387 */ /* 0x000fe80000100800 */
[----:B------:R-:W-:Y:S04]  /*4b00*/  STL [R1+0x788], R91 ;  /* 0x0007885b01007387 */ /* 0x000fe80000100800 */
[----:B------:R-:W-:Y:S04]  /*4b10*/  STL [R1+0x7ac], R88 ;  /* 0x0007ac5801007387 */ /* 0x000fe80000100800 */
[----:B------:R-:W-:Y:S04]  /*4b20*/  STL [R1+0x268], R86 ;  /* 0x0002685601007387 */ /* 0x000fe80000100800 */
[----:B------:R-:W-:Y:S04]  /*4b30*/  STL [R1+0x7a8], R89 ;  /* 0x0007a85901007387 */ /* 0x000fe80000100800 */
[----:B------:R0:W-:Y:S01]  /*4b40*/  STL [R1+0x260], R84 ;  /* 0x0002605401007387 */ /* 0x0001e20000100800 */
[----:B------:R-:W-:-:S03]  /*4b50*/  PRMT R48, RZ, 0x7610, R48 ;  /* 0x00007610ff307816 */ /* 0x000fc60000000030 */
[----:B------:R-:W-:Y:S01]  /*4b60*/  STL.S16 [R1+0x254], R49 ;  /* 0x0002543101007387 */ /* 0x000fe20000100600 */
[----:B------:R-:W-:Y:S01]  /*4b70*/  PRMT R80, RZ, 0x7610, R80 ;  /* 0x00007610ff507816 */ /* 0x000fe20000000050 */
[----:B0-----:R-:W-:-:S04]  /*4b80*/  IMAD R84, R162, 0x3b, RZ ;  /* 0x0000003ba2547824 */ /* 0x001fc800078e02ff */
[----:B------:R-:W-:-:S05]  /*4b90*/  IMAD.WIDE R86, R84, 0x2, R160 ;  /* 0x0000000254567825 */ /* 0x000fca00078e02a0 */
[----:B------:R-:W4:Y:S04]  /*4ba0*/  @P4 LDG.E.U16 R80, desc[UR24][R86.64] ;  /* 0x0000001856504981 */ /* 0x000f28000c1e1500 */
[----:B--2---:R0:W-:Y:S04]  /*4bb0*/  STL [R1+0x258], R50 ;  /* 0x0002583201007387 */ /* 0x0041e80000100800 */
[----:B------:R-:W-:Y:S01]  /*4bc0*/  STL.S16 [R1+0x250], R48 ;  /* 0x0002503001007387 */ /* 0x000fe20000100600 */
[----:B0-----:R-:W-:-:S03]  /*4bd0*/  IMAD.SHL.U32 R50, R162, 0x4, RZ ;  /* 0x00000004a2327824 */ /* 0x001fc600078e00ff */
[----:B------:R-:W-:Y:S01]  /*4be0*/  STL [R1+0x264], R85 ;  /* 0x0002645501007387 */ /* 0x000fe20000100800 */
[----:B------:R-:W-:-:S03]  /*4bf0*/  IMAD.WIDE R98, R50, 0x2, R160 ;  /* 0x0000000232627825 */ /* 0x000fc600078e02a0 */
[----:B------:R0:W-:Y:S01]  /*4c00*/  STL [R1+0x7b4], R86 ;  /* 0x0007b45601007387 */ /* 0x0001e20000100800 */
[----:B------:R-:W-:-:S03]  /*4c10*/  IMAD.WIDE R96, R50, 0x2, R158 ;  /* 0x0000000232607825 */ /* 0x000fc600078e029e */
[----:B------:R-:W-:Y:S04]  /*4c20*/  STL.64 [R1+0x150], R98 ;  /* 0x0001506201007387 */ /* 0x000fe80000100a00 */
[----:B0-----:R-:W2:Y:S04]  /*4c30*/  LDL.LU R86, [R1+0x254] ;  /* 0x0002540001567983 */ /* 0x001ea80000300800 */
[----:B------:R-:W-:Y:S04]  /*4c40*/  STL.64 [R1+0x148], R96 ;  /* 0x0001486001007387 */ /* 0x000fe80000100a00 */
[----:B------:R0:W-:Y:S04]  /*4c50*/  STL [R1+0x7b0], R87 ;  /* 0x0007b05701007387 */ /* 0x0001e80000100800 */
[----:B0-----:R-:W3:Y:S01]  /*4c60*/  LDL.LU R87, [R1+0x250] ;  /* 0x0002500001577983 */ /* 0x001ee20000300800 */
[----:B------:R-:W-:-:S02]  /*4c70*/  SHF.R.U64 R48, R3, 0x1b, RZ ;  /* 0x0000001b03307819 */ /* 0x000fc400000012ff */
[----:B------:R-:W-:Y:S02]  /*4c80*/  PRMT R88, RZ, 0x7610, R88 ;  /* 0x00007610ff587816 */ /* 0x000fe40000000058 */
[----:B------:R-:W-:Y:S01]  /*4c90*/  PRMT R89, RZ, 0x7610, R89 ;  /* 0x00007610ff597816 */ /* 0x000fe20000000059 */
[----:B--2---:R0:W2:Y:S04]  /*4ca0*/  @!P6 LDG.E.U16 R86, desc[UR24][R98.64] ;  /* 0x000000186256e981 */ /* 0x0040a8000c1e1500 */
[----:B---3--:R1:W2:Y:S01]  /*4cb0*/  @!P6 LDG.E.U16 R87, desc[UR24][R96.64] ;  /* 0x000000186057e981 */ /* 0x0082a2000c1e1500 */
[----:B------:R-:W-:Y:S01]  /*4cc0*/  LOP3.LUT P6, RZ, R48, 0x1, RZ, 0xc0, !PT ;  /* 0x0000000130ff7812 */ /* 0x000fe200078cc0ff */
[----:B------:R-:W-:-:S04]  /*4cd0*/  IMAD R48, R162, 0xc, RZ ;  /* 0x0000000ca2307824 */ /* 0x000fc800078e02ff */
[----:B------:R-:W-:-:S04]  /*4ce0*/  IMAD.WIDE R100, R48, 0x2, R160 ;  /* 0x0000000230647825 */ /* 0x000fc800078e02a0 */
[----:B0-----:R-:W-:Y:S01]  /*4cf0*/  IMAD.WIDE R98, R48, 0x2, R158 ;  /* 0x0000000230627825 */ /* 0x001fe200078e029e */
[----:B------:R-:W3:Y:S04]  /*4d00*/  @!P5 LDG.E.U16 R88, desc[UR24][R100.64] ;  /* 0x000000186458d981 */ /* 0x000ee8000c1e1500 */
[----:B------:R-:W3:Y:S01]  /*4d10*/  @!P5 LDG.E.U16 R89, desc[UR24][R98.64] ;  /* 0x000000186259d981 */ /* 0x000ee2000c1e1500 */
[----:B------:R-:W-:Y:S01]  /*4d20*/  PRMT R0, RZ, 0x7610, R0 ;  /* 0x00007610ff007816 */ /* 0x000fe20000000000 */
[----:B------:R-:W-:Y:S01]  /*4d30*/  IMAD.WIDE R84, R84, 0x2, R158 ;  /* 0x0000000254547825 */ /* 0x000fe200078e029e */
[----:B------:R-:W-:-:S04]  /*4d40*/  SHF.R.U32.HI R49, RZ, 0xb, R5 ;  /* 0x0000000bff317819 */ /* 0x000fc80000011605 */
[----:B------:R0:W4:Y:S01]  /*4d50*/  @P4 LDG.E.U16 R0, desc[UR24][R84.64] ;  /* 0x0000001854004981 */ /* 0x000122000c1e1500 */
[----:B------:R-:W-:Y:S01]  /*4d60*/  LOP3.LUT P4, RZ, R49, 0x1, RZ, 0xc0, !PT ;  /* 0x0000000131ff7812 */ /* 0x000fe2000788c0ff */
[----:B------:R-:W-:Y:S02]  /*4d70*/  IMAD R49, R162, 0x14, RZ ;  /* 0x00000014a2317824 */ /* 0x000fe400078e02ff */
[----:B------:R-:W-:Y:S01]  /*4d80*/  STL [R1+0x7bc], R84 ;  /* 0x0007bc5401007387 */ /* 0x000fe20000100800 */
[----:B------:R-:W-:Y:S01]  /*4d90*/  PRMT R126, RZ, 0x7610, R126 ;  /* 0x00007610ff7e7816 */ /* 0x000fe2000000007e */
[----:B-1----:R-:W-:Y:S01]  /*4da0*/  IMAD.WIDE R96, R49, 0x2, R160 ;  /* 0x0000000231607825 */ /* 0x002fe200078e02a0 */
[----:B------:R-:W-:Y:S01]  /*4db0*/  PRMT R129, RZ, 0x7610, R129 ;  /* 0x00007610ff817816 */ /* 0x000fe20000000081 */
[----:B------:R-:W-:Y:S04]  /*4dc0*/  STL [R1+0x25c], R83 ;  /* 0x00025c5301007387 */ /* 0x000fe80000100800 */
[----:B------:R0:W-:Y:S01]  /*4dd0*/  STL [R1+0x7b8], R85 ;  /* 0x0007b85501007387 */ /* 0x0001e20000100800 */
[----:B------:R-:W-:-:S03]  /*4de0*/  SHF.R.U64 R48, R3, 0x13, RZ ;  /* 0x0000001303307819 */ /* 0x000fc600000012ff */
[----:B------:R1:W4:Y:S01]  /*4df0*/  @P4 LDG.E.U16 R126, desc[UR24][R96.64] ;  /* 0x00000018607e4981 */ /* 0x000322000c1e1500 */
[----:B0-----:R-:W-:-:S05]  /*4e00*/  IMAD.WIDE R84, R49, 0x2, R158 ;  /* 0x0000000231547825 */ /* 0x001fca00078e029e */
[----:B------:R0:W4:Y:S01]  /*4e10*/  @P4 LDG.E.U16 R129, desc[UR24][R84.64] ;  /* 0x0000001854814981 */ /* 0x000122000c1e1500 */
[----:B------:R-:W-:Y:S02]  /*4e20*/  ISETP.NE.AND P4, PT, R9, RZ, PT ;  /* 0x000000ff0900720c */ /* 0x000fe40003f85270 */
[----:B------:R-:W-:Y:S02]  /*4e30*/  LOP3.LUT R9, RZ, R9, RZ, 0x33, !PT ;  /* 0x00000009ff097212 */ /* 0x000fe400078e33ff */
[----:B------:R-:W-:Y:S02]  /*4e40*/  LOP3.LUT P5, RZ, R48, 0x1, RZ, 0xc0, !PT ;  /* 0x0000000130ff7812 */ /* 0x000fe400078ac0ff */
[C---:B------:R-:W-:Y:S01]  /*4e50*/  SEL R102, R9.reuse, R28, !P4 ;  /* 0x0000001c09667207 */ /* 0x040fe20006000000 */
[----:B------:R-:W-:Y:S01]  /*4e60*/  IMAD.MOV.U32 R28, RZ, RZ, R82 ;  /* 0x000000ffff1c7224 */ /* 0x000fe200078e0052 */
[----:B------:R-:W-:Y:S01]  /*4e70*/  SEL R114, R9, R29, !P4 ;  /* 0x0000001d09727207 */ /* 0x000fe20006000000 */
[----:B------:R-:W-:Y:S01]  /*4e80*/  IMAD.MOV.U32 R29, RZ, RZ, R81 ;  /* 0x000000ffff1d7224 */ /* 0x000fe200078e0051 */
[----:B------:R-:W-:-:S02]  /*4e90*/  PRMT R133, RZ, 0x7610, R133 ;  /* 0x00007610ff857816 */ /* 0x000fc40000000085 */
[----:B------:R-:W-:Y:S02]  /*4ea0*/  PRMT R131, RZ, 0x7610, R131 ;  /* 0x00007610ff837816 */ /* 0x000fe40000000083 */
[C---:B------:R-:W-:Y:S01]  /*4eb0*/  SEL R103, R9.reuse, R7, !P4 ;  /* 0x0000000709677207 */ /* 0x040fe20006000000 */
[----:B------:R-:W-:Y:S01]  /*4ec0*/  VIADD R7, R4, 0xfffffffa ;  /* 0xfffffffa04077836 */ /* 0x000fe20000000000 */
[C---:B------:R-:W-:Y:S01]  /*4ed0*/  SEL R123, R9.reuse, R34, !P4 ;  /* 0x00000022097b7207 */ /* 0x040fe20006000000 */
[----:B------:R-:W-:Y:S01]  /*4ee0*/  IMAD.MOV.U32 R34, RZ, RZ, R74 ;  /* 0x000000ffff227224 */ /* 0x000fe200078e004a */
[----:B------:R-:W-:Y:S01]  /*4ef0*/  SEL R124, R9, R35, !P4 ;  /* 0x00000023097c7207 */ /* 0x000fe20006000000 */
[----:B------:R-:W-:Y:S01]  /*4f00*/  IMAD.MOV.U32 R35, RZ, RZ, R73 ;  /* 0x000000ffff237224 */ /* 0x000fe200078e0049 */
[----:B------:R-:W-:Y:S02]  /*4f10*/  PRMT R128, RZ, 0x7610, R128 ;  /* 0x00007610ff807816 */ /* 0x000fe40000000080 */
[----:B------:R-:W-:-:S02]  /*4f20*/  PRMT R91, RZ, 0x7610, R91 ;  /* 0x00007610ff5b7816 */ /* 0x000fc4000000005b */
[----:B------:R-:W-:Y:S02]  /*4f30*/  SEL R112, R9, R6, !P4 ;  /* 0x0000000609707207 */ /* 0x000fe40006000000 */
[----:B------:R-:W-:Y:S02]  /*4f40*/  SHF.R.U64 R6, R3, 0xb, RZ ;  /* 0x0000000b03067819 */ /* 0x000fe400000012ff */
[C---:B------:R-:W-:Y:S02]  /*4f50*/  SEL R125, R9.reuse, R36, !P4 ;  /* 0x00000024097d7207 */ /* 0x040fe40006000000 */
[C---:B------:R-:W-:Y:S02]  /*4f60*/  SEL R93, R9.reuse, R32, !P4 ;  /* 0x00000020095d7207 */ /* 0x040fe40006000000 */
[C---:B------:R-:W-:Y:S02]  /*4f70*/  SEL R111, R9.reuse, R31, !P4 ;  /* 0x0000001f096f7207 */ /* 0x040fe40006000000 */
[----:B------:R-:W-:-:S02]  /*4f80*/  SEL R118, R9, R30, !P4 ;  /* 0x0000001e09767207 */ /* 0x000fc40006000000 */
[C---:B------:R-:W-:Y:S02]  /*4f90*/  SEL R113, R9.reuse, R27, !P4 ;  /* 0x0000001b09717207 */ /* 0x040fe40006000000 */
[C---:B------:R-:W-:Y:S02]  /*4fa0*/  SEL R116, R9.reuse, R26, !P4 ;  /* 0x0000001a09747207 */ /* 0x040fe40006000000 */
        /* <DEDUP_REMOVED lines=13> */
[----:B------:R-:W-:Y:S01]  /*5080*/  SEL R94, R9, R38, !P4 ;  /* 0x00000026095e7207 */ /* 0x000fe20006000000 */
[----:B------:R-:W-:Y:S01]  /*5090*/  IMAD.MOV.U32 R50, RZ, RZ, R67 ;  /* 0x000000ffff327224 */ /* 0x000fe200078e0043 */
[----:B------:R-:W-:Y:S01]  /*50a0*/  PRMT R95, RZ, 0x7610, R95 ;  /* 0x00007610ff5f7816 */ /* 0x000fe2000000005f */
[----:B------:R-:W-:Y:S01]  /*50b0*/  IMAD.MOV.U32 R48, RZ, RZ, R66 ;  /* 0x000000ffff307224 */ /* 0x000fe200078e0042 */
[----:B------:R-:W-:Y:S01]  /*50c0*/  PRMT R151, RZ, 0x7610, R151 ;  /* 0x00007610ff977816 */ /* 0x000fe20000000097 */
[----:B------:R-:W-:-:S02]  /*50d0*/  IMAD.MOV.U32 R49, RZ, RZ, R68 ;  /* 0x000000ffff317224 */ /* 0x000fc400078e0044 */
[----:B------:R-:W-:Y:S01]  /*50e0*/  IMAD R68, R162, 0x34, RZ ;  /* 0x00000034a2447824 */ /* 0x000fe200078e02ff */
[----:B------:R-:W-:Y:S01]  /*50f0*/  PRMT R132, RZ, 0x7610, R132 ;  /* 0x00007610ff847816 */ /* 0x000fe20000000084 */
[----:B------:R-:W-:Y:S01]  /*5100*/  IMAD.MOV.U32 R30, RZ, RZ, R79 ;  /* 0x000000ffff1e7224 */ /* 0x000fe200078e004f */
[----:B------:R-:W-:Y:S01]  /*5110*/  PRMT R130, RZ, 0x7610, R130 ;  /* 0x00007610ff827816 */ /* 0x000fe20000000082 */
[----:B------:R-:W-:Y:S02]  /*5120*/  IMAD.MOV.U32 R31, RZ, RZ, R78 ;  /* 0x000000ffff1f7224 */ /* 0x000fe400078e004e */
[----:B------:R-:W-:Y:S01]  /*5130*/  IMAD.MOV.U32 R32, RZ, RZ, R77 ;  /* 0x000000ffff207224 */ /* 0x000fe200078e004d */
[----:B------:R-:W-:Y:S01]  /*5140*/  PRMT R90, RZ, 0x7610, R90 ;  /* 0x00007610ff5a7816 */ /* 0x000fe2000000005a */
[----:B------:R-:W-:Y:S01]  /*5150*/  IMAD.MOV.U32 R36, RZ, RZ, R71 ;  /* 0x000000ffff247224 */ /* 0x000fe200078e0047 */
[----:B------:R-:W-:Y:S01]  /*5160*/  PRMT R92, RZ, 0x7610, R92 ;  /* 0x00007610ff5c7816 */ /* 0x000fe2000000005c */
[----:B------:R-:W-:Y:S01]  /*5170*/  VIADD R8, R4, 0xfffffff2 ;  /* 0xfffffff204087836 */ /* 0x000fe20000000000 */
[----:B------:R-:W-:-:S02]  /*5180*/  PRMT R13, RZ, 0x7610, R13 ;  /* 0x00007610ff0d7816 */ /* 0x000fc4000000000d */
[----:B------:R-:W-:Y:S02]  /*5190*/  PRMT R12, RZ, 0x7610, R12 ;  /* 0x00007610ff0c7816 */ /* 0x000fe4000000000c */
[----:B------:R-:W-:Y:S02]  /*51a0*/  PRMT R10, RZ, 0x7610, R10 ;  /* 0x00007610ff0a7816 */ /* 0x000fe4000000000a */
[----:B------:R-:W-:Y:S01]  /*51b0*/  PRMT R11, RZ, 0x7610, R11 ;  /* 0x00007610ff0b7816 */ /* 0x000fe2000000000b */
[----:B------:R-:W-:Y:S01]  /*51c0*/  IMAD R14, R162, 0x15, RZ ;  /* 0x00000015a20e7824 */ /* 0x000fe200078e02ff */
[----:B------:R-:W-:-:S04]  /*51d0*/  @!UP1 UIADD3 UR4, UPT, UPT, -UR4, 0x100000, URZ ;  /* 0x0010000004049890 */ /* 0x000fc8000fffe1ff */
[----:B------:R-:W-:Y:S02]  /*51e0*/  @!UP1 USHF.L.U32 UR5, UR4, 0xb, URZ ;  /* 0x0000000b04059899 */ /* 0x000fe400080006ff */
[----:B------:R-:W-:Y:S01]  /*51f0*/  @!UP1 USHF.L.U32 UR4, UR4, 0x1, URZ ;  /* 0x0000000104049899 */ /* 0x000fe200080006ff */
[----:B------:R-:W-:Y:S01]  /*5200*/  VOTEU.ALL UP1, P0 ;  /* 0x0000000000ff7886 */ /* 0x000fe20000020000 */
[----:B------:R-:W-:Y:S02]  /*5210*/  IMAD.MOV.U32 R38, RZ, RZ, R56 ;  /* 0x000000ffff267224 */ /* 0x000fe400078e0038 */
[----:B------:R-:W-:-:S08]  /*5220*/  IMAD.MOV.U32 R37, RZ, RZ, R35 ;  /* 0x000000ffff257224 */ /* 0x000fd000078e0023 */
[----:B------:R0:W0:Y:S01]  /*5230*/  @!UP1 SYNCS.EXCH.64 URZ, [UR10+0x14008], UR4 ;  /* 0x014008040aff95b2 */ /* 0x0000220008000100 */
[----:B------:R-:W-:Y:S04]  /*5240*/  STS.U16 [R2+UR10+0x4000], R43 ;  /* 0x0040002b02007988 */ /* 0x000fe8000800040a */
[----:B--2---:R-:W-:Y:S01]  /*5250*/  STL.64 [R1+0x7c0], R86 ;  /* 0x0007c05601007387 */ /* 0x004fe20000100a00 */
[C---:B------:R-:W-:Y:S01]  /*5260*/  IMAD R56, R162.reuse, 0x25, RZ ;  /* 0x00000025a2387824 */ /* 0x040fe200078e02ff */
[----:B------:R-:W-:Y:S01]  /*5270*/  PRMT R163, RZ, 0x7610, R163 ;  /* 0x00007610ffa37816 */ /* 0x000fe200000000a3 */
[----:B0-----:R-:W0:Y:S01]  /*5280*/  LDCU UR4, c[0x0][0x3b0] ;  /* 0x00007600ff0477ac */ /* 0x001e220008000800 */
[----:B------:R-:W-:Y:S04]  /*5290*/  STL.64 [R1+0xd0], R100 ;  /* 0x0000d06401007387 */ /* 0x000fe80000100a00 */
[----:B------:R-:W-:Y:S04]  /*52a0*/  STL.64 [R1+0xc8], R98 ;  /* 0x0000c86201007387 */ /* 0x000fe80000100a00 */
[----:B------:R-:W-:Y:S04]  /*52b0*/  STL.64 [R1+0x50], R96 ;  /* 0x0000506001007387 */ /* 0x000fe80000100a00 */
[----:B---3--:R-:W-:Y:S04]  /*52c0*/  STL.64 [R1+0x7c8], R88 ;  /* 0x0007c85801007387 */ /* 0x008fe80000100a00 */
[----:B----4-:R2:W-:Y:S04]  /*52d0*/  STL [R1+0x24c], R80 ;  /* 0x00024c5001007387 */ /* 0x0105e80000100800 */
[----:B------:R3:W-:Y:S01]  /*52e0*/  STL.64 [R1+0x48], R84 ;  /* 0x0000485401007387 */ /* 0x0007e20000100a00 */
[----:B--2---:R-:W-:Y:S01]  /*52f0*/  IMAD R80, R162, 0x1c, RZ ;  /* 0x0000001ca2507824 */ /* 0x004fe200078e02ff */
[----:B-1----:R-:W-:-:S03]  /*5300*/  SEL R96, R9, R33, !P4 ;  /* 0x0000002109607207 */ /* 0x002fc60006000000 */
[----:B------:R-:W-:-:S04]  /*5310*/  IMAD.WIDE R82, R80, 0x2, R160 ;  /* 0x0000000250527825 */ /* 0x000fc800078e02a0 */
[----:B---3--:R-:W-:Y:S01]  /*5320*/  IMAD.MOV.U32 R85, RZ, RZ, R72 ;  /* 0x000000ffff557224 */ /* 0x008fe200078e0048 */
[----:B------:R-:W2:Y:S01]  /*5330*/  @P3 LDG.E.U16 R133, desc[UR24][R82.64] ;  /* 0x0000001852853981 */ /* 0x000ea2000c1e1500 */
[----:B------:R-:W-:Y:S02]  /*5340*/  IMAD R72, R162, 0x2c, RZ ;  /* 0x0000002ca2487824 */ /* 0x000fe400078e02ff */
[----:B------:R-:W-:-:S04]  /*5350*/  IMAD.WIDE R80, R80, 0x2, R158 ;  /* 0x0000000250507825 */ /* 0x000fc800078e029e */
[----:B------:R-:W-:Y:S01]  /*5360*/  IMAD.MOV.U32 R33, RZ, RZ, R75 ;  /* 0x000000ffff217224 */ /* 0x000fe200078e004b */
[----:B------:R-:W3:Y:S01]  /*5370*/  @P3 LDG.E.U16 R131, desc[UR24][R80.64] ;  /* 0x0000001850833981 */ /* 0x000ee2000c1e1500 */
[----:B------:R-:W-:Y:S01]  /*5380*/  IMAD.WIDE R74, R72, 0x2, R160 ;  /* 0x00000002484a7825 */ /* 0x000fe200078e02a0 */
[----:B------:R-:W-:-:S03]  /*5390*/  ISETP.GE.U32.AND P3, PT, R7, 0x7fffffbb, PT ;  /* 0x7fffffbb0700780c */ /* 0x000fc60003f66070 */
[----:B------:R-:W-:Y:S01]  /*53a0*/  IMAD.WIDE R72, R72, 0x2, R158 ;  /* 0x0000000248487825 */ /* 0x000fe200078e029e */
[----:B------:R-:W-:Y:S01]  /*53b0*/  SHF.R.U64 R7, R3, 0x3, RZ ;  /* 0x0000000303077819 */ /* 0x000fe200000012ff */
[----:B------:R-:W4:Y:S04]  /*53c0*/  @P5 LDG.E.U16 R128, desc[UR24][R74.64] ;  /* 0x000000184a805981 */ /* 0x000f28000c1e1500 */
[----:B------:R-:W2:Y:S01]  /*53d0*/  @P5 LDG.E.U16 R91, desc[UR24][R72.64] ;  /* 0x00000018485b5981 */ /* 0x000ea2000c1e1500 */
[----:B------:R-:W-:Y:S01]  /*53e0*/  LOP3.LUT P5, RZ, R7, 0x1, RZ, 0xc0, !PT ;  /* 0x0000000107ff7812 */ /* 0x000fe200078ac0ff */
[----:B------:R-:W-:Y:S01]  /*53f0*/  IMAD.MOV.U32 R88, RZ, RZ, R64 ;  /* 0x000000ffff587224 */ /* 0x000fe200078e0040 */
[C---:B------:R-:W-:Y:S01]  /*5400*/  SEL R98, R9.reuse, R25, !P4 ;  /* 0x0000001909627207 */ /* 0x040fe20006000000 */
[----:B------:R-:W-:Y:S01]  /*5410*/  IMAD R64, R162, 0x3c, RZ ;  /* 0x0000003ca2407824 */ /* 0x000fe200078e02ff */
[C---:B------:R-:W-:Y:S01]  /*5420*/  SEL R97, R9.reuse, R24, !P4 ;  /* 0x0000001809617207 */ /* 0x040fe20006000000 */
[----:B------:R-:W-:Y:S01]  /*5430*/  IMAD.MOV.U32 R89, RZ, RZ, R76 ;  /* 0x000000ffff597224 */ /* 0x000fe200078e004c */
[----:B------:R-:W-:-:S02]  /*5440*/  SEL R100, R9, R22, !P4 ;  /* 0x0000001609647207 */ /* 0x000fc40006000000 */
[C---:B------:R-:W-:Y:S02]  /*5450*/  SEL R101, R9.reuse, R16, !P4 ;  /* 0x0000001009657207 */ /* 0x040fe40006000000 */
[----:B------:R-:W-:Y:S01]  /*5460*/  SEL R99, R9, R18, !P4 ;  /* 0x0000001209637207 */ /* 0x000fe20006000000 */
[----:B------:R-:W-:Y:S01]  /*5470*/  IMAD R76, R162, 0x24, RZ ;  /* 0x00000024a24c7824 */ /* 0x000fe200078e02ff */
[----:B------:R-:W-:Y:S01]  /*5480*/  LOP3.LUT P4, RZ, R6, 0x1, RZ, 0xc0, !PT ;  /* 0x0000000106ff7812 */ /* 0x000fe2000788c0ff */
[----:B------:R-:W-:Y:S02]  /*5490*/  IMAD.MOV.U32 R84, RZ, RZ, R65 ;  /* 0x000000ffff547224 */ /* 0x000fe400078e0041 */
[----:B------:R-:W-:Y:S01]  /*54a0*/  IMAD.WIDE R66, R64, 0x2, R160 ;  /* 0x0000000240427825 */ /* 0x000fe200078e02a0 */
[----:B------:R-:W-:-:S03]  /*54b0*/  SHF.R.U32.HI R6, RZ, 0x2, R5 ;  /* 0x00000002ff067819 */ /* 0x000fc60000011605 */
[----:B------:R-:W-:Y:S01]  /*54c0*/  IMAD.WIDE R64, R64, 0x2, R158 ;  /* 0x0000000240407825 */ /* 0x000fe200078e029e */
[----:B------:R-:W2:Y:S03]  /*54d0*/  @P5 LDG.E.U16 R95, desc[UR24][R66.64] ;  /* 0x00000018425f5981 */ /* 0x000ea6000c1e1500 */
[----:B------:R-:W-:Y:S01]  /*54e0*/  IMAD.MOV.U32 R87, RZ, RZ, R51 ;  /* 0x000000ffff577224 */ /* 0x000fe200078e0033 */
[----:B------:R-:W2:Y:S01]  /*54f0*/  @P5 LDG.E.U16 R151, desc[UR24][R64.64] ;  /* 0x0000001840975981 */ /* 0x000ea2000c1e1500 */
[----:B------:R-:W-:Y:S01]  /*5500*/  IMAD.WIDE R78, R76, 0x2, R160 ;  /* 0x000000024c4e7825 */ /* 0x000fe200078e02a0 */
[----:B------:R-:W-:-:S03]  /*5510*/  LOP3.LUT P5, RZ, R6, 0x1, RZ, 0xc0, !PT ;  /* 0x0000000106ff7812 */ /* 0x000fc600078ac0ff */
[----:B------:R-:W-:Y:S02]  /*5520*/  IMAD.MOV.U32 R51, RZ, RZ, R70 ;  /* 0x000000ffff337224 */ /* 0x000fe400078e0046 */
[----:B------:R-:W-:Y:S01]  /*5530*/  IMAD.MOV.U32 R86, RZ, RZ, R69 ;  /* 0x000000ffff567224 */ /* 0x000fe200078e0045 */
[----:B------:R-:W-:Y:S01]  /*5540*/  SHF.R.U32.HI R7, RZ, 0x1, R5 ;  /* 0x00000001ff077819 */ /* 0x000fe20000011605 */
[----:B------:R-:W-:Y:S01]  /*5550*/  IMAD.WIDE R76, R76, 0x2, R158 ;  /* 0x000000024c4c7825 */ /* 0x000fe200078e029e */
[----:B------:R-:W2:Y:S03]  /*5560*/  @P6 LDG.E.U16 R132, desc[UR24][R78.64] ;  /* 0x000000184e846981 */ /* 0x000ea6000c1e1500 */
[C---:B------:R-:W-:Y:S01]  /*5570*/  IMAD.WIDE R70, R68.reuse, 0x2, R160 ;  /* 0x0000000244467825 */ /* 0x040fe200078e02a0 */
[----:B------:R-:W2:Y:S03]  /*5580*/  @P6 LDG.E.U16 R130, desc[UR24][R76.64] ;  /* 0x000000184c826981 */ /* 0x000ea6000c1e1500 */
[----:B------:R-:W-:Y:S01]  /*5590*/  IMAD.WIDE R68, R68, 0x2, R158 ;  /* 0x0000000244447825 */ /* 0x000fe200078e029e */
[----:B------:R-:W-:Y:S01]  /*55a0*/  ISETP.GE.U32.AND P6, PT, R8, 0x7fffffb3, PT ;  /* 0x7fffffb30800780c */ /* 0x000fe20003fc6070 */
[----:B------:R-:W2:Y:S02]  /*55b0*/  @P4 LDG.E.U16 R90, desc[UR24][R70.64] ;  /* 0x00000018465a4981 */ /* 0x000ea4000c1e1500 */
[----:B------:R-:W-:-:S02]  /*55c0*/  IMAD R6, R162, 0x5, RZ ;  /* 0x00000005a2067824 */ /* 0x000fc400078e02ff */
[----:B------:R-:W2:Y:S01]  /*55d0*/  @P4 LDG.E.U16 R92, desc[UR24][R68.64] ;  /* 0x00000018445c4981 */ /* 0x000ea2000c1e1500 */
[----:B------:R-:W-:Y:S01]  /*55e0*/  LOP3.LUT P4, RZ, R7, 0x1, RZ, 0xc0, !PT ;  /* 0x0000000107ff7812 */ /* 0x000fe2000788c0ff */
[----:B------:R-:W-:-:S04]  /*55f0*/  IMAD.WIDE R20, R6, 0x2, R160 ;  /* 0x0000000206147825 */ /* 0x000fc800078e02a0 */
[----:B------:R-:W-:Y:S01]  /*5600*/  IMAD.WIDE R22, R6, 0x2, R158 ;  /* 0x0000000206167825 */ /* 0x000fe200078e029e */
[----:B------:R-:W-:Y:S01]  /*5610*/  SHF.R.U32.HI R6, RZ, 0xa, R5 ;  /* 0x0000000aff067819 */ /* 0x000fe20000011605 */
[----:B------:R-:W2:Y:S02]  /*5620*/  @!P3 LDG.E.U16 R13, desc[UR24][R20.64] ;  /* 0x00000018140db981 */ /* 0x000ea4000c1e1500 */
[----:B------:R-:W-:Y:S02]  /*5630*/  IMAD R7, R162, 0xd, RZ ;  /* 0x0000000da2077824 */ /* 0x000fe400078e02ff */
[----:B------:R-:W2:Y:S01]  /*5640*/  @!P3 LDG.E.U16 R12, desc[UR24][R22.64] ;  /* 0x00000018160cb981 */ /* 0x000ea2000c1e1500 */
[----:B------:R-:W-:Y:S01]  /*5650*/  LOP3.LUT P3, RZ, R6, 0x1, RZ, 0xc0, !PT ;  /* 0x0000000106ff7812 */ /* 0x000fe2000786c0ff */
[C---:B------:R-:W-:Y:S02]  /*5660*/  IMAD.WIDE R24, R7.reuse, 0x2, R160 ;  /* 0x0000000207187825 */ /* 0x040fe400078e02a0 */
[----:B------:R-:W-:Y:S02]  /*5670*/  STL.64 [R1+0x140], R20 ;  /* 0x0001401401007387 */ /* 0x000fe40000100a00 */
[----:B------:R-:W-:-:S02]  /*5680*/  IMAD.WIDE R26, R7, 0x2, R158 ;  /* 0x00000002071a7825 */ /* 0x000fc400078e029e */
[----:B------:R-:W-:Y:S01]  /*5690*/  STL.64 [R1+0x138], R22 ;  /* 0x0001381601007387 */ /* 0x000fe20000100a00 */
[----:B------:R-:W-:-:S03]  /*56a0*/  PRMT R9, RZ, 0x7610, R9 ;  /* 0x00007610ff097816 */ /* 0x000fc60000000009 */
[----:B------:R-:W-:Y:S01]  /*56b0*/  STL.64 [R1+0xc0], R24 ;  /* 0x0000c01801007387 */ /* 0x000fe20000100a00 */
[----:B------:R-:W-:-:S03]  /*56c0*/  PRMT R8, RZ, 0x7610, R8 ;  /* 0x00007610ff087816 */ /* 0x000fc60000000008 */
[----:B------:R1:W-:Y:S01]  /*56d0*/  STL.64 [R1+0xb8], R26 ;  /* 0x0000b81a01007387 */ /* 0x0003e20000100a00 */
[----:B------:R-:W-:-:S03]  /*56e0*/  IMAD.WIDE R18, R14, 0x2, R160 ;  /* 0x000000020e127825 */ /* 0x000fc600078e02a0 */
[----:B------:R1:W2:Y:S01]  /*56f0*/  @!P6 LDG.E.U16 R10, desc[UR24][R26.64] ;  /* 0x000000181a0ae981 */ /* 0x0002a2000c1e1500 */
[----:B------:R-:W-:Y:S01]  /*5700*/  IMAD.WIDE R16, R14, 0x2, R158 ;  /* 0x000000020e107825 */ /* 0x000fe200078e029e */
[----:B------:R-:W-:Y:S02]  /*5710*/  SHF.R.U64 R14, R3, 0x1a, RZ ;  /* 0x0000001a030e7819 */ /* 0x000fe400000012ff */
[----:B------:R0:W2:Y:S01]  /*5720*/  @!P6 LDG.E.U16 R11, desc[UR24][R24.64] ;  /* 0x00000018180be981 */ /* 0x0000a2000c1e1500 */
[----:B------:R-:W-:Y:S02]  /*5730*/  PRMT R7, RZ, 0x7610, R7 ;  /* 0x00007610ff077816 */ /* 0x000fe40000000007 */
[----:B------:R-:W-:Y:S01]  /*5740*/  PRMT R6, RZ, 0x7610, R6 ;  /* 0x00007610ff067816 */ /* 0x000fe20000000006 */
[----:B------:R0:W2:Y:S01]  /*5750*/  @P3 LDG.E.U16 R9, desc[UR24][R18.64] ;  /* 0x0000001812093981 */ /* 0x0000a2000c1e1500 */
[----:B-1----:R-:W-:Y:S02]  /*5760*/  IMAD.MOV.U32 R26, RZ, RZ, R28 ;  /* 0x000000ffff1a7224 */ /* 0x002fe400078e001c */
[----:B------:R-:W-:Y:S01]  /*5770*/  IMAD.MOV.U32 R28, RZ, RZ, R60 ;  /* 0x000000ffff1c7224 */ /* 0x000fe200078e003c */
[----:B------:R1:W2:Y:S01]  /*5780*/  @P3 LDG.E.U16 R8, desc[UR24][R16.64] ;  /* 0x0000001810083981 */ /* 0x0002a2000c1e1500 */
[----:B------:R-:W-:-:S02]  /*5790*/  IMAD R60, R162, 0x1d, RZ ;  /* 0x0000001da23c7824 */ /* 0x000fc400078e02ff */
[----:B0-----:R-:W-:Y:S02]  /*57a0*/  IMAD.MOV.U32 R24, RZ, RZ, R89 ;  /* 0x000000ffff187224 */ /* 0x001fe400078e0059 */
[----:B------:R-:W-:Y:S02]  /*57b0*/  IMAD.MOV.U32 R89, RZ, RZ, R49 ;  /* 0x000000ffff597224 */ /* 0x000fe400078e0031 */
[----:B------:R-:W-:Y:S02]  /*57c0*/  IMAD.MOV.U32 R25, RZ, RZ, R63 ;  /* 0x000000ffff197224 */ /* 0x000fe400078e003f */
[----:B------:R-:W-:Y:S02]  /*57d0*/  IMAD.MOV.U32 R27, RZ, RZ, R62 ;  /* 0x000000ffff1b7224 */ /* 0x000fe400078e003e */
[----:B------:R-:W-:Y:S02]  /*57e0*/  IMAD.MOV.U32 R49, RZ, RZ, R86 ;  /* 0x000000ffff317224 */ /* 0x000fe400078e0056 */
[----:B------:R-:W-:Y:S01]  /*57f0*/  IMAD.WIDE R62, R60, 0x2, R160 ;  /* 0x000000023c3e7825 */ /* 0x000fe200078e02a0 */
[----:B------:R-:W-:-:S03]  /*5800*/  LOP3.LUT P3, RZ, R14, 0x1, RZ, 0xc0, !PT ;  /* 0x000000010eff7812 */ /* 0x000fc6000786c0ff */
[----:B------:R-:W-:Y:S01]  /*5810*/  IMAD.MOV.U32 R86, RZ, RZ, R61 ;  /* 0x000000ffff567224 */ /* 0x000fe200078e003d */
[----:B------:R-:W2:Y:S01]  /*5820*/  @P5 LDG.E.U16 R7, desc[UR24][R62.64] ;  /* 0x000000183e075981 */ /* 0x000ea2000c1e1500 */
[----:B------:R-:W-:Y:S01]  /*5830*/  IMAD.WIDE R60, R60, 0x2, R158 ;  /* 0x000000023c3c7825 */ /* 0x000fe200078e029e */
[----:B------:R-:W-:-:S04]  /*5840*/  SHF.R.U64 R14, R3, 0x12, RZ ;  /* 0x00000012030e7819 */ /* 0x000fc800000012ff */
[----:B------:R-:W2:Y:S01]  /*5850*/  @P5 LDG.E.U16 R6, desc[UR24][R60.64] ;  /* 0x000000183c065981 */ /* 0x000ea2000c1e1500 */
[----:B------:R-:W-:Y:S01]  /*5860*/  LOP3.LUT P5, RZ, R14, 0x1, RZ, 0xc0, !PT ;  /* 0x000000010eff7812 */ /* 0x000fe200078ac0ff */
[----:B------:R-:W-:Y:S02]  /*5870*/  IMAD.MOV.U32 R14, RZ, RZ, R89 ;  /* 0x000000ffff0e7224 */ /* 0x000fe400078e0059 */
[----:B------:R0:W-:Y:S02]  /*5880*/  STL.64 [R1+0x40], R18 ;  /* 0x0000401201007387 */ /* 0x0001e40000100a00 */
[----:B------:R-:W-:Y:S02]  /*5890*/  IMAD.MOV.U32 R43, RZ, RZ, R14 ;  /* 0x000000ffff2b7224 */ /* 0x000fe400078e000e */
[----:B------:R1:W-:Y:S01]  /*58a0*/  STL.64 [R1+0x38], R16 ;  /* 0x0000381001007387 */ /* 0x0003e20000100a00 */
[----:B------:R-:W-:Y:S02]  /*58b0*/  IMAD.MOV.U32 R14, RZ, RZ, R38 ;  /* 0x000000ffff0e7224 */ /* 0x000fe400078e0026 */
[----:B------:R-:W-:-:S02]  /*58c0*/  IMAD.MOV.U32 R38, RZ, RZ, R37 ;  /* 0x000000ffff267224 */ /* 0x000fc400078e0025 */
[----:B0-----:R-:W-:Y:S02]  /*58d0*/  IMAD.MOV.U32 R19, RZ, RZ, R28 ;  /* 0x000000ffff137224 */ /* 0x001fe400078e001c */
[----:B-1----:R-:W-:Y:S02]  /*58e0*/  IMAD.MOV.U32 R17, RZ, RZ, R25 ;  /* 0x000000ffff117224 */ /* 0x002fe400078e0019 */
[----:B------:R-:W-:Y:S02]  /*58f0*/  IMAD.MOV.U32 R16, RZ, RZ, R24 ;  /* 0x000000ffff107224 */ /* 0x000fe400078e0018 */
[----:B------:R-:W-:Y:S02]  /*5900*/  IMAD.MOV.U32 R37, RZ, RZ, R19 ;  /* 0x000000ffff257224 */ /* 0x000fe400078e0013 */
[----:B------:R-:W-:Y:S02]  /*5910*/  IMAD.MOV.U32 R19, RZ, RZ, R17 ;  /* 0x000000ffff137224 */ /* 0x000fe400078e0011 */
[----:B------:R-:W-:-:S02]  /*5920*/  IMAD.MOV.U32 R17, RZ, RZ, R16 ;  /* 0x000000ffff117224 */ /* 0x000fc400078e0010 */
[----:B------:R-:W-:Y:S01]  /*5930*/  IMAD.MOV.U32 R16, RZ, RZ, R26 ;  /* 0x000000ffff107224 */ /* 0x000fe200078e001a */
[----:B------:R0:W-:Y:S01]  /*5940*/  STS.U16 [R2+UR10+0x1800], R43 ;  /* 0x0018002b02007988 */ /* 0x0001e2000800040a */
[----:B------:R-:W-:Y:S02]  /*5950*/  IMAD.MOV.U32 R26, RZ, RZ, R29 ;  /* 0x000000ffff1a7224 */ /* 0x000fe400078e001d */
[----:B------:R-:W-:Y:S02]  /*5960*/  IMAD.MOV.U32 R20, RZ, RZ, R55 ;  /* 0x000000ffff147224 */ /* 0x000fe400078e0037 */
[----:B------:R-:W-:Y:S02]  /*5970*/  IMAD.MOV.U32 R29, RZ, RZ, R30 ;  /* 0x000000ffff1d7224 */ /* 0x000fe400078e001e */
[----:B------:R-:W-:Y:S02]  /*5980*/  IMAD.MOV.U32 R21, RZ, RZ, R54 ;  /* 0x000000ffff157224 */ /* 0x000fe400078e0036 */
[----:B------:R-:W-:-:S02]  /*5990*/  IMAD.MOV.U32 R30, RZ, RZ, R31 ;  /* 0x000000ffff1e7224 */ /* 0x000fc400078e001f */
[----:B0-----:R-:W-:Y:S02]  /*59a0*/  IMAD.MOV.U32 R43, RZ, RZ, R14 ;  /* 0x000000ffff2b7224 */ /* 0x001fe400078e000e */
[----:B------:R-:W-:Y:S02]  /*59b0*/  IMAD.MOV.U32 R22, RZ, RZ, R53 ;  /* 0x000000ffff167224 */ /* 0x000fe400078e0035 */
[----:B------:R-:W-:Y:S02]  /*59c0*/  IMAD.MOV.U32 R31, RZ, RZ, R32 ;  /* 0x000000ffff1f7224 */ /* 0x000fe400078e0020 */
[----:B------:R-:W-:Y:S02]  /*59d0*/  IMAD.MOV.U32 R14, RZ, RZ, R37 ;  /* 0x000000ffff0e7224 */ /* 0x000fe400078e0025 */
[----:B------:R-:W-:Y:S02]  /*59e0*/  IMAD.MOV.U32 R32, RZ, RZ, R33 ;  /* 0x000000ffff207224 */ /* 0x000fe400078e0021 */
[----:B------:R-:W-:-:S02]  /*59f0*/  IMAD.MOV.U32 R37, RZ, RZ, R17 ;  /* 0x000000ffff257224 */ /* 0x000fc400078e0011 */
[----:B------:R-:W-:Y:S02]  /*5a00*/  IMAD.MOV.U32 R33, RZ, RZ, R34 ;  /* 0x000000ffff217224 */ /* 0x000fe400078e0022 */
[----:B------:R-:W-:Y:S02]  /*5a10*/  IMAD.MOV.U32 R17, RZ, RZ, R20 ;  /* 0x000000ffff117224 */ /* 0x000fe400078e0014 */
[----:B------:R-:W-:Y:S02]  /*5a20*/  IMAD.MOV.U32 R34, RZ, RZ, R87 ;  /* 0x000000ffff227224 */ /* 0x000fe400078e0057 */
[----:B------:R-:W-:Y:S02]  /*5a30*/  IMAD.MOV.U32 R20, RZ, RZ, R21 ;  /* 0x000000ffff147224 */ /* 0x000fe400078e0015 */
[----:B------:R-:W-:Y:S02]  /*5a40*/  IMAD.MOV.U32 R87, RZ, RZ, R149 ;  /* 0x000000ffff577224 */ /* 0x000fe400078e0095 */
[----:B------:R-:W-:Y:S01]  /*5a50*/  IMAD.MOV.U32 R21, RZ, RZ, R22 ;  /* 0x000000ffff157224 */ /* 0x000fe200078e0016 */
[----:B------:R-:W2:Y:S01]  /*5a60*/  LDL.LU R149, [R1+0x7f0] ;  /* 0x0007f00001957983 */ /* 0x000ea20000300800 */
[----:B------:R-:W-:-:S03]  /*5a70*/  IMAD.MOV.U32 R22, RZ, RZ, R143 ;  /* 0x000000ffff167224 */ /* 0x000fc600078e008f */
[----:B------:R-:W2:Y:S04]  /*5a80*/  LDL.LU R143, [R1+0x7ec] ;  /* 0x0007ec00018f7983 */ /* 0x000ea80000300800 */
[----:B------:R0:W-:Y:S04]  /*5a90*/  STS.U16 [R2+UR10+0x1c00], R43 ;  /* 0x001c002b02007988 */ /* 0x0001e8000800040a */
[----:B0-----:R-:W2:Y:S04]  /*5aa0*/  LDL.LU R43, [R1+0x20] ;  /* 0x00002000012b7983 */ /* 0x001ea80000300800 */
[----:B------:R0:W-:Y:S04]  /*5ab0*/  STS.U16 [R2+UR10+0x400], R42 ;  /* 0x0004002a02007988 */ /* 0x0001e8000800040a */
[----:B------:R1:W-:Y:S01]  /*5ac0*/  STS.U16 [R2+UR10], R44 ;  /* 0x0000002c02007988 */ /* 0x0003e2000800040a */
[----:B0-----:R-:W-:-:S02]  /*5ad0*/  IMAD.MOV.U32 R42, RZ, RZ, R38 ;  /* 0x000000ffff2a7224 */ /* 0x001fc400078e0026 */
[----:B------:R-:W-:Y:S01]  /*5ae0*/  IMAD.MOV.U32 R38, RZ, RZ, R16 ;  /* 0x000000ffff267224 */ /* 0x000fe200078e0010 */
[----:B------:R-:W-:Y:S01]  /*5af0*/  LOP3.LUT R16, R2, 0x10, RZ, 0x3c, !PT ;  /* 0x0000001002107812 */ /* 0x000fe200078e3cff */
[----:B-1----:R-:W-:Y:S01]  /*5b00*/  IMAD.MOV.U32 R44, RZ, RZ, R51 ;  /* 0x000000ffff2c7224 */ /* 0x002fe200078e0033 */
[----:B------:R-:W-:Y:S04]  /*5b10*/  STS.U16 [R2+UR10+0x4400], R41 ;  /* 0x0044002902007988 */ /* 0x000fe8000800040a */
        /* <DEDUP_REMOVED lines=9> */
[----:B--2---:R-:W-:Y:S04]  /*5bb0*/  STS.U16 [R2+UR10+0x5c00], R43 ;  /* 0x005c002b02007988 */ /* 0x004fe8000800040a */
[----:B------:R-:W-:Y:S04]  /*5bc0*/  STS.U16 [R16+UR10+0x480], R14 ;  /* 0x0004800e10007988 */ /* 0x000fe8000800040a */
[----:B------:R0:W-:Y:S04]  /*5bd0*/  STS.U16 [R16+UR10+0x4480], R149 ;  /* 0x0044809510007988 */ /* 0x0001e8000800040a */
[----:B------:R1:W-:Y:S04]  /*5be0*/  STS.U16 [R16+UR10+0x880], R148 ;  /* 0x0008809410007988 */ /* 0x0003e8000800040a */
[----:B0-----:R-:W2:Y:S04]  /*5bf0*/  LDL.LU R149, [R1+0x7e8] ;  /* 0x0007e80001957983 */ /* 0x001ea80000300800 */
[----:B-1----:R-:W3:Y:S01]  /*5c00*/  LDL.LU R148, [R1+0x7e4] ;  /* 0x0007e40001947983 */ /* 0x002ee20000300800 */
[----:B------:R-:W-:-:S02]  /*5c10*/  IMAD.MOV.U32 R23, RZ, RZ, R36 ;  /* 0x000000ffff177224 */ /* 0x000fc400078e0024 */
[----:B------:R-:W-:Y:S01]  /*5c20*/  IMAD.MOV.U32 R36, RZ, RZ, R86 ;  /* 0x000000ffff247224 */ /* 0x000fe200078e0056 */
[----:B------:R-:W-:Y:S01]  /*5c30*/  PRMT R157, RZ, 0x7610, R157 ;  /* 0x00007610ff9d7816 */ /* 0x000fe2000000009d */
[----:B------:R-:W-:Y:S02]  /*5c40*/  IMAD.MOV.U32 R18, RZ, RZ, R27 ;  /* 0x000000ffff127224 */ /* 0x000fe400078e001b */
[----:B------:R-:W-:Y:S02]  /*5c50*/  IMAD.MOV.U32 R86, RZ, RZ, R59 ;  /* 0x000000ffff567224 */ /* 0x000fe400078e003b */
[----:B------:R-:W-:Y:S02]  /*5c60*/  IMAD.MOV.U32 R89, RZ, RZ, R58 ;  /* 0x000000ffff597224 */ /* 0x000fe400078e003a */
[----:B------:R-:W-:Y:S02]  /*5c70*/  IMAD.MOV.U32 R28, RZ, RZ, R57 ;  /* 0x000000ffff1c7224 */ /* 0x000fe400078e0039 */
[----:B------:R-:W-:-:S02]  /*5c80*/  IMAD.MOV.U32 R27, RZ, RZ, R52 ;  /* 0x000000ffff1b7224 */ /* 0x000fc400078e0034 */
[----:B------:R-:W-:Y:S01]  /*5c90*/  IMAD.WIDE R58, R56, 0x2, R160 ;  /* 0x00000002383a7825 */ /* 0x000fe200078e02a0 */
[----:B------:R-:W-:-:S03]  /*5ca0*/  SHF.R.U32.HI R15, RZ, 0x8, R5 ;  /* 0x00000008ff0f7819 */ /* 0x000fc60000011605 */
[----:B------:R-:W-:Y:S01]  /*5cb0*/  IMAD.WIDE R56, R56, 0x2, R158 ;  /* 0x0000000238387825 */ /* 0x000fe200078e029e */
[----:B------:R-:W-:Y:S01]  /*5cc0*/  SHF.R.U32.HI R5, RZ, 0x9, R5 ;  /* 0x00000009ff057819 */ /* 0x000fe20000011605 */
[----:B------:R-:W4:Y:S02]  /*5cd0*/  @P3 LDG.E.U16 R163, desc[UR24][R58.64] ;  /* 0x000000183aa33981 */ /* 0x000f24000c1e1500 */
[----:B------:R-:W-:Y:S01]  /*5ce0*/  IMAD R52, R162, 0x2d, RZ ;  /* 0x0000002da2347824 */ /* 0x000fe200078e02ff */
[----:B------:R-:W-:Y:S01]  /*5cf0*/  PRMT R156, RZ, 0x7610, R156 ;  /* 0x00007610ff9c7816 */ /* 0x000fe2000000009c */
[----:B------:R-:W4:Y:S01]  /*5d00*/  @P3 LDG.E.U16 R157, desc[UR24][R56.64] ;  /* 0x00000018389d3981 */ /* 0x000f22000c1e1500 */
[----:B------:R-:W-:Y:S01]  /*5d10*/  PRMT R155, RZ, 0x7610, R155 ;  /* 0x00007610ff9b7816 */ /* 0x000fe2000000009b */
[----:B------:R-:W-:Y:S01]  /*5d20*/  IMAD.WIDE R54, R52, 0x2, R160 ;  /* 0x0000000234367825 */ /* 0x000fe200078e02a0 */
[----:B------:R-:W-:-:S03]  /*5d30*/  LOP3.LUT P3, RZ, R5, 0x1, RZ, 0xc0, !PT ;  /* 0x0000000105ff7812 */ /* 0x000fc6000786c0ff */
[----:B------:R-:W-:Y:S01]  /*5d40*/  IMAD.WIDE R52, R52, 0x2, R158 ;  /* 0x0000000234347825 */ /* 0x000fe200078e029e */
[----:B------:R-:W-:Y:S01]  /*5d50*/  SHF.R.U64 R5, R3, 0xa, RZ ;  /* 0x0000000a03057819 */ /* 0x000fe200000012ff */
[----:B------:R-:W4:Y:S04]  /*5d60*/  @P5 LDG.E.U16 R156, desc[UR24][R54.64] ;  /* 0x00000018369c5981 */ /* 0x000f28000c1e1500 */
[----:B------:R-:W4:Y:S01]  /*5d70*/  @P5 LDG.E.U16 R155, desc[UR24][R52.64] ;  /* 0x00000018349b5981 */ /* 0x000f22000c1e1500 */
[----:B------:R-:W-:Y:S01]  /*5d80*/  LOP3.LUT P5, RZ, R5, 0x1, RZ, 0xc0, !PT ;  /* 0x0000000105ff7812 */ /* 0x000fe200078ac0ff */
[----:B------:R-:W-:Y:S02]  /*5d90*/  IMAD.MOV.U32 R24, RZ, RZ, R48 ;  /* 0x000000ffff187224 */ /* 0x000fe400078e0030 */
[----:B------:R-:W-:-:S02]  /*5da0*/  IMAD R48, R162, 0x35, RZ ;  /* 0x00000035a2307824 */ /* 0x000fc400078e02ff */
[----:B------:R-:W-:Y:S01]  /*5db0*/  IMAD.MOV.U32 R25, RZ, RZ, R88 ;  /* 0x000000ffff197224 */ /* 0x000fe200078e0058 */
[----:B------:R-:W-:Y:S01]  /*5dc0*/  PRMT R154, RZ, 0x7610, R154 ;  /* 0x00007610ff9a7816 */ /* 0x000fe2000000009a */
[----:B------:R-:W-:Y:S01]  /*5dd0*/  IMAD.MOV.U32 R88, RZ, RZ, R50 ;  /* 0x000000ffff587224 */ /* 0x000fe200078e0032 */
[----:B------:R-:W-:Y:S01]  /*5de0*/  PRMT R153, RZ, 0x7610, R153 ;  /* 0x00007610ff997816 */ /* 0x000fe20000000099 */
[----:B------:R-:W-:Y:S02]  /*5df0*/  IMAD.MOV.U32 R35, RZ, RZ, R49 ;  /* 0x000000ffff237224 */ /* 0x000fe400078e0031 */
[----:B------:R-:W-:Y:S01]  /*5e00*/  IMAD.WIDE R50, R48, 0x2, R160 ;  /* 0x0000000230327825 */ /* 0x000fe200078e02a0 */
[----:B------:R-:W-:-:S03]  /*5e10*/  SHF.R.U64 R5, R3, 0x2, RZ ;  /* 0x0000000203057819 */ /* 0x000fc600000012ff */
[----:B------:R-:W-:Y:S01]  /*5e20*/  IMAD.WIDE R48, R48, 0x2, R158 ;  /* 0x0000000230307825 */ /* 0x000fe200078e029e */
[----:B------:R-:W4:Y:S04]  /*5e30*/  @P5 LDG.E.U16 R154, desc[UR24][R50.64] ;  /* 0x00000018329a5981 */ /* 0x000f28000c1e1500 */
[----:B------:R-:W4:Y:S01]  /*5e40*/  @P5 LDG.E.U16 R153, desc[UR24][R48.64] ;  /* 0x0000001830995981 */ /* 0x000f22000c1e1500 */
[----:B------:R-:W-:Y:S01]  /*5e50*/  LOP3.LUT P5, RZ, R5, 0x1, RZ, 0xc0, !PT ;  /* 0x0000000105ff7812 */ /* 0x000fe200078ac0ff */
[----:B------:R-:W-:Y:S01]  /*5e60*/  IMAD R44, R162, 0x3d, RZ ;  /* 0x0000003da22c7824 */ /* 0x000fe200078e02ff */
[----:B------:R-:W-:Y:S02]  /*5e70*/  PRMT R152, RZ, 0x7610, R152 ;  /* 0x00007610ff987816 */ /* 0x000fe40000000098 */
[----:B------:R-:W-:Y:S01]  /*5e80*/  PRMT R150, RZ, 0x7610, R150 ;  /* 0x00007610ff967816 */ /* 0x000fe20000000096 */
[----:B------:R-:W-:-:S04]  /*5e90*/  IMAD.WIDE R46, R44, 0x2, R160 ;  /* 0x000000022c2e7825 */ /* 0x000fc800078e02a0 */
[----:B------:R-:W-:-:S04]  /*5ea0*/  IMAD.WIDE R44, R44, 0x2, R158 ;  /* 0x000000022c2c7825 */ /* 0x000fc800078e029e */
[----:B------:R-:W-:Y:S01]  /*5eb0*/  VIADD R5, R4, 0xfffffff9 ;  /* 0xfffffff904057836 */ /* 0x000fe20000000000 */
[----:B------:R-:W4:Y:S04]  /*5ec0*/  @P5 LDG.E.U16 R152, desc[UR24][R46.64] ;  /* 0x000000182e985981 */ /* 0x000f28000c1e1500 */
[----:B------:R-:W4:Y:S01]  /*5ed0*/  @P5 LDG.E.U16 R150, desc[UR24][R44.64] ;  /* 0x000000182c965981 */ /* 0x000f22000c1e1500 */
[----:B------:R-:W-:Y:S01]  /*5ee0*/  ISETP.GE.U32.AND P5, PT, R5, 0x7fffffba, PT ;  /* 0x7fffffba0500780c */ /* 0x000fe20003fa6070 */
[----:B------:R-:W-:Y:S02]  /*5ef0*/  IMAD R5, R162, 0x6, RZ ;  /* 0x00000006a2057824 */ /* 0x000fe400078e02ff */
[----:B------:R-:W-:Y:S02]  /*5f00*/  STS.U16 [R16+UR10+0x4880], R38 ;  /* 0x0048802610007988 */ /* 0x000fe4000800040a */
[----:B------:R-:W-:-:S02]  /*5f10*/  IMAD.WIDE R42, R5, 0x2, R160 ;  /* 0x00000002052a7825 */ /* 0x000fc400078e02a0 */
[----:B------:R-:W-:Y:S02]  /*5f20*/  STS.U16 [R16+UR10+0xc80], R37 ;  /* 0x000c802510007988 */ /* 0x000fe4000800040a */
[----:B------:R-:W-:Y:S02]  /*5f30*/  IMAD.WIDE R40, R5, 0x2, R158 ;  /* 0x0000000205287825 */ /* 0x000fe400078e029e */
[----:B------:R-:W-:Y:S02]  /*5f40*/  STS.U16 [R16+UR10+0x4c80], R19 ;  /* 0x004c801310007988 */ /* 0x000fe4000800040a */
[----:B------:R-:W-:Y:S02]  /*5f50*/  VIADD R5, R4, 0xfffffff1 ;  /* 0xfffffff104057836 */ /* 0x000fe40000000000 */
[----:B------:R-:W-:Y:S04]  /*5f60*/  STS.U16 [R16+UR10+0x1080], R18 ;  /* 0x0010801210007988 */ /* 0x000fe8000800040a */
[----:B------:R0:W-:Y:S01]  /*5f70*/  STS.U16 [R16+UR10+0x5080], R147 ;  /* 0x0050809310007988 */ /* 0x0001e2000800040a */
[----:B------:R-:W-:-:S03]  /*5f80*/  LOP3.LUT R14, R2, 0x20, RZ, 0x3c, !PT ;  /* 0x00000020020e7812 */ /* 0x000fc600078e3cff */
[----:B------:R-:W-:Y:S04]  /*5f90*/  STL.64 [R1+0x130], R42 ;  /* 0x0001302a01007387 */ /* 0x000fe80000100a00 */
[----:B------:R1:W-:Y:S04]  /*5fa0*/  STS.U16 [R16+UR10+0x1480], R146 ;  /* 0x0014809210007988 */ /* 0x0003e8000800040a */
[----:B------:R-:W-:Y:S04]  /*5fb0*/  STL.64 [R1+0x128], R40 ;  /* 0x0001282801007387 */ /* 0x000fe80000100a00 */
[----:B------:R-:W-:Y:S04]  /*5fc0*/  STS.U16 [R16+UR10+0x5480], R17 ;  /* 0x0054801110007988 */ /* 0x000fe8000800040a */
[----:B0-----:R-:W4:Y:S04]  /*5fd0*/  LDL.LU R147, [R1+0x7e0] ;  /* 0x0007e00001937983 */ /* 0x001f280000300800 */
[----:B------:R-:W-:Y:S04]  /*5fe0*/  STS.U16 [R16+UR10+0x1880], R20 ;  /* 0x0018801410007988 */ /* 0x000fe8000800040a */
[----:B-1----:R-:W4:Y:S04]  /*5ff0*/  LDL.LU R146, [R1+0x7dc] ;  /* 0x0007dc0001927983 */ /* 0x002f280000300800 */
        /* <DEDUP_REMOVED lines=8> */
[----:B------:R0:W-:Y:S04]  /*6080*/  STS.U16 [R14+UR10+0x4500], R142 ;  /* 0x0045008e0e007988 */ /* 0x0001e8000800040a */
[----:B------:R1:W-:Y:S04]  /*6090*/  STS.U16 [R14+UR10+0x900], R145 ;  /* 0x000900910e007988 */ /* 0x0003e8000800040a */
[----:B------:R0:W-:Y:S01]  /*60a0*/  STS.U16 [R14+UR10+0x4900], R144 ;  /* 0x004900900e007988 */ /* 0x0001e2000800040a */
[----:B--2---:R-:W-:-:S02]  /*60b0*/  PRMT R149, RZ, 0x7610, R149 ;  /* 0x00007610ff957816 */ /* 0x004fc40000000095 */
[----:B---3--:R-:W-:-:S04]  /*60c0*/  PRMT R148, RZ, 0x7610, R148 ;  /* 0x00007610ff947816 */ /* 0x008fc80000000094 */
[----:B------:R-:W2:Y:S04]  /*60d0*/  @!P5 LDG.E.U16 R149, desc[UR24][R42.64] ;  /* 0x000000182a95d981 */ /* 0x000ea8000c1e1500 */
[----:B------:R3:W2:Y:S01]  /*60e0*/  @!P5 LDG.E.U16 R148, desc[UR24][R40.64] ;  /* 0x000000182894d981 */ /* 0x0006a2000c1e1500 */
[----:B------:R-:W-:Y:S01]  /*60f0*/  ISETP.GE.U32.AND P5, PT, R5, 0x7fffffb2, PT ;  /* 0x7fffffb20500780c */ /* 0x000fe20003fa6070 */
[----:B------:R-:W-:-:S04]  /*6100*/  IMAD R5, R162, 0xe, RZ ;  /* 0x0000000ea2057824 */ /* 0x000fc800078e02ff */
[----:B------:R-:W-:-:S04]  /*6110*/  IMAD.WIDE R38, R5, 0x2, R160 ;  /* 0x0000000205267825 */ /* 0x000fc800078e02a0 */
[----:B------:R-:W-:Y:S01]  /*6120*/  IMAD.WIDE R18, R5, 0x2, R158 ;  /* 0x0000000205127825 */ /* 0x000fe200078e029e */
[----:B------:R-:W-:Y:S04]  /*6130*/  STL.64 [R1+0xb0], R38 ;  /* 0x0000b02601007387 */ /* 0x000fe80000100a00 */
[----:B------:R-:W-:Y:S04]  /*6140*/  STL.64 [R1+0xa8], R18 ;  /* 0x0000a81201007387 */ /* 0x000fe80000100a00 */
[----:B0-----:R-:W2:Y:S04]  /*6150*/  LDL.LU R142, [R1+0x7d8] ;  /* 0x0007d800018e7983 */ /* 0x001ea80000300800 */
[----:B-1----:R-:W2:Y:S04]  /*6160*/  LDL.LU R145, [R1+0x7d4] ;  /* 0x0007d40001917983 */ /* 0x002ea80000300800 */
[----:B------:R-:W2:Y:S01]  /*6170*/  LDL.LU R144, [R1+0x7d0] ;  /* 0x0007d00001907983 */ /* 0x000ea20000300800 */
[----:B------:R-:W-:-:S03]  /*6180*/  VIADD R5, R4, 0xfffffff8 ;  /* 0xfffffff804057836 */ /* 0x000fc60000000000 */
[----:B------:R-:W-:Y:S01]  /*6190*/  STS.U16 [R14+UR10+0xd00], R29 ;  /* 0x000d001d0e007988 */ /* 0x000fe2000800040a */
[----:B---3--:R-:W-:-:S03]  /*61a0*/  IMAD R40, R162, 0x1e, RZ ;  /* 0x0000001ea2287824 */ /* 0x008fc600078e02ff */
[----:B------:R-:W-:Y:S04]  /*61b0*/  STS.U16 [R14+UR10+0x4d00], R30 ;  /* 0x004d001e0e007988 */ /* 0x000fe8000800040a */
[----:B------:R-:W-:Y:S01]  /*61c0*/  STS.U16 [R14+UR10+0x1100], R31 ;  /* 0x0011001f0e007988 */ /* 0x000fe2000800040a */
[----:B------:R-:W-:-:S03]  /*61d0*/  PRMT R143, RZ, 0x7610, R143 ;  /* 0x00007610ff8f7816 */ /* 0x000fc6000000008f */
[----:B------:R-:W-:Y:S01]  /*61e0*/  STS.U16 [R14+UR10+0x5100], R32 ;  /* 0x005100200e007988 */ /* 0x000fe2000800040a */
[----:B------:R-:W-:-:S03]  /*61f0*/  IMAD.WIDE R42, R40, 0x2, R160 ;  /* 0x00000002282a7825 */ /* 0x000fc600078e02a0 */
[----:B------:R-:W-:Y:S01]  /*6200*/  STS.U16 [R14+UR10+0x1500], R33 ;  /* 0x001500210e007988 */ /* 0x000fe2000800040a */
[----:B------:R-:W-:-:S03]  /*6210*/  IMAD.WIDE R40, R40, 0x2, R158 ;  /* 0x0000000228287825 */ /* 0x000fc600078e029e */
[----:B------:R-:W-:Y:S04]  /*6220*/  STS.U16 [R14+UR10+0x5500], R34 ;  /* 0x005500220e007988 */ /* 0x000fe8000800040a */
[----:B------:R-:W-:Y:S04]  /*6230*/  STS.U16 [R14+UR10+0x1900], R35 ;  /* 0x001900230e007988 */ /* 0x000fe8000800040a */
[----:B------:R0:W-:Y:S01]  /*6240*/  STS.U16 [R14+UR10+0x5900], R36 ;  /* 0x005900240e007988 */ /* 0x0001e2000800040a */
[----:B------:R-:W-:Y:S02]  /*6250*/  PRMT R141, RZ, 0x7610, R141 ;  /* 0x00007610ff8d7816 */ /* 0x000fe4000000008d */
[----:B------:R-:W-:Y:S01]  /*6260*/  PRMT R140, RZ, 0x7610, R140 ;  /* 0x00007610ff8c7816 */ /* 0x000fe2000000008c */
[----:B------:R-:W3:Y:S01]  /*6270*/  @P4 LDG.E.U16 R143, desc[UR24][R42.64] ;  /* 0x000000182a8f4981 */ /* 0x000ee2000c1e1500 */
[----:B0-----:R-:W-:-:S02]  /*6280*/  IMAD R36, R162, 0x26, RZ ;  /* 0x00000026a2247824 */ /* 0x001fc400078e02ff */
[----:B------:R-:W-:Y:S01]  /*6290*/  IMAD R32, R162, 0x2e, RZ ;  /* 0x0000002ea2207824 */ /* 0x000fe200078e02ff */
[----:B------:R-:W-:Y:S02]  /*62a0*/  PRMT R139, RZ, 0x7610, R139 ;  /* 0x00007610ff8b7816 */ /* 0x000fe4000000008b */
[----:B------:R-:W-:Y:S01]  /*62b0*/  PRMT R138, RZ, 0x7610, R138 ;  /* 0x00007610ff8a7816 */ /* 0x000fe2000000008a */
[----:B------:R-:W-:Y:S01]  /*62c0*/  IMAD.WIDE R34, R32, 0x2, R160 ;  /* 0x0000000220227825 */ /* 0x000fe200078e02a0 */
[----:B----4-:R-:W-:-:S06]  /*62d0*/  PRMT R147, RZ, 0x7610, R147 ;  /* 0x00007610ff937816 */ /* 0x010fcc0000000093 */
[----:B------:R-:W4:Y:S01]  /*62e0*/  @!P5 LDG.E.U16 R147, desc[UR24][R38.64] ;  /* 0x000000182693d981 */ /* 0x000f22000c1e1500 */
[----:B------:R-:W-:-:S06]  /*62f0*/  PRMT R146, RZ, 0x7610, R146 ;  /* 0x00007610ff927816 */ /* 0x000fcc0000000092 */
[----:B------:R0:W3:Y:S01]  /*6300*/  @!P5 LDG.E.U16 R146, desc[UR24][R18.64] ;  /* 0x000000181292d981 */ /* 0x0000e2000c1e1500 */
[----:B------:R-:W-:Y:S01]  /*6310*/  ISETP.GE.U32.AND P5, PT, R5, 0x7fffffb9, PT ;  /* 0x7fffffb90500780c */ /* 0x000fe20003fa6070 */
[----:B------:R-:W-:-:S04]  /*6320*/  IMAD R5, R162, 0x16, RZ ;  /* 0x00000016a2057824 */ /* 0x000fc800078e02ff */
[----:B------:R-:W-:-:S04]  /*6330*/  IMAD.WIDE R16, R5, 0x2, R158 ;  /* 0x0000000205107825 */ /* 0x000fc800078e029e */
[----:B0-----:R-:W-:Y:S01]  /*6340*/  IMAD.WIDE R18, R5, 0x2, R160 ;  /* 0x0000000205127825 */ /* 0x001fe200078e02a0 */
[----:B------:R-:W-:-:S03]  /*6350*/  SHF.R.U64 R5, R3, 0x19, RZ ;  /* 0x0000001903057819 */ /* 0x000fc600000012ff */
[----:B------:R-:W-:-:S04]  /*6360*/  IMAD.WIDE R38, R36, 0x2, R160 ;  /* 0x0000000224267825 */ /* 0x000fc800078e02a0 */
[----:B------:R-:W-:-:S04]  /*6370*/  IMAD.WIDE R36, R36, 0x2, R158 ;  /* 0x0000000224247825 */ /* 0x000fc800078e029e */
[----:B------:R-:W-:-:S04]  /*6380*/  IMAD.WIDE R32, R32, 0x2, R158 ;  /* 0x0000000220207825 */ /* 0x000fc800078e029e */
[----:B------:R-:W-:Y:S01]  /*6390*/  IMAD R28, R162, 0x36, RZ ;  /* 0x00000036a21c7824 */ /* 0x000fe200078e02ff */
[----:B------:R-:W-:Y:S02]  /*63a0*/  PRMT R127, RZ, 0x7610, R127 ;  /* 0x00007610ff7f7816 */ /* 0x000fe4000000007f */
[----:B------:R-:W-:Y:S01]  /*63b0*/  PRMT R165, RZ, 0x7610, R165 ;  /* 0x00007610ffa57816 */ /* 0x000fe200000000a5 */
[----:B------:R-:W-:-:S04]  /*63c0*/  IMAD.WIDE R30, R28, 0x2, R160 ;  /* 0x000000021c1e7825 */ /* 0x000fc800078e02a0 */
[----:B------:R-:W-:-:S04]  /*63d0*/  IMAD.WIDE R28, R28, 0x2, R158 ;  /* 0x000000021c1c7825 */ /* 0x000fc800078e029e */
[----:B------:R-:W-:Y:S01]  /*63e0*/  IMAD R24, R162, 0x3e, RZ ;  /* 0x0000003ea2187824 */ /* 0x000fe200078e02ff */
[----:B------:R-:W-:Y:S01]  /*63f0*/  PRMT R164, RZ, 0x7610, R164 ;  /* 0x00007610ffa47816 */ /* 0x000fe200000000a4 */
[----:B------:R-:W-:Y:S02]  /*6400*/  STS.U16 [R14+UR10+0x1d00], R88 ;  /* 0x001d00580e007988 */ /* 0x000fe4000800040a */
[C---:B------:R-:W-:Y:S02]  /*6410*/  IMAD.WIDE R26, R24.reuse, 0x2, R160 ;  /* 0x00000002181a7825 */ /* 0x040fe400078e02a0 */
[----:B------:R-:W-:Y:S02]  /*6420*/  STL.64 [R1+0x30], R18 ;  /* 0x0000301201007387 */ /* 0x000fe40000100a00 */
[----:B------:R-:W-:Y:S02]  /*6430*/  IMAD.WIDE R24, R24, 0x2, R158 ;  /* 0x0000000218187825 */ /* 0x000fe400078e029e */
[----:B------:R0:W-:Y:S04]  /*6440*/  STS.U16 [R14+UR10+0x5d00], R89 ;  /* 0x005d00590e007988 */ /* 0x0001e8000800040a */
[----:B------:R1:W-:Y:S01]  /*6450*/  STL.64 [R1+0x28], R16 ;  /* 0x0000281001007387 */ /* 0x0003e20000100a00 */
[----:B0-----:R-:W-:-:S02]  /*6460*/  SHF.R.U64 R14, R3, 0x18, RZ ;  /* 0x00000018030e7819 */ /* 0x001fc400000012ff */
[----:B------:R-:W-:Y:S02]  /*6470*/  PRMT R137, RZ, 0x7610, R137 ;  /* 0x00007610ff897816 */ /* 0x000fe40000000089 */
[----:B------:R-:W-:Y:S02]  /*6480*/  PRMT R136, RZ, 0x7610, R136 ;  /* 0x00007610ff887816 */ /* 0x000fe40000000088 */
[----:B------:R-:W-:Y:S02]  /*6490*/  PRMT R135, RZ, 0x7610, R135 ;  /* 0x00007610ff877816 */ /* 0x000fe40000000087 */
[----:B------:R-:W-:Y:S02]  /*64a0*/  PRMT R134, RZ, 0x7610, R134 ;  /* 0x00007610ff867816 */ /* 0x000fe40000000086 */
[----:B--2---:R-:W-:Y:S02]  /*64b0*/  PRMT R145, RZ, 0x7610, R145 ;  /* 0x00007610ff917816 */ /* 0x004fe40000000091 */
[----:B------:R-:W-:-:S04]  /*64c0*/  PRMT R144, RZ, 0x7610, R144 ;  /* 0x00007610ff907816 */ /* 0x000fc80000000090 */
[----:B------:R-:W2:Y:S01]  /*64d0*/  @P3 LDG.E.U16 R145, desc[UR24][R18.64] ;  /* 0x0000001812913981 */ /* 0x000ea2000c1e1500 */
[----:B------:R-:W-:-:S03]  /*64e0*/  PRMT R142, RZ, 0x7610, R142 ;  /* 0x00007610ff8e7816 */ /* 0x000fc6000000008e */
[----:B------:R1:W2:Y:S01]  /*64f0*/  @P3 LDG.E.U16 R144, desc[UR24][R16.64] ;  /* 0x0000001810903981 */ /* 0x0002a2000c1e1500 */
[----:B------:R-:W-:Y:S02]  /*6500*/  LOP3.LUT P3, RZ, R5, 0x1, RZ, 0xc0, !PT ;  /* 0x0000000105ff7812 */ /* 0x000fe4000786c0ff */
[----:B------:R-:W-:Y:S01]  /*6510*/  SHF.R.U64 R5, R3, 0x11, RZ ;  /* 0x0000001103057819 */ /* 0x000fe200000012ff */
[----:B------:R-:W2:Y:S03]  /*6520*/  @P4 LDG.E.U16 R142, desc[UR24][R40.64] ;  /* 0x00000018288e4981 */ /* 0x000ea6000c1e1500 */
[----:B------:R-:W-:Y:S02]  /*6530*/  LOP3.LUT P4, RZ, R5, 0x1, RZ, 0xc0, !PT ;  /* 0x0000000105ff7812 */ /* 0x000fe4000788c0ff */
[----:B------:R-:W-:-:S05]  /*6540*/  SHF.R.U64 R5, R3, 0x9, RZ ;  /* 0x0000000903057819 */ /* 0x000fca00000012ff */
[----:B------:R-:W2:Y:S04]  /*6550*/  @P3 LDG.E.U16 R141, desc[UR24][R38.64] ;  /* 0x00000018268d3981 */ /* 0x000ea8000c1e1500 */
[----:B------:R-:W2:Y:S01]  /*6560*/  @P3 LDG.E.U16 R140, desc[UR24][R36.64] ;  /* 0x00000018248c3981 */ /* 0x000ea2000c1e1500 */
[----:B------:R-:W-:Y:S02]  /*6570*/  LOP3.LUT P3, RZ, R5, 0x1, RZ, 0xc0, !PT ;  /* 0x0000000105ff7812 */ /* 0x000fe4000786c0ff */
[----:B------:R-:W-:Y:S01]  /*6580*/  SHF.R.U64 R5, R3, 0x1, RZ ;  /* 0x0000000103057819 */ /* 0x000fe200000012ff */
[----:B------:R-:W2:Y:S04]  /*6590*/  @P4 LDG.E.U16 R139, desc[UR24][R34.64] ;  /* 0x00000018228b4981 */ /* 0x000ea8000c1e1500 */
[----:B------:R-:W2:Y:S01]  /*65a0*/  @P4 LDG.E.U16 R138, desc[UR24][R32.64] ;  /* 0x00000018208a4981 */ /* 0x000ea2000c1e1500 */
[----:B------:R-:W-:Y:S01]  /*65b0*/  LOP3.LUT P4, RZ, R5, 0x1, RZ, 0xc0, !PT ;  /* 0x0000000105ff7812 */ /* 0x000fe2000788c0ff */
[----:B------:R-:W-:-:S04]  /*65c0*/  VIADD R5, R4, 0xfffffff0 ;  /* 0xfffffff004057836 */ /* 0x000fc80000000000 */
[----:B------:R-:W2:Y:S04]  /*65d0*/  @P3 LDG.E.U16 R127, desc[UR24][R30.64] ;  /* 0x000000181e7f3981 */ /* 0x000ea8000c1e1500 */
[----:B------:R-:W2:Y:S01]  /*65e0*/  @P3 LDG.E.U16 R165, desc[UR24][R28.64] ;  /* 0x000000181ca53981 */ /* 0x000ea2000c1e1500 */
[----:B------:R-:W-:Y:S02]  /*65f0*/  ISETP.GE.U32.AND P3, PT, R5, 0x7fffffb1, PT ;  /* 0x7fffffb10500780c */ /* 0x000fe40003f66070 */
[----:B------:R-:W-:Y:S01]  /*6600*/  PRMT R5, RZ, 0x7610, R5 ;  /* 0x00007610ff057816 */ /* 0x000fe20000000005 */
[----:B------:R-:W2:Y:S01]  /*6610*/  @P4 LDG.E.U16 R164, desc[UR24][R26.64] ;  /* 0x000000181aa44981 */ /* 0x000ea2000c1e1500 */
[----:B-1----:R-:W-:-:S04]  /*6620*/  LOP3.LUT R16, R2, 0x30, RZ, 0x3c, !PT ;  /* 0x0000003002107812 */ /* 0x002fc800078e3cff */
[----:B------:R-:W2:Y:S01]  /*6630*/  @P4 LDG.E.U16 R5, desc[UR24][R24.64] ;  /* 0x0000001818054981 */ /* 0x000ea2000c1e1500 */
[----:B------:R-:W-:Y:S01]  /*6640*/  LOP3.LUT P4, RZ, R14, 0x1, RZ, 0xc0, !PT ;  /* 0x000000010eff7812 */ /* 0x000fe2000788c0ff */
[----:B------:R-:W-:Y:S02]  /*6650*/  IMAD R14, R162, 0x7, RZ ;  /* 0x00000007a20e7824 */ /* 0x000fe400078e02ff */
[----:B------:R-:W-:Y:S02]  /*6660*/  STS.U16 [R16+UR10+0x180], R86 ;  /* 0x0001805610007988 */ /* 0x000fe4000800040a */
[C---:B------:R-:W-:Y:S02]  /*6670*/  IMAD.WIDE R88, R14.reuse, 0x2, R160 ;  /* 0x000000020e587825 */ /* 0x040fe400078e02a0 */
[----:B------:R0:W-:Y:S04]  /*6680*/  STS.U16 [R16+UR10+0x4180], R87 ;  /* 0x0041805710007988 */ /* 0x0001e8000800040a */
[----:B------:R-:W-:Y:S04]  /*6690*/  STS.U16 [R16+UR10+0x580], R85 ;  /* 0x0005805510007988 */ /* 0x000fe8000800040a */
[----:B------:R1:W-:Y:S01]  /*66a0*/  STS.U16 [R16+UR10+0x4580], R84 ;  /* 0x0045805410007988 */ /* 0x0003e2000800040a */
[----:B0-----:R-:W-:Y:S01]  /*66b0*/  IMAD.WIDE R86, R14, 0x2, R158 ;  /* 0x000000020e567825 */ /* 0x001fe200078e029e */
[----:B------:R-:W-:-:S02]  /*66c0*/  SHF.R.U64 R14, R3, 0x10, RZ ;  /* 0x00000010030e7819 */ /* 0x000fc400000012ff */
[----:B------:R0:W2:Y:S04]  /*66d0*/  @!P5 LDG.E.U16 R137, desc[UR24][R88.64] ;  /* 0x000000185889d981 */ /* 0x0000a8000c1e1500 */
[----:B------:R0:W2:Y:S04]  /*66e0*/  @!P5 LDG.E.U16 R136, desc[UR24][R86.64] ;  /* 0x000000185688d981 */ /* 0x0000a8000c1e1500 */
[----:B-1----:R-:W2:Y:S04]  /*66f0*/  LDL.LU R84, [R1+0x288] ;  /* 0x0002880001547983 */ /* 0x002ea80000300800 */
[----:B------:R-:W3:Y:S01]  /*6700*/  LDL.LU R85, [R1+0x284] ;  /* 0x0002840001557983 */ /* 0x000ee20000300800 */
[----:B------:R-:W-:-:S03]  /*6710*/  LOP3.LUT P5, RZ, R14, 0x1, RZ, 0xc0, !PT ;  /* 0x000000010eff7812 */ /* 0x000fc600078ac0ff */
[----:B------:R-:W4:Y:S01]  /*6720*/  LDL.LU R19, [R1+0x274] ;  /* 0x0002740001137983 */ /* 0x000f220000300800 */
[----:B------:R-:W-:-:S03]  /*6730*/  IMAD R14, R162, 0xf, RZ ;  /* 0x0000000fa20e7824 */ /* 0x000fc600078e02ff */
[----:B------:R-:W4:Y:S04]  /*6740*/  LDL.LU R18, [R1+0x268] ;  /* 0x0002680001127983 */ /* 0x000f280000300800 */
[----:B------:R-:W4:Y:S01]  /*6750*/  LDL.LU R17, [R1+0x264] ;  /* 0x0002640001117983 */ /* 0x000f220000300800 */
[----:B------:R-:W-:-:S03]  /*6760*/  SHF.R.U64 R3, R3, 0x8, RZ ;  /* 0x0000000803037819 */ /* 0x000fc600000012ff */
[----:B------:R-:W4:Y:S04]  /*6770*/  LDL.LU R20, [R1+0x260] ;  /* 0x0002600001147983 */ /* 0x000f280000300800 */
[----:B------:R-:W4:Y:S04]  /*6780*/  LDL.LU R21, [R1+0x25c] ;  /* 0x00025c0001157983 */ /* 0x000f280000300800 */
[----:B------:R-:W4:Y:S04]  /*6790*/  LDL.LU R22, [R1+0x258] ;  /* 0x0002580001167983 */ /* 0x000f280000300800 */
[----:B------:R-:W4:Y:S04]  /*67a0*/  LDL.LU R23, [R1+0x24c] ;  /* 0x00024c0001177983 */ /* 0x000f280000300800 */
[----:B------:R0:W-:Y:S01]  /*67b0*/  STL.64 [R1+0x120], R88 ;  /* 0x0001205801007387 */ /* 0x0001e20000100a00 */
[----:B------:R-:W-:-:S03]  /*67c0*/  LOP3.LUT P6, RZ, R3, 0x1, RZ, 0xc0, !PT ;  /* 0x0000000103ff7812 */ /* 0x000fc600078cc0ff */
[----:B------:R1:W-:Y:S04]  /*67d0*/  STL.64 [R1+0x118], R86 ;  /* 0x0001185601007387 */ /* 0x0003e80000100a00 */
[----:B------:R-:W4:Y:S01]  /*67e0*/  LDL.LU R3, [R1+0x278] ;  /* 0x0002780001037983 */ /* 0x000f220000300800 */
[----:B0-----:R-:W-:-:S04]  /*67f0*/  IMAD.WIDE R88, R14, 0x2, R160 ;  /* 0x000000020e587825 */ /* 0x001fc800078e02a0 */
[----:B-1----:R-:W-:Y:S01]  /*6800*/  IMAD.WIDE R86, R14, 0x2, R158 ;  /* 0x000000020e567825 */ /* 0x002fe200078e029e */
[----:B------:R0:W-:Y:S04]  /*6810*/  STL.64 [R1+0xa0], R88 ;  /* 0x0000a05801007387 */ /* 0x0001e80000100a00 */
[----:B------:R-:W4:Y:S04]  /*6820*/  LDL.LU R14, [R1+0x280] ;  /* 0x00028000010e7983 */ /* 0x000f280000300800 */
[----:B------:R-:W4:Y:S04]  /*6830*/  @!P3 LDG.E.U16 R135, desc[UR24][R88.64] ;  /* 0x000000185887b981 */ /* 0x000f28000c1e1500 */
[----:B------:R-:W4:Y:S04]  /*6840*/  @!P3 LDG.E.U16 R134, desc[UR24][R86.64] ;  /* 0x000000185686b981 */ /* 0x000f28000c1e1500 */
[----:B0-----:R-:W4:Y:S04]  /*6850*/  LDL.LU.64 R88, [R1+0x7c8] ;  /* 0x0007c80001587983 */ /* 0x001f280000300a00 */
[----:B------:R0:W-:Y:S04]  /*6860*/  STL.64 [R1+0x98], R86 ;  /* 0x0000985601007387 */ /* 0x0001e80000100a00 */
[----:B0-----:R-:W4:Y:S01]  /*6870*/  LDL.LU.64 R86, [R1+0x7c0] ;  /* 0x0007c00001567983 */ /* 0x001f220000300a00 */
[----:B------:R-:W-:-:S03]  /*6880*/  LOP3.LUT P3, RZ, R15, 0x1, RZ, 0xc0, !PT ;  /* 0x000000010fff7812 */ /* 0x000fc6000786c0ff */
[----:B--2---:R0:W-:Y:S04]  /*6890*/  STS.U16 [R16+UR10+0x980], R84 ;  /* 0x0009805410007988 */ /* 0x0041e8000800040a */
[----:B---3--:R1:W-:Y:S04]  /*68a0*/  STS.U16 [R16+UR10+0x4980], R85 ;  /* 0x0049805510007988 */ /* 0x0083e8000800040a */
[----:B0-----:R-:W5:Y:S04]  /*68b0*/  LDL.LU R84, [R1+0x7bc] ;  /* 0x0007bc0001547983 */ /* 0x001f680000300800 */
[----:B-1----:R-:W5:Y:S04]  /*68c0*/  LDL.LU R85, [R1+0x7b8] ;  /* 0x0007b80001557983 */ /* 0x002f680000300800 */
[----:B----4-:R-:W-:Y:S04]  /*68d0*/  STS.U16 [R16+UR10+0xd80], R14 ;  /* 0x000d800e10007988 */ /* 0x010fe8000800040a */
        /* <DEDUP_REMOVED lines=8> */
[----:B------:R0:W-:Y:S02]  /*6960*/  STS.U16 [R16+UR10+0x5d80], R0 ;  /* 0x005d800010007988 */ /* 0x0001e4000800040a */
[----:B0-----:R-:W-:-:S05]  /*6970*/  LOP3.LUT R0, R2, 0x40, RZ, 0x3c, !PT ;  /* 0x0000004002007812 */ /* 0x001fca00078e3cff */
[----:B------:R0:W-:Y:S04]  /*6980*/  STS.U16 [R0+UR10+0x200], R86 ;  /* 0x0002005600007988 */ /* 0x0001e8000800040a */
[----:B------:R1:W-:Y:S04]  /*6990*/  STS.U16 [R0+UR10+0x4200], R87 ;  /* 0x0042005700007988 */ /* 0x0003e8000800040a */
[----:B------:R2:W-:Y:S04]  /*69a0*/  STS.U16 [R0+UR10+0x600], R88 ;  /* 0x0006005800007988 */ /* 0x0005e8000800040a */
[----:B0-----:R-:W5:Y:S04]  /*69b0*/  LDL.LU R86, [R1+0x7b4] ;  /* 0x0007b40001567983 */ /* 0x001f680000300800 */
[----:B-1----:R-:W5:Y:S04]  /*69c0*/  LDL.LU R87, [R1+0x7b0] ;  /* 0x0007b00001577983 */ /* 0x002f680000300800 */
[----:B--2---:R-:W5:Y:S04]  /*69d0*/  LDL.LU R88, [R1+0x7ac] ;  /* 0x0007ac0001587983 */ /* 0x004f680000300800 */
[----:B------:R0:W-:Y:S04]  /*69e0*/  STS.U16 [R0+UR10+0x4600], R89 ;  /* 0x0046005900007988 */ /* 0x0001e8000800040a */
[----:B------:R1:W-:Y:S04]  /*69f0*/  STS.U16 [R0+UR10+0xa00], R126 ;  /* 0x000a007e00007988 */ /* 0x0003e8000800040a */
[----:B------:R2:W-:Y:S04]  /*6a00*/  STS.U16 [R0+UR10+0x4a00], R129 ;  /* 0x004a008100007988 */ /* 0x0005e8000800040a */
[----:B0-----:R-:W5:Y:S04]  /*6a10*/  LDL.LU R89, [R1+0x7a8] ;  /* 0x0007a80001597983 */ /* 0x001f680000300800 */
[----:B-1----:R-:W3:Y:S04]  /*6a20*/  LDL.LU R126, [R1+0x7a4] ;  /* 0x0007a400017e7983 */ /* 0x002ee80000300800 */
[----:B--2---:R-:W2:Y:S04]  /*6a30*/  LDL.LU R129, [R1+0x7a0] ;  /* 0x0007a00001817983 */ /* 0x004ea80000300800 */
[----:B------:R0:W-:Y:S04]  /*6a40*/  STS.U16 [R0+UR10+0xe00], R133 ;  /* 0x000e008500007988 */ /* 0x0001e8000800040a */
[----:B------:R1:W-:Y:S04]  /*6a50*/  STS.U16 [R0+UR10+0x4e00], R131 ;  /* 0x004e008300007988 */ /* 0x0003e8000800040a */
[----:B0-----:R-:W4:Y:S04]  /*6a60*/  LDL.LU R133, [R1+0x79c] ;  /* 0x00079c0001857983 */ /* 0x001f280000300800 */
[----:B-1----:R-:W4:Y:S04]  /*6a70*/  LDL.LU R131, [R1+0x798] ;  /* 0x0007980001837983 */ /* 0x002f280000300800 */
[----:B------:R0:W-:Y:S04]  /*6a80*/  STS.U16 [R0+UR10+0x1200], R132 ;  /* 0x0012008400007988 */ /* 0x0001e8000800040a */
[----:B------:R1:W-:Y:S04]  /*6a90*/  STS.U16 [R0+UR10+0x5200], R130 ;  /* 0x0052008200007988 */ /* 0x0003e8000800040a */
[----:B0-----:R-:W4:Y:S04]  /*6aa0*/  LDL.LU R132, [R1+0x794] ;  /* 0x0007940001847983 */ /* 0x001f280000300800 */
[----:B-1----:R-:W4:Y:S04]  /*6ab0*/  LDL.LU R130, [R1+0x790] ;  /* 0x0007900001827983 */ /* 0x002f280000300800 */
[----:B------:R0:W-:Y:S04]  /*6ac0*/  STS.U16 [R0+UR10+0x1600], R128 ;  /* 0x0016008000007988 */ /* 0x0001e8000800040a */
[----:B0-----:R-:W4:Y:S01]  /*6ad0*/  LDL.LU R128, [R1+0x78c] ;  /* 0x00078c0001807983 */ /* 0x001f220000300800 */
[----:B------:R-:W-:-:S04]  /*6ae0*/  IMAD R3, R162, 0x17, RZ ;  /* 0x00000017a2037824 */ /* 0x000fc800078e02ff */
[----:B------:R-:W-:-:S04]  /*6af0*/  IMAD.WIDE R16, R3, 0x2, R160 ;  /* 0x0000000203107825 */ /* 0x000fc800078e02a0 */
[----:B------:R-:W-:Y:S01]  /*6b00*/  IMAD.WIDE R14, R3, 0x2, R158 ;  /* 0x00000002030e7825 */ /* 0x000fe200078e029e */
[----:B------:R-:W-:Y:S04]  /*6b10*/  STL.64 [R1+0x20], R16 ;  /* 0x0000201001007387 */ /* 0x000fe80000100a00 */
[----:B------:R-:W-:Y:S04]  /*6b20*/  STL.64 [R1+0x18], R14 ;  /* 0x0000180e01007387 */ /* 0x000fe80000100a00 */
[----:B------:R0:W-:Y:S04]  /*6b30*/  STS.U16 [R0+UR10+0x5600], R91 ;  /* 0x0056005b00007988 */ /* 0x0001e8000800040a */
[----:B------:R1:W-:Y:S04]  /*6b40*/  STS.U16 [R0+UR10+0x1a00], R90 ;  /* 0x001a005a00007988 */ /* 0x0003e8000800040a */
[----:B------:R1:W-:Y:S04]  /*6b50*/  STS.U16 [R0+UR10+0x5a00], R92 ;  /* 0x005a005c00007988 */ /* 0x0003e8000800040a */
[----:B0-----:R-:W4:Y:S04]  /*6b60*/  LDL.LU R91, [R1+0x788] ;  /* 0x00078800015b7983 */ /* 0x001f280000300800 */
[----:B-1----:R-:W5:Y:S04]  /*6b70*/  LDL.LU R90, [R1+0x784] ;  /* 0x00078400015a7983 */ /* 0x002f680000300800 */
[----:B------:R-:W4:Y:S04]  /*6b80*/  LDL.LU R92, [R1+0x780] ;  /* 0x00078000015c7983 */ /* 0x000f280000300800 */
[----:B------:R0:W-:Y:S04]  /*6b90*/  STS.U16 [R0+UR10+0x1e00], R95 ;  /* 0x001e005f00007988 */ /* 0x0001e8000800040a */
[----:B------:R1:W-:Y:S04]  /*6ba0*/  STS.U16 [R0+UR10+0x5e00], R151 ;  /* 0x005e009700007988 */ /* 0x0003e8000800040a */
[----:B0-----:R-:W4:Y:S04]  /*6bb0*/  LDL.LU R95, [R1+0x77c] ;  /* 0x00077c00015f7983 */ /* 0x001f280000300800 */
[----:B-1----:R-:W4:Y:S01]  /*6bc0*/  LDL.LU R0, [R1+0x778] ;  /* 0x0007780001007983 */ /* 0x002f220000300800 */
[----:B------:R-:W-:-:S05]  /*6bd0*/  LOP3.LUT R151, R2, 0x50, RZ, 0x3c, !PT ;  /* 0x0000005002977812 */ /* 0x000fca00078e3cff */
[----:B------:R-:W-:Y:S04]  /*6be0*/  STS.U16 [R151+UR10+0x280], R13 ;  /* 0x0002800d97007988 */ /* 0x000fe8000800040a */
[----:B------:R-:W-:Y:S04]  /*6bf0*/  STS.U16 [R151+UR10+0x4280], R12 ;  /* 0x0042800c97007988 */ /* 0x000fe8000800040a */
[----:B------:R-:W-:Y:S04]  /*6c00*/  STS.U16 [R151+UR10+0x680], R11 ;  /* 0x0006800b97007988 */ /* 0x000fe8000800040a */
[----:B------:R-:W-:Y:S04]  /*6c10*/  STS.U16 [R151+UR10+0x4680], R10 ;  /* 0x0046800a97007988 */ /* 0x000fe8000800040a */
[----:B------:R-:W-:Y:S04]  /*6c20*/  STS.U16 [R151+UR10+0xa80], R9 ;  /* 0x000a800997007988 */ /* 0x000fe8000800040a */
[----:B------:R-:W-:Y:S04]  /*6c30*/  STS.U16 [R151+UR10+0x4a80], R8 ;  /* 0x004a800897007988 */ /* 0x000fe8000800040a */
[----:B------:R-:W-:Y:S04]  /*6c40*/  STS.U16 [R151+UR10+0xe80], R7 ;  /* 0x000e800797007988 */ /* 0x000fe8000800040a */
[----:B------:R-:W-:Y:S01]  /*6c50*/  STS.U16 [R151+UR10+0x4e80], R6 ;  /* 0x004e800697007988 */ /* 0x000fe2000800040a */
[----:B------:R-:W-:-:S03]  /*6c60*/  IMAD R18, R162, 0x1f, RZ ;  /* 0x0000001fa2127824 */ /* 0x000fc600078e02ff */
[----:B------:R0:W-:Y:S01]  /*6c70*/  STS.U16 [R151+UR10+0x1280], R163 ;  /* 0x001280a397007988 */ /* 0x0001e2000800040a */
[----:B------:R-:W-:-:S03]  /*6c80*/  IMAD.WIDE R22, R18, 0x2, R160 ;  /* 0x0000000212167825 */ /* 0x000fc600078e02a0 */
[----:B0-----:R-:W4:Y:S01]  /*6c90*/  LDL.LU R163, [R1+0x774] ;  /* 0x0007740001a37983 */ /* 0x001f220000300800 */
[----:B------:R-:W-:Y:S02]  /*6ca0*/  IMAD R3, R162, 0x2f, RZ ;  /* 0x0000002fa2037824 */ /* 0x000fe400078e02ff */
[----:B------:R-:W-:-:S04]  /*6cb0*/  IMAD.WIDE R18, R18, 0x2, R158 ;  /* 0x0000000212127825 */ /* 0x000fc800078e029e */
[----:B------:R-:W-:-:S04]  /*6cc0*/  IMAD.WIDE R12, R3, 0x2, R158 ;  /* 0x00000002030c7825 */ /* 0x000fc800078e029e */
[C---:B------:R-:W-:Y:S02]  /*6cd0*/  IMAD R8, R162.reuse, 0x37, RZ ;  /* 0x00000037a2087824 */ /* 0x040fe400078e02ff */
[----:B------:R-:W-:Y:S02]  /*6ce0*/  IMAD R7, R162, 0x3f, RZ ;  /* 0x0000003fa2077824 */ /* 0x000fe400078e02ff */
[----:B------:R-:W-:-:S04]  /*6cf0*/  IMAD.WIDE R10, R8, 0x2, R160 ;  /* 0x00000002080a7825 */ /* 0x000fc800078e02a0 */
[----:B------:R-:W-:-:S04]  /*6d00*/  IMAD.WIDE R8, R8, 0x2, R158 ;  /* 0x0000000208087825 */ /* 0x000fc800078e029e */
[----:B------:R-:W-:Y:S01]  /*6d10*/  IMAD.WIDE R6, R7, 0x2, R160 ;  /* 0x0000000207067825 */ /* 0x000fe200078e02a0 */
[----:B---3--:R-:W-:Y:S02]  /*6d20*/  PRMT R126, RZ, 0x7610, R126 ;  /* 0x00007610ff7e7816 */ /* 0x008fe4000000007e */
[----:B--2---:R-:W-:Y:S02]  /*6d30*/  PRMT R129, RZ, 0x7610, R129 ;  /* 0x00007610ff817816 */ /* 0x004fe40000000081 */
[----:B----4-:R-:W-:Y:S02]  /*6d40*/  PRMT R133, RZ, 0x7610, R133 ;  /* 0x00007610ff857816 */ /* 0x010fe40000000085 */
[----:B------:R-:W-:-:S04]  /*6d50*/  PRMT R131, RZ, 0x7610, R131 ;  /* 0x00007610ff837816 */ /* 0x000fc80000000083 */
[----:B------:R0:W2:Y:S04]  /*6d60*/  @P3 LDG.E.U16 R133, desc[UR24][R16.64] ;  /* 0x0000001810853981 */ /* 0x0000a8000c1e1500 */
[----:B------:R-:W3:Y:S01]  /*6d70*/  @!P2 LDG.E.U16 R131, desc[UR24][R22.64] ;  /* 0x000000181683a981 */ /* 0x000ee2000c1e1500 */
[----:B0-----:R-:W-:Y:S01]  /*6d80*/  IMAD R16, R162, 0x27, RZ ;  /* 0x00000027a2107824 */ /* 0x001fe200078e02ff */
[----:B------:R-:W-:-:S03]  /*6d90*/  PRMT R132, RZ, 0x7610, R132 ;  /* 0x00007610ff847816 */ /* 0x000fc60000000084 */
[C---:B------:R-:W-:Y:S01]  /*6da0*/  IMAD.WIDE R20, R16.reuse, 0x2, R160 ;  /* 0x0000000210147825 */ /* 0x040fe200078e02a0 */
[----:B------:R-:W-:Y:S02]  /*6db0*/  PRMT R130, RZ, 0x7610, R130 ;  /* 0x00007610ff827816 */ /* 0x000fe40000000082 */
[----:B------:R0:W4:Y:S01]  /*6dc0*/  @P3 LDG.E.U16 R132, desc[UR24][R14.64] ;  /* 0x000000180e843981 */ /* 0x000122000c1e1500 */
[----:B------:R-:W-:-:S03]  /*6dd0*/  IMAD.WIDE R16, R16, 0x2, R158 ;  /* 0x0000000210107825 */ /* 0x000fc600078e029e */
[----:B------:R-:W3:Y:S04]  /*6de0*/  @!P2 LDG.E.U16 R130, desc[UR24][R18.64] ;  /* 0x000000181282a981 */ /* 0x000ee8000c1e1500 */
[----:B------:R-:W3:Y:S01]  /*6df0*/  @P4 LDG.E.U16 R129, desc[UR24][R20.64] ;  /* 0x0000001814814981 */ /* 0x000ee2000c1e1500 */
[----:B0-----:R-:W-:Y:S01]  /*6e00*/  IMAD.WIDE R14, R3, 0x2, R160 ;  /* 0x00000002030e7825 */ /* 0x001fe200078e02a0 */
[----:B------:R-:W-:-:S04]  /*6e10*/  PRMT R128, RZ, 0x7610, R128 ;  /* 0x00007610ff807816 */ /* 0x000fc80000000080 */
[----:B------:R-:W3:Y:S04]  /*6e20*/  @P5 LDG.E.U16 R126, desc[UR24][R14.64] ;  /* 0x000000180e7e5981 */ /* 0x000ee8000c1e1500 */
[----:B------:R-:W3:Y:S01]  /*6e30*/  @P4 LDG.E.U16 R128, desc[UR24][R16.64] ;  /* 0x0000001810804981 */ /* 0x000ee2000c1e1500 */
[----:B------:R-:W-:-:S06]  /*6e40*/  PRMT R91, RZ, 0x7610, R91 ;  /* 0x00007610ff5b7816 */ /* 0x000fcc000000005b */
[----:B------:R-:W3:Y:S01]  /*6e50*/  @P6 LDG.E.U16 R91, desc[UR24][R10.64] ;  /* 0x000000180a5b6981 */ /* 0x000ee2000c1e1500 */
[----:B------:R-:W-:-:S06]  /*6e60*/  PRMT R92, RZ, 0x7610, R92 ;  /* 0x00007610ff5c7816 */ /* 0x000fcc000000005c */
[----:B------:R-:W3:Y:S01]  /*6e70*/  @P6 LDG.E.U16 R92, desc[UR24][R8.64] ;  /* 0x00000018085c6981 */ /* 0x000ee2000c1e1500 */
[----:B------:R-:W-:Y:S02]  /*6e80*/  PRMT R95, RZ, 0x7610, R95 ;  /* 0x00007610ff5f7816 */ /* 0x000fe4000000005f */
[----:B------:R-:W-:-:S04]  /*6e90*/  PRMT R0, RZ, 0x7610, R0 ;  /* 0x00007610ff007816 */ /* 0x000fc80000000000 */
[----:B------:R-:W3:Y:S04]  /*6ea0*/  @P5 LDG.E.U16 R95, desc[UR24][R12.64] ;  /* 0x000000180c5f5981 */ /* 0x000ee8000c1e1500 */
[----:B------:R-:W3:Y:S04]  /*6eb0*/  @!P1 LDG.E.U16 R0, desc[UR24][R6.64] ;  /* 0x0000001806009981 */ /* 0x000ee8000c1e1500 */
[----:B------:R-:W-:Y:S04]  /*6ec0*/  STS.U16 [R151+UR10+0x5280], R157 ;  /* 0x0052809d97007988 */ /* 0x000fe8000800040a */
[----:B------:R0:W-:Y:S02]  /*6ed0*/  STS.U16 [R151+UR10+0x1680], R156 ;  /* 0x0016809c97007988 */ /* 0x0001e4000800040a */
[----:B0-----:R-:W0:Y:S01]  /*6ee0*/  S2R R156, SR_TID.X ;  /* 0x00000000009c7919 */ /* 0x001e220000002100 */
[----:B------:R-:W-:Y:S01]  /*6ef0*/  LOP3.LUT R3, R2, 0x60, RZ, 0x3c, !PT ;  /* 0x0000006002037812 */ /* 0x000fe200078e3cff */
        /* <DEDUP_REMOVED lines=13> */
[----:B0-----:R-:W-:-:S03]  /*6fd0*/  LOP3.LUT R156, R156, 0x3f, RZ, 0xc0, !PT ;  /* 0x0000003f9c9c7812 */ /* 0x001fc600078ec0ff */
[----:B------:R-:W-:Y:S04]  /*6fe0*/  STS.U16 [R3+UR10+0x1300], R141 ;  /* 0x0013008d03007988 */ /* 0x000fe8000800040a */
[----:B------:R-:W-:Y:S04]  /*6ff0*/  STS.U16 [R3+UR10+0x5300], R140 ;  /* 0x0053008c03007988 */ /* 0x000fe8000800040a */
[----:B------:R-:W-:Y:S04]  /*7000*/  STS.U16 [R3+UR10+0x1700], R139 ;  /* 0x0017008b03007988 */ /* 0x000fe8000800040a */
[----:B------:R-:W-:Y:S04]  /*7010*/  STS.U16 [R3+UR10+0x5700], R138 ;  /* 0x0057008a03007988 */ /* 0x000fe8000800040a */
[----:B------:R0:W-:Y:S04]  /*7020*/  STS.U16 [R3+UR10+0x1b00], R127 ;  /* 0x001b007f03007988 */ /* 0x0001e8000800040a */
[----:B------:R-:W-:Y:S04]  /*7030*/  STS.U16 [R3+UR10+0x5b00], R165 ;  /* 0x005b00a503007988 */ /* 0x000fe8000800040a */
[----:B------:R-:W-:Y:S01]  /*7040*/  STS.U16 [R3+UR10+0x1f00], R164 ;  /* 0x001f00a403007988 */ /* 0x000fe2000800040a */
[----:B0-----:R-:W-:-:S03]  /*7050*/  LOP3.LUT R127, R2, 0x70, RZ, 0x3c, !PT ;  /* 0x00000070027f7812 */ /* 0x001fc600078e3cff */
[----:B------:R0:W-:Y:S01]  /*7060*/  STS.U16 [R3+UR10+0x5f00], R5 ;  /* 0x005f000503007988 */ /* 0x0001e2000800040a */
[----:B------:R-:W-:-:S03]  /*7070*/  IMAD R153, R105, UR4, RZ ;  /* 0x0000000469997c24 */ /* 0x000fc6000f8e02ff */
[----:B------:R-:W-:Y:S01]  /*7080*/  STS.U16 [R127+UR10+0x380], R137 ;  /* 0x000380897f007988 */ /* 0x000fe2000800040a */
[----:B0-----:R-:W-:-:S03]  /*7090*/  IMAD R3, R156, R163, RZ ;  /* 0x000000a39c037224 */ /* 0x001fc600078e02ff */
[----:B------:R-:W-:Y:S01]  /*70a0*/  STS.U16 [R127+UR10+0x4380], R136 ;  /* 0x004380887f007988 */ /* 0x000fe2000800040a */
[----:B------:R-:W-:Y:S01]  /*70b0*/  IMAD R164, R125, UR4, RZ ;  /* 0x000000047da47c24 */ /* 0x000fe2000f8e02ff */
[----:B------:R-:W-:Y:S02]  /*70c0*/  LEA R5, P2, R3, UR18, 0x1 ;  /* 0x0000001203057c11 */ /* 0x000fe4000f8408ff */
[----:B------:R-:W-:Y:S01]  /*70d0*/  STS.U16 [R127+UR10+0x780], R135 ;  /* 0x000780877f007988 */ /* 0x000fe2000800040a */
[----:B------:R-:W-:Y:S01]  /*70e0*/  IMAD R105, R99, UR4, RZ ;  /* 0x0000000463697c24 */ /* 0x000fe2000f8e02ff */
[----:B------:R-:W-:Y:S02]  /*70f0*/  LEA.HI.X.SX32 R3, R3, UR19, 0x1, P2 ;  /* 0x0000001303037c11 */ /* 0x000fe400090f0eff */
[----:B------:R-:W-:Y:S01]  /*7100*/  STS.U16 [R127+UR10+0x4780], R134 ;  /* 0x004780867f007988 */ /* 0x000fe2000800040a */
[----:B------:R-:W-:Y:S01]  /*7110*/  IMAD R165, R124, UR4, RZ ;  /* 0x000000047ca57c24 */ /* 0x000fe2000f8e02ff */
[----:B------:R-:W-:Y:S01]  /*7120*/  LEA R99, P2, R164, R5, 0x1 ;  /* 0x00000005a4637211 */ /* 0x000fe200078408ff */
[----:B------:R-:W-:-:S02]  /*7130*/  IMAD R125, R123, UR4, RZ ;  /* 0x000000047b7d7c24 */ /* 0x000fc4000f8e02ff */
[----:B------:R-:W-:Y:S01]  /*7140*/  IMAD R93, R93, UR4, RZ ;  /* 0x000000045d5d7c24 */ /* 0x000fe2000f8e02ff */
[----:B------:R-:W-:Y:S01]  /*7150*/  LEA.HI.X.SX32 R164, R164, R3, 0x1, P2 ;  /* 0x00000003a4a47211 */ /* 0x000fe200010f0eff */
[----:B------:R-:W-:Y:S02]  /*7160*/  IMAD R96, R96, UR4, RZ ;  /* 0x0000000460607c24 */ /* 0x000fe4000f8e02ff */
[----:B------:R-:W-:Y:S02]  /*7170*/  IMAD R111, R111, UR4, RZ ;  /* 0x000000046f6f7c24 */ /* 0x000fe4000f8e02ff */
[----:B------:R-:W-:Y:S01]  /*7180*/  IMAD R123, R109, UR4, RZ ;  /* 0x000000046d7b7c24 */ /* 0x000fe2000f8e02ff */
[----:B------:R-:W-:Y:S01]  /*7190*/  LEA R109, P3, R165, R5, 0x1 ;  /* 0x00000005a56d7211 */ /* 0x000fe200078608ff */
[----:B------:R-:W-:Y:S02]  /*71a0*/  IMAD R118, R118, UR4, RZ ;  /* 0x0000000476767c24 */ /* 0x000fe4000f8e02ff */
[----:B------:R-:W-:-:S02]  /*71b0*/  IMAD R124, R122, UR4, RZ ;  /* 0x000000047a7c7c24 */ /* 0x000fc4000f8e02ff */
[----:B------:R-:W-:Y:S01]  /*71c0*/  IMAD R155, R94, UR4, RZ ;  /* 0x000000045e9b7c24 */ /* 0x000fe2000f8e02ff */
[-C--:B------:R-:W-:Y:S01]  /*71d0*/  LEA R94, P2, R93, R5.reuse, 0x1 ;  /* 0x000000055d5e7211 */ /* 0x080fe200078408ff */
[----:B------:R-:W-:Y:S01]  /*71e0*/  IMAD R122, R121, UR4, RZ ;  /* 0x00000004797a7c24 */ /* 0x000fe2000f8e02ff */
[----:B------:R-:W-:Y:S01]  /*71f0*/  STL [R1+0x2a4], R99 ;  /* 0x0002a46301007387 */ /* 0x000fe20000100800 */
[----:B------:R-:W-:Y:S01]  /*7200*/  IMAD R114, R114, UR4, RZ ;  /* 0x0000000472727c24 */ /* 0x000fe2000f8e02ff */
[-C--:B------:R-:W-:Y:S01]  /*7210*/  LEA R142, P5, R96, R5.reuse, 0x1 ;  /* 0x00000005608e7211 */ /* 0x080fe200078a08ff */
[----:B------:R-:W-:Y:S01]  /*7220*/  IMAD R121, R112, UR4, RZ ;  /* 0x0000000470797c24 */ /* 0x000fe2000f8e02ff */
[----:B------:R-:W-:Y:S01]  /*7230*/  STL [R1+0x2a0], R164 ;  /* 0x0002a0a401007387 */ /* 0x000fe20000100800 */
[----:B------:R-:W-:Y:S01]  /*7240*/  IMAD R139, R108, UR4, RZ ;  /* 0x000000046c8b7c24 */ /* 0x000fe2000f8e02ff */
[----:B------:R-:W-:Y:S01]  /*7250*/  LEA R112, P4, R111, R5, 0x1 ;  /* 0x000000056f707211 */ /* 0x000fe200078808ff */
[----:B------:R-:W-:Y:S01]  /*7260*/  IMAD R102, R102, UR4, RZ ;  /* 0x0000000466667c24 */ /* 0x000fe2000f8e02ff */
[----:B------:R-:W-:Y:S01]  /*7270*/  STL [R1+0x2ac], R109 ;  /* 0x0002ac6d01007387 */ /* 0x000fe20000100800 */
[-C--:B------:R-:W-:Y:S01]  /*7280*/  LEA.HI.X.SX32 R108, R165, R3.reuse, 0x1, P3 ;  /* 0x00000003a56c7211 */ /* 0x080fe200018f0eff */
[----:B------:R-:W-:Y:S01]  /*7290*/  IMAD R113, R113, UR4, RZ ;  /* 0x0000000471717c24 */ /* 0x000fe2000f8e02ff */
[----:B------:R-:W-:Y:S01]  /*72a0*/  LEA.HI.X.SX32 R141, R96, R3, 0x1, P5 ;  /* 0x00000003608d7211 */ /* 0x000fe200028f0eff */
[----:B------:R-:W-:Y:S01]  /*72b0*/  IMAD R98, R98, UR4, RZ ;  /* 0x0000000462627c24 */ /* 0x000fe2000f8e02ff */
[----:B------:R-:W-:Y:S01]  /*72c0*/  LEA R96, P5, R102, R5, 0x1 ;  /* 0x0000000566607211 */ /* 0x000fe200078a08ff */
[----:B------:R-:W-:Y:S01]  /*72d0*/  IMAD R116, R116, UR4, RZ ;  /* 0x0000000474747c24 */ /* 0x000fe2000f8e02ff */
[----:B------:R-:W-:-:S02]  /*72e0*/  LEA.HI.X.SX32 R93, R93, R3, 0x1, P2 ;  /* 0x000000035d5d7211 */ /* 0x000fc400010f0eff */
[-C--:B------:R-:W-:Y:S01]  /*72f0*/  LEA.HI.X.SX32 R111, R111, R3.reuse, 0x1, P4 ;  /* 0x000000036f6f7211 */ /* 0x080fe200020f0eff */
[----:B------:R-:W-:Y:S01]  /*7300*/  IMAD R97, R97, UR4, RZ ;  /* 0x0000000461617c24 */ /* 0x000fe2000f8e02ff */
[----:B------:R-:W-:Y:S02]  /*7310*/  LEA.HI.X.SX32 R102, R102, R3, 0x1, P5 ;  /* 0x0000000366667211 */ /* 0x000fe400028f0eff */
[----:B------:R-:W-:Y:S01]  /*7320*/  LEA R146, P4, R98, R5, 0x1 ;  /* 0x0000000562927211 */ /* 0x000fe200078808ff */
[----:B------:R-:W-:Y:S02]  /*7330*/  IMAD R115, R115, UR4, RZ ;  /* 0x0000000473737c24 */ /* 0x000fe4000f8e02ff */
[----:B------:R-:W-:Y:S01]  /*7340*/  IMAD R100, R100, UR4, RZ ;  /* 0x0000000464647c24 */ /* 0x000fe2000f8e02ff */
[----:B------:R-:W-:Y:S01]  /*7350*/  LEA.HI.X.SX32 R145, R98, R3, 0x1, P4 ;  /* 0x0000000362917211 */ /* 0x000fe200020f0eff */
[----:B------:R-:W-:Y:S02]  /*7360*/  IMAD R117, R117, UR4, RZ ;  /* 0x0000000475757c24 */ /* 0x000fe4000f8e02ff */
[----:B------:R-:W-:-:S02]  /*7370*/  IMAD R107, R107, UR4, RZ ;  /* 0x000000046b6b7c24 */ /* 0x000fc4000f8e02ff */
[----:B------:R-:W-:Y:S02]  /*7380*/  IMAD R101, R101, UR4, RZ ;  /* 0x0000000465657c24 */ /* 0x000fe4000f8e02ff */
[----:B------:R-:W-:Y:S01]  /*7390*/  IMAD R120, R120, UR4, RZ ;  /* 0x0000000478787c24 */ /* 0x000fe2000f8e02ff */
[----:B--2---:R-:W-:Y:S04]  /*73a0*/  STS.U16 [R127+UR10+0xb80], R133 ;  /* 0x000b80857f007988 */ /* 0x004fe8000800040a */
[----:B----4-:R-:W-:Y:S04]  /*73b0*/  STS.U16 [R127+UR10+0x4b80], R132 ;  /* 0x004b80847f007988 */ /* 0x010fe8000800040a */
[----:B---3--:R-:W-:Y:S04]  /*73c0*/  STS.U16 [R127+UR10+0xf80], R131 ;  /* 0x000f80837f007988 */ /* 0x008fe8000800040a */
[----:B------:R-:W-:Y:S04]  /*73d0*/  STS.U16 [R127+UR10+0x4f80], R130 ;  /* 0x004f80827f007988 */ /* 0x000fe8000800040a */
[----:B------:R-:W-:Y:S04]  /*73e0*/  STS.U16 [R127+UR10+0x1380], R129 ;  /* 0x001380817f007988 */ /* 0x000fe8000800040a */
[----:B------:R-:W-:Y:S04]  /*73f0*/  STS.U16 [R127+UR10+0x5380], R128 ;  /* 0x005380807f007988 */ /* 0x000fe8000800040a */
[----:B------:R0:W-:Y:S02]  /*7400*/  STS.U16 [R127+UR10+0x1780], R126 ;  /* 0x0017807e7f007988 */ /* 0x0001e4000800040a */
[----:B0-----:R-:W-:-:S02]  /*7410*/  LEA R126, P6, R125, R5, 0x1 ;  /* 0x000000057d7e7211 */ /* 0x001fc400078c08ff */
[----:B------:R-:W-:Y:S02]  /*7420*/  LEA R128, P3, R118, R5, 0x1 ;  /* 0x0000000576807211 */ /* 0x000fe400078608ff */
[----:B------:R-:W-:Y:S01]  /*7430*/  LEA.HI.X.SX32 R125, R125, R3, 0x1, P6 ;  /* 0x000000037d7d7211 */ /* 0x000fe200030f0eff */
[----:B------:R-:W-:Y:S01]  /*7440*/  STL [R1+0x2b4], R126 ;  /* 0x0002b47e01007387 */ /* 0x000fe20000100800 */
[----:B------:R-:W-:-:S03]  /*7450*/  LEA R144, P6, R114, R5, 0x1 ;  /* 0x0000000572907211 */ /* 0x000fc600078c08ff */
[----:B------:R-:W-:Y:S04]  /*7460*/  STL [R1+0x2c4], R94 ;  /* 0x0002c45e01007387 */ /* 0x000fe80000100800 */
[----:B------:R-:W-:Y:S04]  /*7470*/  STL [R1+0x2bc], R142 ;  /* 0x0002bc8e01007387 */ /* 0x000fe80000100800 */
[----:B------:R-:W-:Y:S01]  /*7480*/  STL [R1+0x2cc], R112 ;  /* 0x0002cc7001007387 */ /* 0x000fe20000100800 */
[----:B------:R-:W-:-:S03]  /*7490*/  LEA.HI.X.SX32 R127, R118, R3, 0x1, P3 ;  /* 0x00000003767f7211 */ /* 0x000fc600018f0eff */
[----:B------:R-:W-:Y:S01]  /*74a0*/  STL [R1+0x2a8], R108 ;  /* 0x0002a86c01007387 */ /* 0x000fe20000100800 */
[----:B------:R-:W-:-:S03]  /*74b0*/  LEA.HI.X.SX32 R143, R114, R3, 0x1, P6 ;  /* 0x00000003728f7211 */ /* 0x000fc600030f0eff */
[----:B------:R-:W-:Y:S01]  /*74c0*/  STL [R1+0x2d4], R128 ;  /* 0x0002d48001007387 */ /* 0x000fe20000100800 */
[----:B------:R-:W-:-:S03]  /*74d0*/  LEA R114, P2, R113, R5, 0x1 ;  /* 0x0000000571727211 */ /* 0x000fc600078408ff */
[----:B------:R-:W-:Y:S01]  /*74e0*/  STL [R1+0x2b0], R125 ;  /* 0x0002b07d01007387 */ /* 0x000fe20000100800 */
[----:B------:R-:W-:-:S03]  /*74f0*/  LEA R130, P3, R116, R5, 0x1 ;  /* 0x0000000574827211 */ /* 0x000fc600078608ff */
[----:B------:R-:W-:Y:S04]  /*7500*/  STL [R1+0x2dc], R144 ;  /* 0x0002dc9001007387 */ /* 0x000fe80000100800 */
[----:B------:R-:W-:Y:S01]  /*7510*/  STL [R1+0x2b8], R141 ;  /* 0x0002b88d01007387 */ /* 0x000fe20000100800 */
[----:B------:R-:W-:-:S03]  /*7520*/  LEA.HI.X.SX32 R113, R113, R3, 0x1, P2 ;  /* 0x0000000371717211 */ /* 0x000fc600010f0eff */
[----:B------:R-:W-:Y:S04]  /*7530*/  STL [R1+0x2e4], R96 ;  /* 0x0002e46001007387 */ /* 0x000fe80000100800 */
[----:B------:R-:W-:Y:S01]  /*7540*/  STL [R1+0x2c0], R93 ;  /* 0x0002c05d01007387 */ /* 0x000fe20000100800 */
[----:B------:R-:W-:-:S03]  /*7550*/  LEA.HI.X.SX32 R129, R116, R3, 0x1, P3 ;  /* 0x0000000374817211 */ /* 0x000fc600018f0eff */
[----:B------:R-:W-:Y:S01]  /*7560*/  STL [R1+0x2c8], R111 ;  /* 0x0002c86f01007387 */ /* 0x000fe20000100800 */
[----:B------:R-:W-:-:S03]  /*7570*/  LEA R98, P2, R97, R5, 0x1 ;  /* 0x0000000561627211 */ /* 0x000fc600078408ff */
[----:B------:R-:W-:Y:S01]  /*7580*/  STL [R1+0x2d0], R127 ;  /* 0x0002d07f01007387 */ /* 0x000fe20000100800 */
[----:B------:R-:W-:-:S03]  /*7590*/  LEA R116, P3, R115, R5, 0x1 ;  /* 0x0000000573747211 */ /* 0x000fc600078608ff */
[----:B------:R-:W-:Y:S01]  /*75a0*/  STL [R1+0x2e0], R102 ;  /* 0x0002e06601007387 */ /* 0x000fe20000100800 */
[----:B------:R-:W-:-:S03]  /*75b0*/  LEA R132, P4, R100, R5, 0x1 ;  /* 0x0000000564847211 */ /* 0x000fc600078808ff */
[----:B------:R-:W-:Y:S01]  /*75c0*/  STL [R1+0x2d8], R143 ;  /* 0x0002d88f01007387 */ /* 0x000fe20000100800 */
[----:B------:R-:W-:-:S03]  /*75d0*/  LEA.HI.X.SX32 R97, R97, R3, 0x1, P2 ;  /* 0x0000000361617211 */ /* 0x000fc600010f0eff */
        /* <DEDUP_REMOVED lines=9> */
[----:B------:R-:W-:Y:S01]  /*7670*/  STL [R1+0x2f8], R145 ;  /* 0x0002f89101007387 */ /* 0x000fe20000100800 */
[----:B------:R-:W-:Y:S01]  /*7680*/  IMAD R110, R110, UR4, RZ ;  /* 0x000000046e6e7c24 */ /* 0x000fe2000f8e02ff */
[----:B------:R-:W-:Y:S02]  /*7690*/  LEA R118, P4, R101, R5, 0x1 ;  /* 0x0000000565767211 */ /* 0x000fe400078808ff */
[----:B------:R-:W-:Y:S01]  /*76a0*/  STL [R1+0x304], R98 ;  /* 0x0003046201007387 */ /* 0x000fe20000100800 */
[----:B------:R-:W-:-:S03]  /*76b0*/  LEA.HI.X.SX32 R147, R117, R3, 0x1, P2 ;  /* 0x0000000375937211 */ /* 0x000fc600010f0eff */
[----:B------:R-:W-:Y:S01]  /*76c0*/  STL [R1+0x30c], R116 ;  /* 0x00030c7401007387 */ /* 0x000fe20000100800 */
[----:B------:R-:W-:-:S03]  /*76d0*/  LEA.HI.X.SX32 R107, R107, R3, 0x1, P3 ;  /* 0x000000036b6b7211 */ /* 0x000fc600018f0eff */
[----:B------:R-:W-:Y:S01]  /*76e0*/  STL [R1+0x300], R97 ;  /* 0x0003006101007387 */ /* 0x000fe20000100800 */
[----:B------:R-:W-:-:S03]  /*76f0*/  IMAD R119, R119, UR4, RZ ;  /* 0x0000000477777c24 */ /* 0x000fc6000f8e02ff */
[----:B------:R-:W-:Y:S01]  /*7700*/  STL [R1+0x314], R132 ;  /* 0x0003148401007387 */ /* 0x000fe20000100800 */
[----:B------:R-:W-:-:S03]  /*7710*/  LEA.HI.X.SX32 R117, R101, R3, 0x1, P4 ;  /* 0x0000000365757211 */ /* 0x000fc600020f0eff */
[----:B------:R-:W-:Y:S01]  /*7720*/  STL [R1+0x308], R115 ;  /* 0x0003087301007387 */ /* 0x000fe20000100800 */
[-C--:B------:R-:W-:Y:S01]  /*7730*/  LEA R134, P2, R124, R5.reuse, 0x1 ;  /* 0x000000057c867211 */ /* 0x080fe200078408ff */
[----:B------:R-:W-:Y:S01]  /*7740*/  IMAD R104, R104, UR4, RZ ;  /* 0x0000000468687c24 */ /* 0x000fe2000f8e02ff */
[-C--:B------:R-:W-:Y:S01]  /*7750*/  LEA R150, P3, R120, R5.reuse, 0x1 ;  /* 0x0000000578967211 */ /* 0x080fe200078608ff */
[----:B------:R-:W-:Y:S01]  /*7760*/  STL [R1+0x310], R131 ;  /* 0x0003108301007387 */ /* 0x000fe20000100800 */
[----:B------:R-:W-:-:S03]  /*7770*/  LEA R101, P4, R110, R5, 0x1 ;  /* 0x000000056e657211 */ /* 0x000fc600078808ff */
[----:B------:R-:W-:Y:S01]  /*7780*/  STL [R1+0x324], R100 ;  /* 0x0003246401007387 */ /* 0x000fe20000100800 */
[----:B------:R-:W-:-:S03]  /*7790*/  LEA.HI.X.SX32 R133, R124, R3, 0x1, P2 ;  /* 0x000000037c857211 */ /* 0x000fc600010f0eff */
[----:B------:R-:W-:Y:S01]  /*77a0*/  STL [R1+0x31c], R148 ;  /* 0x00031c9401007387 */ /* 0x000fe20000100800 */
[-C--:B------:R-:W-:Y:S01]  /*77b0*/  LEA.HI.X.SX32 R149, R120, R3.reuse, 0x1, P3 ;  /* 0x0000000378957211 */ /* 0x080fe200018f0eff */
[----:B------:R-:W0:Y:S01]  /*77c0*/  S2R R165, SR_TID.X ;  /* 0x0000000000a57919 */ /* 0x000e220000002100 */
[----:B------:R-:W-:Y:S01]  /*77d0*/  LEA.HI.X.SX32 R110, R110, R3, 0x1, P4 ;  /* 0x000000036e6e7211 */ /* 0x000fe200020f0eff */
[----:B------:R-:W-:Y:S01]  /*77e0*/  STL [R1+0x32c], R118 ;  /* 0x00032c7601007387 */ /* 0x000fe20000100800 */
[----:B------:R-:W-:-:S03]  /*77f0*/  LEA R120, P2, R119, R5, 0x1 ;  /* 0x0000000577787211 */ /* 0x000fc600078408ff */
[----:B------:R-:W-:Y:S01]  /*7800*/  STL [R1+0x318], R147 ;  /* 0x0003189301007387 */ /* 0x000fe20000100800 */
[----:B------:R-:W-:Y:S01]  /*7810*/  IMAD R103, R103, UR4, RZ ;  /* 0x0000000467677c24 */ /* 0x000fe2000f8e02ff */
[-C--:B------:R-:W-:Y:S02]  /*7820*/  LEA R152, P4, R104, R5.reuse, 0x1 ;  /* 0x0000000568987211 */ /* 0x080fe400078808ff */
[----:B------:R-:W-:Y:S01]  /*7830*/  STL [R1+0x320], R107 ;  /* 0x0003206b01007387 */ /* 0x000fe20000100800 */
[----:B------:R-:W-:-:S03]  /*7840*/  LEA R136, P3, R122, R5, 0x1 ;  /* 0x000000057a887211 */ /* 0x000fc600078608ff */
[----:B------:R-:W-:Y:S01]  /*7850*/  STL [R1+0x328], R117 ;  /* 0x0003287501007387 */ /* 0x000fe20000100800 */
[----:B------:R-:W-:-:S03]  /*7860*/  IMAD R106, R106, UR4, RZ ;  /* 0x000000046a6a7c24 */ /* 0x000fc6000f8e02ff */
[----:B------:R-:W-:Y:S01]  /*7870*/  STL [R1+0x334], R134 ;  /* 0x0003348601007387 */ /* 0x000fe20000100800 */
[----:B------:R-:W-:-:S03]  /*7880*/  LEA.HI.X.SX32 R119, R119, R3, 0x1, P2 ;  /* 0x0000000377777211 */ /* 0x000fc600010f0eff */
        /* <DEDUP_REMOVED lines=33> */
[----:B------:R-:W-:-:S03]  /*7aa0*/  VIADD R157, R4, 0x3f ;  /* 0x0000003f049d7836 */ /* 0x000fc60000000000 */
[----:B------:R-:W-:Y:S01]  /*7ab0*/  STL [R1+0x37c], R106 ;  /* 0x00037c6a01007387 */ /* 0x000fe20000100800 */
[----:B------:R-:W-:-:S03]  /*7ac0*/  LEA.HI.X.SX32 R139, R139, R3, 0x1, P5 ;  /* 0x000000038b8b7211 */ /* 0x000fc600028f0eff */
[----:B------:R-:W-:Y:S01]  /*7ad0*/  STL [R1+0x378], R154 ;  /* 0x0003789a01007387 */ /* 0x000fe20000100800 */
[----:B------:R-:W-:-:S03]  /*7ae0*/  LEA.HI.X.SX32 R155, R155, R3, 0x1, P6 ;  /* 0x000000039b9b7211 */ /* 0x000fc600030f0eff */
[----:B------:R-:W-:Y:S01]  /*7af0*/  STL [R1+0x380], R124 ;  /* 0x0003807c01007387 */ /* 0x000fe20000100800 */
[----:B------:R-:W-:-:S03]  /*7b00*/  LOP3.LUT R5, R2, 0x70, RZ, 0x3c, !PT ;  /* 0x0000007002057812 */ /* 0x000fc600078e3cff */
[----:B------:R-:W-:Y:S04]  /*7b10*/  STL [R1+0x384], R140 ;  /* 0x0003848c01007387 */ /* 0x000fe80000100800 */
[----:B------:R-:W-:Y:S04]  /*7b20*/  STL [R1+0x29c], R156 ;  /* 0x00029c9c01007387 */ /* 0x000fe80000100800 */
[----:B------:R-:W-:Y:S01]  /*7b30*/  STL [R1+0x28c], R153 ;  /* 0x00028c9901007387 */ /* 0x000fe20000100800 */
[----:B0-----:R-:W-:-:S03]  /*7b40*/  LOP3.LUT R165, R165, 0x3f, RZ, 0xc0, !PT ;  /* 0x0000003fa5a57812 */ /* 0x001fc600078ec0ff */
[----:B------:R-:W-:Y:S01]  /*7b50*/  STL [R1+0x290], R105 ;  /* 0x0002906901007387 */ /* 0x000fe20000100800 */
[----:B------:R-:W-:-:S03]  /*7b60*/  ISETP.GT.AND P2, PT, R157, 0x3f, PT ;  /* 0x0000003f9d00780c */ /* 0x000fc60003f44270 */
[----:B------:R-:W-:Y:S04]  /*7b70*/  STL [R1+0x294], R123 ;  /* 0x0002947b01007387 */ /* 0x000fe80000100800 */
[----:B------:R-:W-:Y:S04]  /*7b80*/  STL [R1+0x64c], R157 ;  /* 0x00064c9d01007387 */ /* 0x000fe80000100800 */
[----:B------:R-:W-:Y:S01]  /*7b90*/  STL [R1+0x298], R139 ;  /* 0x0002988b01007387 */ /* 0x000fe20000100800 */
[----:B------:R-:W-:-:S03]  /*7ba0*/  ISETP.LT.AND P2, PT, R165, R4, P2 ;  /* 0x00000004a500720c */ /* 0x000fc60001741270 */
[----:B------:R-:W-:Y:S04]  /*7bb0*/  STL [R1+0x288], R155 ;  /* 0x0002889b01007387 */ /* 0x000fe80000100800 */
[----:B------:R0:W-:Y:S01]  /*7bc0*/  STS.U16 [R5+UR10+0x5780], R95 ;  /* 0x0057805f05007988 */ /* 0x0001e2000800040a */
[----:B------:R-:W-:Y:S01]  /*7bd0*/  IMAD R165, R162, 0x3f, RZ ;  /* 0x0000003fa2a57824 */ /* 0x000fe200078e02ff */
[----:B------:R-:W-:Y:S02]  /*7be0*/  PRMT R3, RZ, 0x7610, R3 ;  /* 0x00007610ff037816 */ /* 0x000fe40000000003 */
[----:B------:R1:W-:Y:S04]  /*7bf0*/  STS.U16 [R5+UR10+0x1b80], R91 ;  /* 0x001b805b05007988 */ /* 0x0003e8000800040a */
[----:B0-----:R-:W2:Y:S04]  /*7c00*/  LDL.LU R95, [R1+0x770] ;  /* 0x00077000015f7983 */ /* 0x001ea80000300800 */
[----:B------:R0:W-:Y:S04]  /*7c10*/  STS.U16 [R5+UR10+0x5b80], R92 ;  /* 0x005b805c05007988 */ /* 0x0001e8000800040a */
[----:B------:R3:W-:Y:S04]  /*7c20*/  STS.U16 [R5+UR10+0x1f80], R0 ;  /* 0x001f800005007988 */ /* 0x0007e8000800040a */
[----:B-1----:R-:W5:Y:S04]  /*7c30*/  LDL.LU R91, [R1+0x76c] ;  /* 0x00076c00015b7983 */ /* 0x002f680000300800 */
[----:B0-----:R-:W5:Y:S01]  /*7c40*/  LDL.LU R92, [R1+0x768] ;  /* 0x00076800015c7983 */ /* 0x001f620000300800 */
[----:B---3--:R-:W-:-:S03]  /*7c50*/  IMAD.WIDE R4, R165, 0x2, R158 ;  /* 0x00000002a5047825 */ /* 0x008fc600078e029e */
[----:B------:R-:W3:Y:S04]  /*7c60*/  LDL.LU R0, [R1+0x764] ;  /* 0x0007640001007983 */ /* 0x000ee80000300800 */
[----:B------:R-:W4:Y:S01]  /*7c70*/  @!P1 LDG.E.U16 R3, desc[UR24][R4.64] ;  /* 0x0000001804039981 */ /* 0x000f22000c1e1500 */
[----:B------:R-:W-:Y:S02]  /*7c80*/  @P2 IMAD.MOV.U32 R165, RZ, RZ, R164 ;  /* 0x000000ffffa52224 */ /* 0x000fe400078e00a4 */
[----:B------:R-:W-:Y:S02]  /*7c90*/  @P2 IMAD.MOV.U32 R164, RZ, RZ, R99 ;  /* 0x000000ffffa42224 */ /* 0x000fe400078e0063 */
[----:B------:R-:W3:Y:S01]  /*7ca0*/  LDL.LU R99, [R1+0x760] ;  /* 0x0007600001637983 */ /* 0x000ee20000300800 */
[----:B--2---:R-:W-:-:S06]  /*7cb0*/  PRMT R95, RZ, 0x7610, R95 ;  /* 0x00007610ff5f7816 */ /* 0x004fcc000000005f */
[----:B------:R0:W2:Y:S02]  /*7cc0*/  @P2 LDG.E.U16 R95, desc[UR24][R164.64] ;  /* 0x00000018a45f2981 */ /* 0x0000a4000c1e1500 */
[----:B0-----:R-:W-:Y:S01]  /*7cd0*/  LOP3.LUT R165, R2, 0x70, RZ, 0x3c, !PT ;  /* 0x0000007002a57812 */ /* 0x001fe200078e3cff */
[----:B------:R-:W-:-:S04]  /*7ce0*/  @P2 IMAD.MOV.U32 R164, RZ, RZ, R94 ;  /* 0x000000ffffa42224 */ /* 0x000fc800078e005e */
[----:B----4-:R0:W-:Y:S02]  /*7cf0*/  STS.U16 [R165+UR10+0x5f80], R3 ;  /* 0x005f8003a5007988 */ /* 0x0101e4000800040a */
[----:B0-----:R-:W-:Y:S01]  /*7d00*/  PRMT R3, RZ, 0x7610, R3 ;  /* 0x00007610ff037816 */ /* 0x001fe20000000003 */
[----:B------:R-:W-:Y:S01]  /*7d10*/  @P2 IMAD.MOV.U32 R165, RZ, RZ, R93 ;  /* 0x000000ffffa52224 */ /* 0x000fe200078e005d */
[----:B---3--:R-:W-:Y:S01]  /*7d20*/  PRMT R99, RZ, 0x7610, R99 ;  /* 0x00007610ff637816 */ /* 0x008fe20000000063 */
[----:B------:R-:W5:Y:S04]  /*7d30*/  LDL.LU R93, [R1+0x75c] ;  /* 0x00075c00015d7983 */ /* 0x000f680000300800 */
[----:B------:R0:W3:Y:S04]  /*7d40*/  @P2 LDG.E.U16 R3, desc[UR24][R164.64] ;  /* 0x00000018a4032981 */ /* 0x0000e8000c1e1500 */
[----:B------:R-:W5:Y:S01]  /*7d50*/  LDL.LU R94, [R1+0x758] ;  /* 0x00075800015e7983 */ /* 0x000f620000300800 */
[----:B0-----:R-:W-:-:S02]  /*7d60*/  @P2 IMAD.MOV.U32 R164, RZ, RZ, R96 ;  /* 0x000000ffffa42224 */ /* 0x001fc400078e0060 */
[----:B------:R-:W-:-:S05]  /*7d70*/  @P2 IMAD.MOV.U32 R165, RZ, RZ, R102 ;  /* 0x000000ffffa52224 */ /* 0x000fca00078e0066 */
[----:B------:R0:W4:Y:S02]  /*7d80*/  @P2 LDG.E.U16 R99, desc[UR24][R164.64] ;  /* 0x00000018a4632981 */ /* 0x000124000c1e1500 */
[----:B0-----:R-:W-:Y:S02]  /*7d90*/  @P2 IMAD.MOV.U32 R164, RZ, RZ, R98 ;  /* 0x000000ffffa42224 */ /* 0x001fe400078e0062 */
[----:B------:R-:W-:Y:S01]  /*7da0*/  @P2 IMAD.MOV.U32 R165, RZ, RZ, R97 ;  /* 0x000000ffffa52224 */ /* 0x000fe200078e0061 */
[----:B--2---:R0:W-:Y:S04]  /*7db0*/  STS.U16 [R0+UR10+0x10000], R95 ;  /* 0x0100005f00007988 */ /* 0x0041e8000800040a */
[----:B0-----:R-:W5:Y:S04]  /*7dc0*/  LDL.LU R95, [R1+0x754] ;  /* 0x00075400015f7983 */ /* 0x001f680000300800 */
[----:B------:R-:W2:Y:S04]  /*7dd0*/  LDL.LU R102, [R1+0x750] ;  /* 0x0007500001667983 */ /* 0x000ea80000300800 */
[----:B------:R-:W5:Y:S04]  /*7de0*/  LDL.LU R96, [R1+0x74c] ;  /* 0x00074c0001607983 */ /* 0x000f680000300800 */
[----:B------:R-:W5:Y:S04]  /*7df0*/  LDL.LU R97, [R1+0x748] ;  /* 0x0007480001617983 */ /* 0x000f680000300800 */
[----:B------:R-:W5:Y:S04]  /*7e00*/  LDL.LU R98, [R1+0x744] ;  /* 0x0007440001627983 */ /* 0x000f680000300800 */
[----:B---3--:R0:W-:Y:S02]  /*7e10*/  STS.U16 [R0+UR10+0x10400], R3 ;  /* 0x0104000300007988 */ /* 0x0081e4000800040a */
[----:B0-----:R-:W-:-:S06]  /*7e20*/  PRMT R3, RZ, 0x7610, R3 ;  /* 0x00007610ff037816 */ /* 0x001fcc0000000003 */
[----:B------:R0:W3:Y:S04]  /*7e30*/  @P2 LDG.E.U16 R3, desc[UR24][R164.64] ;  /* 0x00000018a4032981 */ /* 0x0000e8000c1e1500 */
[----:B----4-:R1:W-:Y:S01]  /*7e40*/  STS.U16 [R0+UR10+0x10800], R99 ;  /* 0x0108006300007988 */ /* 0x0103e2000800040a */
[----:B0-----:R-:W-:Y:S02]  /*7e50*/  @P2 IMAD.MOV.U32 R164, RZ, RZ, R100 ;  /* 0x000000ffffa42224 */ /* 0x001fe400078e0064 */
[----:B------:R-:W-:Y:S01]  /*7e60*/  @P2 IMAD.MOV.U32 R165, RZ, RZ, R107 ;  /* 0x000000ffffa52224 */ /* 0x000fe200078e006b */
[----:B-1----:R-:W5:Y:S04]  /*7e70*/  LDL.LU R99, [R1+0x740] ;  /* 0x0007400001637983 */ /* 0x002f680000300800 */
[----:B------:R-:W4:Y:S04]  /*7e80*/  LDL.LU R107, [R1+0x73c] ;  /* 0x00073c00016b7983 */ /* 0x000f280000300800 */
[----:B------:R-:W5:Y:S01]  /*7e90*/  LDL.LU R100, [R1+0x738] ;  /* 0x0007380001647983 */ /* 0x000f620000300800 */
[----:B--2---:R-:W-:-:S06]  /*7ea0*/  PRMT R102, RZ, 0x7610, R102 ;  /* 0x00007610ff667816 */ /* 0x004fcc0000000066 */
[----:B------:R0:W2:Y:S02]  /*7eb0*/  @P2 LDG.E.U16 R102, desc[UR24][R164.64] ;  /* 0x00000018a4662981 */ /* 0x0000a4000c1e1500 */
[----:B0-----:R-:W-:Y:S02]  /*7ec0*/  @P2 IMAD.MOV.U32 R165, RZ, RZ, R110 ;  /* 0x000000ffffa52224 */ /* 0x001fe400078e006e */
[----:B------:R-:W-:Y:S01]  /*7ed0*/  @P2 IMAD.MOV.U32 R164, RZ, RZ, R101 ;  /* 0x000000ffffa42224 */ /* 0x000fe200078e0065 */
[----:B------:R-:W2:Y:S04]  /*7ee0*/  LDL.LU R110, [R1+0x734] ;  /* 0x00073400016e7983 */ /* 0x000ea80000300800 */
[----:B------:R-:W5:Y:S04]  /*7ef0*/  LDL.LU R101, [R1+0x730] ;  /* 0x0007300001657983 */ /* 0x000f680000300800 */
[----:B---3--:R0:W-:Y:S02]  /*7f00*/  STS.U16 [R0+UR10+0x10c00], R3 ;  /* 0x010c000300007988 */ /* 0x0081e4000800040a */
[----:B0-----:R-:W-:-:S06]  /*7f10*/  PRMT R3, RZ, 0x7610, R3 ;  /* 0x00007610ff037816 */ /* 0x001fcc0000000003 */
[----:B------:R0:W3:Y:S01]  /*7f20*/  @P2 LDG.E.U16 R3, desc[UR24][R164.64] ;  /* 0x00000018a4032981 */ /* 0x0000e2000c1e1500 */
[----:B----4-:R-:W-:Y:S01]  /*7f30*/  PRMT R107, RZ, 0x7610, R107 ;  /* 0x00007610ff6b7816 */ /* 0x010fe2000000006b */
[----:B0-----:R-:W-:Y:S02]  /*7f40*/  @P2 IMAD.MOV.U32 R164, RZ, RZ, R104 ;  /* 0x000000ffffa42224 */ /* 0x001fe400078e0068 */
[----:B------:R-:W-:-:S05]  /*7f50*/  @P2 IMAD.MOV.U32 R165, RZ, RZ, R103 ;  /* 0x000000ffffa52224 */ /* 0x000fca00078e0067 */
[----:B------:R0:W4:Y:S02]  /*7f60*/  @P2 LDG.E.U16 R107, desc[UR24][R164.64] ;  /* 0x00000018a46b2981 */ /* 0x000124000c1e1500 */
[----:B0-----:R-:W-:Y:S02]  /*7f70*/  @P2 IMAD.MOV.U32 R164, RZ, RZ, R106 ;  /* 0x000000ffffa42224 */ /* 0x001fe400078e006a */
[----:B------:R-:W-:Y:S01]  /*7f80*/  @P2 IMAD.MOV.U32 R165, RZ, RZ, R105 ;  /* 0x000000ffffa52224 */ /* 0x000fe200078e0069 */
[----:B--2---:R-:W-:-:S06]  /*7f90*/  PRMT R110, RZ, 0x7610, R110 ;  /* 0x00007610ff6e7816 */ /* 0x004fcc000000006e */
[----:B------:R0:W2:Y:S02]  /*7fa0*/  @P2 LDG.E.U16 R110, desc[UR24][R164.64] ;  /* 0x00000018a46e2981 */ /* 0x0000a4000c1e1500 */
[----:B0-----:R-:W-:Y:S02]  /*7fb0*/  @P2 IMAD.MOV.U32 R164, RZ, RZ, R109 ;  /* 0x000000ffffa42224 */ /* 0x001fe400078e006d */
[----:B------:R-:W-:Y:S01]  /*7fc0*/  @P2 IMAD.MOV.U32 R165, RZ, RZ, R108 ;  /* 0x000000ffffa52224 */ /* 0x000fe200078e006c */
[----:B---3--:R0:W-:Y:S02]  /*7fd0*/  STS.U16 [R0+UR10+0x11400], R3 ;  /* 0x0114000300007988 */ /* 0x0081e4000800040a */
[----:B0-----:R-:W-:-:S06]  /*7fe0*/  PRMT R3, RZ, 0x7610, R3 ;  /* 0x00007610ff037816 */ /* 0x001fcc0000000003 */
[----:B------:R0:W3:Y:S04]  /*7ff0*/  @P2 LDG.E.U16 R3, desc[UR24][R164.64] ;  /* 0x00000018a4032981 */ /* 0x0000e8000c1e1500 */
[----:B------:R1:W-:Y:S01]  /*8000*/  STS.U16 [R0+UR10+0x11000], R102 ;  /* 0x0110006600007988 */ /* 0x0003e2000800040a */
[----:B0-----:R-:W-:-:S03]  /*8010*/  LOP3.LUT R164, R0, 0x20, RZ, 0x3c, !PT ;  /* 0x0000002000a47812 */ /* 0x001fc600078e3cff */
[----:B----4-:R0:W-:Y:S01]  /*8020*/  STS.U16 [R0+UR10+0x11800], R107 ;  /* 0x0118006b00007988 */ /* 0x0101e2000800040a */
[----:B------:R-:W-:-:S03]  /*8030*/  @P2 IMAD.MOV.U32 R165, RZ, RZ, R111 ;  /* 0x000000ffffa52224 */ /* 0x000fc600078e006f */
[----:B-1----:R-:W5:Y:S04]  /*8040*/  LDL.LU R102, [R1+0x72c] ;  /* 0x00072c0001667983 */ /* 0x002f680000300800 */
[----:B------:R-:W5:Y:S04]  /*8050*/  LDL.LU R103, [R1+0x728] ;  /* 0x0007280001677983 */ /* 0x000f680000300800 */
[----:B------:R-:W5:Y:S04]  /*8060*/  LDL.LU R104, [R1+0x724] ;  /* 0x0007240001687983 */ /* 0x000f680000300800 */
[----:B------:R-:W5:Y:S04]  /*8070*/  LDL.LU R105, [R1+0x720] ;  /* 0x0007200001697983 */ /* 0x000f680000300800 */
[----:B------:R-:W5:Y:S04]  /*8080*/  LDL.LU R106, [R1+0x71c] ;  /* 0x00071c00016a7983 */ /* 0x000f680000300800 */
[----:B0-----:R-:W5:Y:S04]  /*8090*/  LDL.LU R107, [R1+0x718] ;  /* 0x00071800016b7983 */ /* 0x001f680000300800 */
[----:B------:R-:W5:Y:S04]  /*80a0*/  LDL.LU R108, [R1+0x714] ;  /* 0x00071400016c7983 */ /* 0x000f680000300800 */
[----:B------:R-:W5:Y:S04]  /*80b0*/  LDL.LU R109, [R1+0x710] ;  /* 0x00071000016d7983 */ /* 0x000f680000300800 */
[----:B--2---:R0:W-:Y:S04]  /*80c0*/  STS.U16 [R0+UR10+0x11c00], R110 ;  /* 0x011c006e00007988 */ /* 0x0041e8000800040a */
[----:B0-----:R-:W5:Y:S04]  /*80d0*/  LDL.LU R110, [R1+0x70c] ;  /* 0x00070c00016e7983 */ /* 0x001f680000300800 */
[----:B------:R-:W5:Y:S04]  /*80e0*/  LDL.LU R111, [R1+0x708] ;  /* 0x00070800016f7983 */ /* 0x000f680000300800 */
[----:B---3--:R0:W-:Y:S02]  /*80f0*/  STS.U16 [R164+UR10+0x10100], R3 ;  /* 0x01010003a4007988 */ /* 0x0081e4000800040a */
[----:B0-----:R-:W-:Y:S01]  /*8100*/  PRMT R3, RZ, 0x7610, R3 ;  /* 0x00007610ff037816 */ /* 0x001fe20000000003 */
[----:B------:R-:W-:-:S02]  /*8110*/  @P2 IMAD.MOV.U32 R164, RZ, RZ, R112 ;  /* 0x000000ffffa42224 */ /* 0x000fc400078e0070 */
[----:B------:R-:W5:Y:S04]  /*8120*/  LDL.LU R112, [R1+0x704] ;  /* 0x0007040001707983 */ /* 0x000f680000300800 */
[----:B------:R0:W2:Y:S02]  /*8130*/  @P2 LDG.E.U16 R3, desc[UR24][R164.64] ;  /* 0x00000018a4032981 */ /* 0x0000a4000c1e1500 */
[----:B0-----:R-:W-:Y:S01]  /*8140*/  LOP3.LUT R165, R0, 0x20, RZ, 0x3c, !PT ;  /* 0x0000002000a57812 */ /* 0x001fe200078e3cff */
[----:B------:R-:W-:-:S04]  /*8150*/  @P2 IMAD.MOV.U32 R164, RZ, RZ, R114 ;  /* 0x000000ffffa42224 */ /* 0x000fc800078e0072 */
[----:B--2---:R0:W-:Y:S02]  /*8160*/  STS.U16 [R165+UR10+0x10500], R3 ;  /* 0x01050003a5007988 */ /* 0x0041e4000800040a */
[----:B0-----:R-:W-:Y:S01]  /*8170*/  PRMT R3, RZ, 0x7610, R3 ;  /* 0x00007610ff037816 */ /* 0x001fe20000000003 */
[----:B------:R-:W-:Y:S02]  /*8180*/  @P2 IMAD.MOV.U32 R165, RZ, RZ, R113 ;  /* 0x000000ffffa52224 */ /* 0x000fe400078e0071 */
[----:B------:R-:W5:Y:S04]  /*8190*/  LDL.LU R113, [R1+0x700] ;  /* 0x0007000001717983 */ /* 0x000f680000300800 */
[----:B------:R0:W2:Y:S04]  /*81a0*/  @P2 LDG.E.U16 R3, desc[UR24][R164.64] ;  /* 0x00000018a4032981 */ /* 0x0000a8000c1e1500 */
[----:B------:R-:W5:Y:S01]  /*81b0*/  LDL.LU R114, [R1+0x6fc] ;  /* 0x0006fc0001727983 */ /* 0x000f620000300800 */
        /* <DEDUP_REMOVED lines=166> */
[----:B------:R0:W2:Y:S01]  /*8c20*/  @P2 LDG.E.U16 R3, desc[UR24][R164.64] ;  /* 0x00000018a4032981 */ /* 0x0000a2000c1e1500 */
[----:B------:R-:W-:-:S03]  /*8c30*/  UIADD3 UR7, UPT, UPT, UR10, 0x8000, URZ ;  /* 0x000080000a077890 */ /* 0x000fc6000fffe0ff */
[----:B------:R1:W5:Y:S01]  /*8c40*/  LDL.LU R156, [R1+0x654] ;  /* 0x00065400019c7983 */ /* 0x0003620000300800 */
[----:B0-----:R-:W0:Y:S01]  /*8c50*/  S2R R164, SR_TID.X ;  /* 0x0000000000a47919 */ /* 0x001e220000002100 */
[----:B------:R-:W-:Y:S01]  /*8c60*/  LOP3.LUT R165, R0, 0x60, RZ, 0x3c, !PT ;  /* 0x0000006000a57812 */ /* 0x000fe200078e3cff */
[----:B------:R-:W-:Y:S02]  /*8c70*/  UIADD3 UR8, UPT, UPT, UR10, 0x12000, URZ ;  /* 0x000120000a087890 */ /* 0x000fe4000fffe0ff */
[----:B------:R-:W-:Y:S02]  /*8c80*/  USHF.R.U32.HI UR7, URZ, 0x4, UR7 ;  /* 0x00000004ff077899 */ /* 0x000fe40008011607 */
[----:B------:R-:W-:Y:S02]  /*8c90*/  USHF.R.U32.HI UR8, URZ, 0x4, UR8 ;  /* 0x00000004ff087899 */ /* 0x000fe40008011608 */
[----:B------:R-:W-:Y:S02]  /*8ca0*/  USGXT.U32 UR15, UR7, 0xe ;  /* 0x0000000e070f789a */ /* 0x000fe40008000000 */
[----:B------:R-:W-:Y:S01]  /*8cb0*/  USGXT.U32 UR14, UR8, 0xe ;  /* 0x0000000e080e789a */ /* 0x000fe20008000000 */
[----:B0-----:R-:W-:-:S04]  /*8cc0*/  SHF.R.U32.HI R164, RZ, 0x5, R164 ;  /* 0x00000005ffa47819 */ /* 0x001fc800000116a4 */
[----:B------:R-:W-:-:S04]  /*8cd0*/  ISETP.NE.U32.AND P1, PT, R164, RZ, PT ;  /* 0x000000ffa400720c */ /* 0x000fc80003f25070 */
[----:B------:R-:W-:Y:S01]  /*8ce0*/  ISETP.LT.OR P2, PT, R157, 0x40, P1 ;  /* 0x000000409d00780c */ /* 0x000fe20000f41670 */
[----:B------:R-:W-:Y:S02]  /*8cf0*/  UIADD3 UR18, UP1, UPT, UR15, 0x2000080, URZ ;  /* 0x020000800f127890 */ /* 0x000fe4000ff3e0ff */
[----:B------:R-:W-:Y:S01]  /*8d00*/  UIADD3 UR20, UP2, UPT, UR14, 0x2, URZ ;  /* 0x000000020e147890 */ /* 0x000fe2000ff5e0ff */
[----:B------:R-:W-:Y:S01]  /*8d10*/  UMOV UR4, URZ ;  /* 0x000000ff00047c82 */ /* 0x000fe20008000000 */
[----:B------:R-:W-:Y:S01]  /*8d20*/  UMOV UR5, URZ ;  /* 0x000000ff00057c82 */ /* 0x000fe20008000000 */
[----:B------:R-:W-:Y:S02]  /*8d30*/  UIADD3.X UR19, UPT, UPT, UR4, 0x40004040, URZ, UP1, !UPT ;  /* 0x4000404004137890 */ /* 0x000fe40008ffe4ff */
[----:B------:R-:W-:Y:S01]  /*8d40*/  UIADD3.X UR21, UPT, UPT, UR5, 0x40004040, URZ, UP2, !UPT ;  /* 0x4000404005157890 */ /* 0x000fe200097fe4ff */
[----:B------:R-:W-:Y:S01]  /*8d50*/  IMAD.SHL.U32 R163, R163, 0x40, RZ ;  /* 0x00000040a3a37824 */ /* 0x000fe200078e00ff */
[----:B--2---:R0:W-:Y:S01]  /*8d60*/  STS.U16 [R165+UR10+0x11f00], R3 ;  /* 0x011f0003a5007988 */ /* 0x0041e2000800040a */
[----:B------:R2:W-:Y:S06]  /*8d70*/  MEMBAR.ALL.CTA ;  /* 0x0000000000007992 */ /* 0x0005ec0000008000 */
[----:B--2---:R-:W2:Y:S01]  /*8d80*/  FENCE.VIEW.ASYNC.S ;  /* 0x00000000000073c6 */ /* 0x004ea20000000000 */
[----:B0-----:R-:W-:-:S04]  /*8d90*/  SHF.R.S32.HI R3, RZ, 0x1f, R157 ;  /* 0x0000001fff037819 */ /* 0x001fc8000001149d */
[----:B------:R-:W-:Y:S02]  /*8da0*/  LEA.HI R3, R3, R157, RZ, 0x6 ;  /* 0x0000009d03037211 */ /* 0x000fe400078f30ff */
[----:B------:R1:W5:Y:S02]  /*8db0*/  LDL.LU R157, [R1+0x650] ;  /* 0x00065000019d7983 */ /* 0x0003640000300800 */
[----:B------:R-:W-:-:S04]  /*8dc0*/  SHF.R.S32.HI R3, RZ, 0x6, R3 ;  /* 0x00000006ff037819 */ /* 0x000fc80000011403 */
[----:B------:R-:W-:-:S05]  /*8dd0*/  VIMNMX R3, PT, PT, R3, 0x1, !PT ;  /* 0x0000000103037848 */ /* 0x000fca0007fe0100 */
[----:B------:R-:W-:-:S05]  /*8de0*/  VIADD R3, R3, 0xffffffff ;  /* 0xffffffff03037836 */ /* 0x000fca0000000000 */
[----:B------:R1:W-:Y:S01]  /*8df0*/  STL [R1+0x620], R3 ;  /* 0x0006200301007387 */ /* 0x0003e20000100800 */
[----:B--2---:R-:W-:Y:S01]  /*8e00*/  BAR.SYNC.DEFER_BLOCKING 0x0 ;  /* 0x0000000000007b1d */ /* 0x004fe20000010000 */
[----:B------:R-:W-:Y:S01]  /*8e10*/  ISETP.NE.U32.AND P3, PT, R3, RZ, PT ;  /* 0x000000ff0300720c */ /* 0x000fe20003f65070 */
[----:B------:R-:W-:-:S04]  /*8e20*/  IMAD.SHL.U32 R165, R162, 0x40, RZ ;  /* 0x00000040a2a57824 */ /* 0x000fc800078e00ff */
[----:B------:R-:W-:Y:S08]  /*8e30*/  @P2 BRA `(.L_x_6) ;  /* 0x0000000000d82947 */ /* 0x000ff00003800000 */
[----:B------:R-:W-:Y:S02]  /*8e40*/  USHF.R.U32.HI UR13, URZ, 0x4, UR10 ;  /* 0x00000004ff0d7899 */ /* 0x000fe4000801160a */
[----:B------:R-:W-:Y:S02]  /*8e50*/  UIADD3 UR7, UPT, UPT, UR10, 0x10000, URZ ;  /* 0x000100000a077890 */ /* 0x000fe4000fffe0ff */
[----:B------:R-:W-:Y:S02]  /*8e60*/  USGXT.U32 UR13, UR13, 0xe ;  /* 0x0000000e0d0d789a */ /* 0x000fe40008000000 */
[----:B------:R-:W-:Y:S02]  /*8e70*/  USHF.R.U32.HI UR7, URZ, 0x4, UR7 ;  /* 0x00000004ff077899 */ /* 0x000fe40008011607 */
[----:B------:R-:W-:Y:S02]  /*8e80*/  UIADD3 UR40, UP1, UPT, UR13, 0x2000080, URZ ;  /* 0x020000800d287890 */ /* 0x000fe4000ff3e0ff */
[----:B------:R-:W-:Y:S01]  /*8e90*/  USGXT.U32 UR16, UR7, 0xe ;  /* 0x0000000e0710789a */ /* 0x000fe20008000000 */
[----:B------:R-:W-:Y:S01]  /*8ea0*/  UMOV UR5, URZ ;  /* 0x000000ff00057c82 */ /* 0x000fe20008000000 */
[----:B------:R-:W-:Y:S01]  /*8eb0*/  UMOV UR8, URZ ;  /* 0x000000ff00087c82 */ /* 0x000fe20008000000 */
[----:B------:R-:W-:-:S02]  /*8ec0*/  UIADD3.X UR41, UPT, UPT, UR5, 0x40004040, URZ, UP1, !UPT ;  /* 0x4000404005297890 */ /* 0x000fc40008ffe4ff */
[----:B------:R-:W-:Y:S01]  /*8ed0*/  UIADD3 UR42, UP1, UPT, UR16, 0x2, URZ ;  /* 0x00000002102a7890 */ /* 0x000fe2000ff3e0ff */
[----:B------:R-:W-:Y:S01]  /*8ee0*/  UMOV UR7, URZ ;  /* 0x000000ff00077c82 */ /* 0x000fe20008000000 */
[----:B------:R-:W-:Y:S02]  /*8ef0*/  UIADD3.64 UR44, UPT, UPT, UR40, 0x80, URZ ;  /* 0x00000080282c7897 */ /* 0x000fe4000fffe0ff */
[----:B------:R-:W-:Y:S01]  /*8f00*/  UIADD3.X UR43, UPT, UPT, UR8, 0x40004040, URZ, UP1, !UPT ;  /* 0x40004040082b7890 */ /* 0x000fe20008ffe4ff */
[----:B------:R-:W-:Y:S01]  /*8f10*/  UMOV UR5, UR6 ;  /* 0x0000000600057c82 */ /* 0x000fe20008000000 */
[----:B------:R-:W-:Y:S02]  /*8f20*/  ULOP3.LUT UR6, UR13, 0x2000000, URZ, 0xfc, !UPT ;  /* 0x020000000d067892 */ /* 0x000fe4000f8efcff */
[----:B------:R-:W-:Y:S02]  /*8f30*/  UIADD3.64 UR46, UPT, UPT, UR42, 0x2, URZ ;  /* 0x000000022a2e7897 */ /* 0x000fe4000fffe0ff */
[----:B------:R-:W-:-:S02]  /*8f40*/  UIADD3.64 UR48, UPT, UPT, UR40, 0x100, URZ ;  /* 0x0000010028307897 */ /* 0x000fc4000fffe0ff */
[----:B------:R-:W-:Y:S02]  /*8f50*/  UIADD3.64 UR50, UPT, UPT, UR42, 0x4, URZ ;  /* 0x000000042a327897 */ /* 0x000fe4000fffe0ff */
[----:B------:R-:W-:Y:S02]  /*8f60*/  UIADD3 UR54, UPT, UPT, UR9, 0x40, URZ ;  /* 0x0000004009367890 */ /* 0x000fe4000fffe0ff */
[----:B------:R-:W-:Y:S02]  /*8f70*/  UIADD3.64 UR52, UPT, UPT, UR40, 0x380, URZ ;  /* 0x0000038028347897 */ /* 0x000fe4000fffe0ff */
[----:B------:R-:W-:Y:S02]  /*8f80*/  UIADD3 UR55, UPT, UPT, UR9, 0x40, URZ ;  /* 0x0000004009377890 */ /* 0x000fe4000fffe0ff */
[----:B------:R-:W-:Y:S02]  /*8f90*/  UIADD3.64 UR56, UPT, UPT, UR40, 0x400, URZ ;  /* 0x0000040028387897 */ /* 0x000fe4000fffe0ff */
[----:B------:R-:W-:-:S02]  /*8fa0*/  UIADD3 UR62, UPT, UPT, UR9, 0x40, URZ ;  /* 0x00000040093e7890 */ /* 0x000fc4000fffe0ff */
[----:B------:R-:W-:Y:S01]  /*8fb0*/  UIADD3.64 UR58, UPT, UPT, UR40, 0x480, URZ ;  /* 0x00000480283a7897 */ /* 0x000fe2000fffe0ff */
[----:B------:R-:W-:Y:S01]  /*8fc0*/  UMOV UR30, 0x0 ;  /* 0x00000000001e7882 */ /* 0x000fe20000000000 */
[----:B------:R-:W-:Y:S01]  /*8fd0*/  UMOV UR31, 0x8108010 ;  /* 0x08108010001f7882 */ /* 0x000fe20000000000 */
[----:B------:R-:W-:Y:S01]  /*8fe0*/  UIADD3 UR63, UPT, UPT, UR9, 0x40, URZ ;  /* 0x00000040093f7890 */ /* 0x000fe2000fffe0ff */
[----:B------:R-:W-:Y:S01]  /*8ff0*/  UMOV UR17, 0x40004040 ;  /* 0x4000404000117882 */ /* 0x000fe20000000000 */
[----:B------:R-:W-:Y:S01]  /*9000*/  UIADD3.64 UR60, UPT, UPT, UR40, 0x500, URZ ;  /* 0x00000500283c7897 */ /* 0x000fe2000fffe0ff */
[----:B------:R-:W-:Y:S01]  /*9010*/  UMOV UR7, 0x40004040 ;  /* 0x4000404000077882 */ /* 0x000fe20000000000 */
[----:B------:R-:W-:Y:S01]  /*9020*/  UMOV UR22, 0x0 ;  /* 0x0000000000167882 */ /* 0x000fe20000000000 */
[----:B------:R-:W-:Y:S01]  /*9030*/  UMOV UR23, 0x8108010 ;  /* 0x0810801000177882 */ /* 0x000fe20000000000 */
[----:B------:R-:W-:Y:S01]  /*9040*/  UMOV UR26, 0x0 ;  /* 0x00000000001a7882 */ /* 0x000fe20000000000 */
[----:B------:R-:W-:Y:S01]  /*9050*/  UMOV UR27, 0x8108010 ;  /* 0x08108010001b7882 */ /* 0x000fe20000000000 */
[----:B------:R0:W-:Y:S01]  /*9060*/  UTCHMMA gdesc[UR6], gdesc[UR16], tmem[UR9], tmem[UR30], idesc[UR31], !UPT ;  /* 0x00ff1e10060075ea */ /* 0x0001e2000f800009 */
[----:B------:R-:W-:Y:S01]  /*9070*/  UMOV UR34, 0x0 ;  /* 0x0000000000227882 */ /* 0x000fe20000000000 */
[----:B------:R-:W-:Y:S01]  /*9080*/  UMOV UR35, 0x8108010 ;  /* 0x0810801000237882 */ /* 0x000fe20000000000 */
[----:B------:R0:W-:Y:S01]  /*9090*/  UTCHMMA gdesc[UR40], gdesc[UR42], tmem[UR9], tmem[UR22], idesc[UR23], UPT ;  /* 0x00ff162a280075ea */ /* 0x0001e2000b800009 */
        /* <DEDUP_REMOVED lines=8> */
[----:B------:R0:W-:Y:S01]  /*9120*/  UTCHMMA gdesc[UR52], gdesc[UR16], tmem[UR54], tmem[UR32], idesc[UR33], !UPT ;  /* 0x00ff2010340075ea */ /* 0x0001e2000f800036 */
[----:B------:R-:W-:Y:S01]  /*9130*/  UMOV UR38, 0x0 ;  /* 0x0000000000267882 */ /* 0x000fe20000000000 */
[----:B------:R-:W-:Y:S01]  /*9140*/  UMOV UR39, 0x8108010 ;  /* 0x0810801000277882 */ /* 0x000fe20000000000 */
[----:B------:R0:W-:Y:S01]  /*9150*/  UTCHMMA gdesc[UR56], gdesc[UR42], tmem[UR55], tmem[UR28], idesc[UR29], UPT ;  /* 0x00ff1c2a380075ea */ /* 0x0001e2000b800037 */
[----:B------:R0:W-:Y:S01]  /*9160*/  UTCHMMA gdesc[UR58], gdesc[UR46], tmem[UR62], tmem[UR36], idesc[UR37], UPT ;  /* 0x00ff242e3a0075ea */ /* 0x0001e2000b80003e */
[----:B------:R0:W-:Y:S01]  /*9170*/  UTCHMMA gdesc[UR60], gdesc[UR50], tmem[UR63], tmem[UR38], idesc[UR39], UPT ;  /* 0x00ff26323c0075ea */ /* 0x0001e2000b80003f */
[----:B------:R0:W-:Y:S01]  /*9180*/  UTCBAR [UR5], URZ ;  /* 0x000000ff050073e9 */ /* 0x0001e200080000ff */
[----:B------:R-:W-:Y:S01]  /*9190*/  NOP ;  /* 0x0000000000007918 */ /* 0x000fe20000000000 */
.L_x_6:
[----:B0-----:R-:W-:Y:S01]  /*91a0*/  UMOV UR16, UR18 ;  /* 0x0000001200107c82 */ /* 0x001fe20008000000 */
[----:B------:R-:W-:Y:S01]  /*91b0*/  UMOV UR17, UR19 ;  /* 0x0000001300117c82 */ /* 0x000fe20008000000 */
[----:B------:R-:W-:Y:S01]  /*91c0*/  UMOV UR18, UR20 ;  /* 0x0000001400127c82 */ /* 0x000fe20008000000 */
[----:B------:R-:W-:Y:S01]  /*91d0*/  UMOV UR19, UR21 ;  /* 0x0000001500137c82 */ /* 0x000fe20008000000 */
[----:B------:R-:W-:Y:S01]  /*91e0*/  IMAD.MOV.U32 R164, RZ, RZ, RZ ;  /* 0x000000ffffa47224 */ /* 0x000fe200078e00ff */
[----:B------:R-:W-:Y:S06]  /*91f0*/  @!P3 BRA `(.L_x_7) ;  /* 0x0000009800ecb947 */ /* 0x000fec0003800000 */
[----:B-1----:R-:W-:Y:S01]  /*9200*/  SHF.R.S32.HI R3, RZ, 0x1f, R163 ;  /* 0x0000001fff037819 */ /* 0x002fe200000114a3 */
[C---:B------:R-:W-:Y:S01]  /*9210*/  IMAD.SHL.U32 R162, R163.reuse, 0x2, RZ ;  /* 0x00000002a3a27824 */ /* 0x040fe200078e00ff */
[----:B------:R-:W-:Y:S02]  /*9220*/  ULOP3.LUT UR20, UR15, 0x2000000, URZ, 0xfc, !UPT ;  /* 0x020000000f147892 */ /* 0x000fe4000f8efcff */
[----:B------:R-:W-:Y:S01]  /*9230*/  SHF.L.U64.HI R3, R163, 0x1, R3 ;  /* 0x00000001a3037819 */ /* 0x000fe20000010203 */
[----:B------:R-:W-:Y:S01]  /*9240*/  UIADD3.64 UR26, UPT, UPT, UR16, 0x80, URZ ;  /* 0x00000080101a7897 */ /* 0x000fe2000fffe0ff */
[----:B------:R-:W-:Y:S01]  /*9250*/  SHF.R.S32.HI R163, RZ, 0x1f, R165 ;  /* 0x0000001fffa37819 */ /* 0x000fe200000114a5 */
[----:B------:R-:W-:Y:S02]  /*9260*/  UIADD3.64 UR28, UPT, UPT, UR18, 0x2, URZ ;  /* 0x00000002121c7897 */ /* 0x000fe4000fffe0ff */
[----:B------:R-:W-:Y:S01]  /*9270*/  UIADD3.64 UR30, UPT, UPT, UR16, 0x100, URZ ;  /* 0x00000100101e7897 */ /* 0x000fe2000fffe0ff */
[C---:B------:R-:W-:Y:S01]  /*9280*/  SHF.L.U64.HI R163, R165.reuse, 0x1, R163 ;  /* 0x00000001a5a37819 */ /* 0x040fe200000102a3 */
[----:B------:R-:W-:Y:S01]  /*9290*/  IMAD.SHL.U32 R165, R165, 0x2, RZ ;  /* 0x00000002a5a57824 */ /* 0x000fe200078e00ff */
[----:B------:R-:W-:-:S02]  /*92a0*/  UIADD3.64 UR32, UPT, UPT, UR18, 0x4, URZ ;  /* 0x0000000412207897 */ /* 0x000fc4000fffe0ff */
[----:B------:R-:W-:Y:S02]  /*92b0*/  UIADD3.64 UR34, UPT, UPT, UR16, 0x380, URZ ;  /* 0x0000038010227897 */ /* 0x000fe4000fffe0ff */
[----:B------:R-:W-:Y:S02]  /*92c0*/  UIADD3.64 UR36, UPT, UPT, UR16, 0x400, URZ ;  /* 0x0000040010247897 */ /* 0x000fe4000fffe0ff */
[----:B------:R-:W-:Y:S02]  /*92d0*/  UIADD3.64 UR38, UPT, UPT, UR16, 0x480, URZ ;  /* 0x0000048010267897 */ /* 0x000fe4000fffe0ff */
[----:B------:R-:W-:Y:S01]  /*92e0*/  UIADD3.64 UR40, UPT, UPT, UR16, 0x500, URZ ;  /* 0x0000050010287897 */ /* 0x000fe2000fffe0ff */
[----:B------:R-:W-:Y:S01]  /*92f0*/  UMOV UR8, 0x1 ;  /* 0x0000000100087882 */ /* 0x000fe20000000000 */
[----:B------:R-:W-:Y:S01]  /*9300*/  UMOV UR5, URZ ;  /* 0x000000ff00057c82 */ /* 0x000fe20008000000 */
[----:B------:R-:W-:-:S09]  /*9310*/  UMOV UR15, 0x40004040 ;  /* 0x40004040000f7882 */ /* 0x000fd20000000000 */
.L_x_10:
[----:B------:R0:W-:Y:S04]  /*9320*/  STL.64 [R1+0x660], R160 ;  /* 0x000660a001007387 */ /* 0x0001e80000100a00 */
[----:B-1----:R1:W-:Y:S01]  /*9330*/  STL.64 [R1+0x650], R2 ;  /* 0x0006500201007387 */ /* 0x0023e20000100a00 */
[-C--:B0-----:R-:W-:Y:S02]  /*9340*/  IADD3 R160, P4, PT, R24, R165.reuse, RZ ;  /* 0x000000a518a07210 */ /* 0x081fe40007f9e0ff */
[-C--:B-1----:R-:W-:Y:S02]  /*9350*/  IADD3 R3, P2, PT, R4, R165.reuse, RZ ;  /* 0x000000a504037210 */ /* 0x082fe40007f5e0ff */
[----:B------:R-:W-:-:S03]  /*9360*/  IADD3 R2, P3, PT, R6, R165, RZ ;  /* 0x000000a506027210 */ /* 0x000fc60007f7e0ff */
[----:B------:R0:W-:Y:S02]  /*9370*/  STL [R1+0x600], R3 ;  /* 0x0006000301007387 */ /* 0x0001e40000100800 */
[--C-:B------:R-:W-:Y:S02]  /*9380*/  IMAD.X R4, R7, 0x1, R163.reuse, P3 ;  /* 0x0000000107047824 */ /* 0x100fe400018e06a3 */
[----:B------:R1:W-:Y:S04]  /*9390*/  STL [R1+0x604], R2 ;  /* 0x0006040201007387 */ /* 0x0003e80000100800 */
[----:B------:R-:W-:Y:S01]  /*93a0*/  STL [R1+0x608], R160 ;  /* 0x000608a001007387 */ /* 0x000fe20000100800 */
[----:B0-----:R-:W-:Y:S01]  /*93b0*/  IADD3 R3, P5, PT, R26, R165, RZ ;  /* 0x000000a51a037210 */ /* 0x001fe20007fbe0ff */
[----:B-1----:R-:W-:-:S04]  /*93c0*/  IMAD.X R2, R5, 0x1, R163, P2 ;  /* 0x0000000105027824 */ /* 0x002fc800010e06a3 */
[----:B------:R0:W-:Y:S04]  /*93d0*/  STL [R1+0x60c], R3 ;  /* 0x00060c0301007387 */ /* 0x0001e80000100800 */
[----:B------:R1:W-:Y:S04]  /*93e0*/  STL [R1+0x5e0], R2 ;  /* 0x0005e00201007387 */ /* 0x0003e80000100800 */
[----:B------:R2:W-:Y:S01]  /*93f0*/  STL [R1+0x5e4], R4 ;  /* 0x0005e40401007387 */ /* 0x0005e20000100800 */
[--C-:B0-----:R-:W-:Y:S02]  /*9400*/  IMAD.X R3, R25, 0x1, R163.reuse, P4 ;  /* 0x0000000119037824 */ /* 0x101fe400020e06a3 */
[----:B-1----:R-:W-:-:S03]  /*9410*/  IMAD.X R2, R27, 0x1, R163, P5 ;  /* 0x000000011b027824 */ /* 0x002fc600028e06a3 */
[----:B------:R0:W-:Y:S01]  /*9420*/  STL [R1+0x5e8], R3 ;  /* 0x0005e80301007387 */ /* 0x0001e20000100800 */
[----:B--2---:R-:W-:-:S03]  /*9430*/  IADD3 R4, P2, PT, R44, R165, RZ ;  /* 0x000000a52c047210 */ /* 0x004fc60007f5e0ff */
[----:B------:R1:W-:Y:S04]  /*9440*/  STL [R1+0x5ec], R2 ;  /* 0x0005ec0201007387 */ /* 0x0003e80000100800 */
[----:B------:R2:W-:Y:S01]  /*9450*/  STL [R1+0x610], R4 ;  /* 0x0006100401007387 */ /* 0x0005e20000100800 */
[-C--:B0-----:R-:W-:Y:S02]  /*9460*/  IADD3 R3, P3, PT, R46, R165.reuse, RZ ;  /* 0x000000a52e037210 */ /* 0x081fe40007f7e0ff */
[----:B-1----:R-:W-:-:S03]  /*9470*/  IADD3 R2, P4, PT, R64, R165, RZ ;  /* 0x000000a540027210 */ /* 0x002fc60007f9e0ff */
[----:B------:R0:W-:Y:S01]  /*9480*/  STL [R1+0x614], R3 ;  /* 0x0006140301007387 */ /* 0x0001e20000100800 */
[----:B--2---:R-:W-:-:S03]  /*9490*/  IADD3 R4, P5, PT, R66, R165, RZ ;  /* 0x000000a542047210 */ /* 0x004fc60007fbe0ff */
[----:B------:R1:W-:Y:S04]  /*94a0*/  STL [R1+0x618], R2 ;  /* 0x0006180201007387 */ /* 0x0003e80000100800 */
[----:B------:R2:W-:Y:S01]  /*94b0*/  STL [R1+0x61c], R4 ;  /* 0x00061c0401007387 */ /* 0x0005e20000100800 */
[--C-:B0-----:R-:W-:Y:S02]  /*94c0*/  IMAD.X R3, R45, 0x1, R163.reuse, P2 ;  /* 0x000000012d037824 */ /* 0x101fe400010e06a3 */
[----:B-1----:R-:W-:-:S03]  /*94d0*/  IMAD.X R2, R47, 0x1, R163, P3 ;  /* 0x000000012f027824 */ /* 0x002fc600018e06a3 */
[----:B------:R0:W-:Y:S01]  /*94e0*/  STL [R1+0x5f0], R3 ;  /* 0x0005f00301007387 */ /* 0x0001e20000100800 */
[----:B--2---:R-:W-:-:S03]  /*94f0*/  IMAD.X R4, R65, 0x1, R163, P4 ;  /* 0x0000000141047824 */ /* 0x004fc600020e06a3 */
[----:B------:R1:W-:Y:S04]  /*9500*/  STL [R1+0x5f4], R2 ;  /* 0x0005f40201007387 */ /* 0x0003e80000100800 */
[----:B------:R2:W-:Y:S01]  /*9510*/  STL [R1+0x5f8], R4 ;  /* 0x0005f80401007387 */ /* 0x0005e20000100800 */
[----:B0-----:R-:W-:Y:S01]  /*9520*/  IMAD.X R3, R67, 0x1, R163, P5 ;  /* 0x0000000143037824 */ /* 0x001fe200028e06a3 */
[----:B-1---5:R-:W-:-:S04]  /*9530*/  IADD3 R2, P2, PT, R84, R165, RZ ;  /* 0x000000a554027210 */ /* 0x022fc80007f5e0ff */
[----:B------:R0:W-:Y:S01]  /*9540*/  STL [R1+0x5fc], R3 ;  /* 0x0005fc0301007387 */ /* 0x0001e20000100800 */
[----:B--2---:R-:W-:-:S03]  /*9550*/  IADD3 R4, P3, PT, R86, R165, RZ ;  /* 0x000000a556047210 */ /* 0x004fc60007f7e0ff */
[----:B------:R1:W-:Y:S01]  /*9560*/  STL [R1+0x570], R2 ;  /* 0x0005700201007387 */ /* 0x0003e20000100800 */
[----:B------:R-:W-:-:S03]  /*9570*/  IMAD.X R84, R85, 0x1, R163, P2 ;  /* 0x0000000155547824 */ /* 0x000fc600010e06a3 */
[----:B------:R2:W-:Y:S01]  /*9580*/  STL [R1+0x574], R4 ;  /* 0x0005740401007387 */ /* 0x0005e20000100800 */
[----:B------:R-:W-:Y:S01]  /*9590*/  IMAD.X R86, R87, 0x1, R163, P3 ;  /* 0x0000000157567824 */ /* 0x000fe200018e06a3 */
[-C--:B0-----:R-:W-:Y:S02]  /*95a0*/  IADD3 R3, P4, PT, R104, R165.reuse, RZ ;  /* 0x000000a568037210 */ /* 0x081fe40007f9e0ff */
[----:B-1----:R-:W-:-:S03]  /*95b0*/  IADD3 R2, P5, PT, R106, R165, RZ ;  /* 0x000000a56a027210 */ /* 0x002fc60007fbe0ff */
[----:B------:R0:W-:Y:S01]  /*95c0*/  STL [R1+0x578], R3 ;  /* 0x0005780301007387 */ /* 0x0001e20000100800 */
[--C-:B------:R-:W-:Y:S01]  /*95d0*/  IMAD.X R104, R105, 0x1, R163.reuse, P4 ;  /* 0x0000000169687824 */ /* 0x100fe200020e06a3 */
[----:B--2---:R-:W-:Y:S02]  /*95e0*/  IADD3 R4, P3, PT, R126, R165, RZ ;  /* 0x000000a57e047210 */ /* 0x004fe40007f7e0ff */
[----:B------:R-:W-:Y:S01]  /*95f0*/  STL [R1+0x658], R84 ;  /* 0x0006585401007387 */ /* 0x000fe20000100800 */
[----:B------:R-:W-:-:S03]  /*9600*/  IMAD.X R106, R107, 0x1, R163, P5 ;  /* 0x000000016b6a7824 */ /* 0x000fc600028e06a3 */
[----:B------:R1:W-:Y:S01]  /*9610*/  STL [R1+0x57c], R2 ;  /* 0x00057c0201007387 */ /* 0x0003e20000100800 */
[----:B------:R-:W-:Y:S01]  /*9620*/  IMAD.X R126, R127, 0x1, R163, P3 ;  /* 0x000000017f7e7824 */ /* 0x000fe200018e06a3 */
[----:B0-----:R-:W-:-:S05]  /*9630*/  IADD3 R3, P4, PT, R142, R165, RZ ;  /* 0x000000a58e037210 */ /* 0x001fca0007f9e0ff */
[----:B------:R-:W-:Y:S01]  /*9640*/  IMAD.X R142, R143, 0x1, R163, P4 ;  /* 0x000000018f8e7824 */ /* 0x000fe200020e06a3 */
[----:B-1----:R-:W-:-:S05]  /*9650*/  IADD3 R2, P2, PT, R124, R165, RZ ;  /* 0x000000a57c027210 */ /* 0x002fca0007f5e0ff */
[----:B------:R0:W-:Y:S01]  /*9660*/  STL [R1+0x580], R2 ;  /* 0x0005800201007387 */ /* 0x0001e20000100800 */
[----:B------:R-:W-:-:S03]  /*9670*/  IMAD.X R124, R125, 0x1, R163, P2 ;  /* 0x000000017d7c7824 */ /* 0x000fc600010e06a3 */
[----:B------:R1:W-:Y:S04]  /*9680*/  STL [R1+0x584], R4 ;  /* 0x0005840401007387 */ /* 0x0003e80000100800 */
[----:B------:R2:W-:Y:S01]  /*9690*/  STL [R1+0x588], R3 ;  /* 0x0005880301007387 */ /* 0x0005e20000100800 */
[-C--:B0-----:R-:W-:Y:S02]  /*96a0*/  IADD3 R2, P5, PT, R144, R165.reuse, RZ ;  /* 0x000000a590027210 */ /* 0x081fe40007fbe0ff */
[----:B-1----:R-:W-:-:S03]  /*96b0*/  IADD3 R4, P3, PT, R10, R165, RZ ;  /* 0x000000a50a047210 */ /* 0x002fc60007f7e0ff */
[----:B------:R0:W-:Y:S01]  /*96c0*/  STL [R1+0x58c], R2 ;  /* 0x00058c0201007387 */ /* 0x0001e20000100800 */
[--C-:B------:R-:W-:Y:S01]  /*96d0*/  IMAD.X R144, R145, 0x1, R163.reuse, P5 ;  /* 0x0000000191907824 */ /* 0x100fe200028e06a3 */
[----:B--2---:R-:W-:Y:S01]  /*96e0*/  IADD3 R3, P4, PT, R28, R165, RZ ;  /* 0x000000a51c037210 */ /* 0x004fe20007f9e0ff */
[----:B------:R-:W-:-:S04]  /*96f0*/  IMAD.X R10, R11, 0x1, R163, P3 ;  /* 0x000000010b0a7824 */ /* 0x000fc800018e06a3 */
[----:B------:R-:W-:Y:S01]  /*9700*/  IMAD.X R28, R29, 0x1, R163, P4 ;  /* 0x000000011d1c7824 */ /* 0x000fe200020e06a3 */
[----:B0-----:R-:W-:-:S05]  /*9710*/  IADD3 R2, P2, PT, R8, R165, RZ ;  /* 0x000000a508027210 */ /* 0x001fca0007f5e0ff */
        /* <DEDUP_REMOVED lines=43> */
[----:B------:R-:W-:Y:S01]  /*99d0*/  IMAD.X R148, R149, 0x1, R163, P5 ;  /* 0x0000000195947824 */ /* 0x000fe200028e06a3 */
[-C--:B--2---:R-:W-:Y:S02]  /*99e0*/  IADD3 R3, P3, PT, R14, R165.reuse, RZ ;  /* 0x000000a50e037210 */ /* 0x084fe40007f7e0ff */
[----:B------:R1:W-:Y:S04]  /*99f0*/  STL [R1+0x5d0], R4 ;  /* 0x0005d00401007387 */ /* 0x0003e80000100800 */
[----:B------:R2:W-:Y:S01]  /*9a00*/  STL [R1+0x5d4], R3 ;  /* 0x0005d40301007387 */ /* 0x0005e20000100800 */
[-C--:B0-----:R-:W-:Y:S02]  /*9a10*/  IADD3 R2, P4, PT, R32, R165.reuse, RZ ;  /* 0x000000a520027210 */ /* 0x081fe40007f9e0ff */
[----:B-1----:R-:W-:-:S03]  /*9a20*/  IADD3 R4, P5, PT, R34, R165, RZ ;  /* 0x000000a522047210 */ /* 0x002fc60007fbe0ff */
[----:B------:R0:W-:Y:S01]  /*9a30*/  STL [R1+0x5d8], R2 ;  /* 0x0005d80201007387 */ /* 0x0001e20000100800 */
[--C-:B------:R-:W-:Y:S02]  /*9a40*/  IMAD.X R32, R33, 0x1, R163.reuse, P4 ;  /* 0x0000000121207824 */ /* 0x100fe400020e06a3 */
[--C-:B--2---:R-:W-:Y:S01]  /*9a50*/  IMAD.X R3, R13, 0x1, R163.reuse, P2 ;  /* 0x000000010d037824 */ /* 0x104fe200010e06a3 */
[----:B------:R1:W-:Y:S01]  /*9a60*/  STL [R1+0x5dc], R4 ;  /* 0x0005dc0401007387 */ /* 0x0003e20000100800 */
[----:B------:R-:W-:-:S03]  /*9a70*/  IMAD.X R34, R35, 0x1, R163, P5 ;  /* 0x0000000123227824 */ /* 0x000fc600028e06a3 */
[----:B------:R2:W-:Y:S01]  /*9a80*/  STL [R1+0x568], R3 ;  /* 0x0005680301007387 */ /* 0x0005e20000100800 */
[----:B0-----:R-:W-:Y:S01]  /*9a90*/  IMAD.X R2, R15, 0x1, R163, P3 ;  /* 0x000000010f027824 */ /* 0x001fe200018e06a3 */
[----:B-1----:R-:W-:-:S04]  /*9aa0*/  IADD3 R4, P3, PT, R54, R165, RZ ;  /* 0x000000a536047210 */ /* 0x002fc80007f7e0ff */
[----:B------:R0:W-:Y:S01]  /*9ab0*/  STL [R1+0x56c], R2 ;  /* 0x00056c0201007387 */ /* 0x0001e20000100800 */
[----:B--2---:R-:W-:-:S05]  /*9ac0*/  IADD3 R3, P2, PT, R52, R165, RZ ;  /* 0x000000a534037210 */ /* 0x004fca0007f5e0ff */
[----:B------:R1:W-:Y:S01]  /*9ad0*/  STL [R1+0x558], R3 ;  /* 0x0005580301007387 */ /* 0x0003e20000100800 */
[--C-:B------:R-:W-:Y:S01]  /*9ae0*/  IMAD.X R52, R53, 0x1, R163.reuse, P2 ;  /* 0x0000000135347824 */ /* 0x100fe200010e06a3 */
[-C--:B0-----:R-:W-:Y:S02]  /*9af0*/  IADD3 R2, P4, PT, R72, R165.reuse, RZ ;  /* 0x000000a548027210 */ /* 0x081fe40007f9e0ff */
[----:B------:R0:W-:Y:S03]  /*9b00*/  STL [R1+0x55c], R4 ;  /* 0x00055c0401007387 */ /* 0x0001e60000100800 */
[----:B------:R-:W-:Y:S01]  /*9b10*/  IMAD.X R72, R73, 0x1, R163, P4 ;  /* 0x0000000149487824 */ /* 0x000fe200020e06a3 */
[----:B------:R2:W-:Y:S01]  /*9b20*/  STL [R1+0x560], R2 ;  /* 0x0005600201007387 */ /* 0x0005e20000100800 */
[-C--:B-1----:R-:W-:Y:S02]  /*9b30*/  IADD3 R3, P5, PT, R74, R165.reuse, RZ ;  /* 0x000000a54a037210 */ /* 0x082fe40007fbe0ff */
[----:B0-----:R-:W-:-:S03]  /*9b40*/  IADD3 R4, P2, PT, R92, R165, RZ ;  /* 0x000000a55c047210 */ /* 0x001fc60007f5e0ff */
[----:B------:R0:W-:Y:S01]  /*9b50*/  STL [R1+0x564], R3 ;  /* 0x0005640301007387 */ /* 0x0001e20000100800 */
[--C-:B------:R-:W-:Y:S02]  /*9b60*/  IMAD.X R74, R75, 0x1, R163.reuse, P5 ;  /* 0x000000014b4a7824 */ /* 0x100fe400028e06a3 */
[----:B--2---:R-:W-:-:S05]  /*9b70*/  IMAD.X R2, R55, 0x1, R163, P3 ;  /* 0x0000000137027824 */ /* 0x004fca00018e06a3 */
[----:B------:R1:W-:Y:S01]  /*9b80*/  STL [R1+0x544], R2 ;  /* 0x0005440201007387 */ /* 0x0003e20000100800 */
[----:B0-----:R-:W-:-:S03]  /*9b90*/  IADD3 R3, P3, PT, R94, R165, RZ ;  /* 0x000000a55e037210 */ /* 0x001fc60007f7e0ff */
[----:B------:R0:W-:Y:S04]  /*9ba0*/  STL [R1+0x548], R4 ;  /* 0x0005480401007387 */ /* 0x0001e80000100800 */
[----:B------:R2:W-:Y:S01]  /*9bb0*/  STL [R1+0x54c], R3 ;  /* 0x00054c0301007387 */ /* 0x0005e20000100800 */
[-C--:B-1----:R-:W-:Y:S02]  /*9bc0*/  IADD3 R2, P4, PT, R112, R165.reuse, RZ ;  /* 0x000000a570027210 */ /* 0x082fe40007f9e0ff */
[----:B0-----:R-:W-:-:S03]  /*9bd0*/  IADD3 R4, P5, PT, R114, R165, RZ ;  /* 0x000000a572047210 */ /* 0x001fc60007fbe0ff */
        /* <DEDUP_REMOVED lines=13> */
[----:B------:R-:W-:Y:S03]  /*9cb0*/  STL [R1+0x530], R4 ;  /* 0x0005300401007387 */ /* 0x000fe60000100800 */
[----:B------:R-:W-:Y:S01]  /*9cc0*/  IMAD.X R150, R151, 0x1, R163, P4 ;  /* 0x0000000197967824 */ /* 0x000fe200020e06a3 */
[----:B------:R0:W-:Y:S01]  /*9cd0*/  STL [R1+0x534], R2 ;  /* 0x0005340201007387 */ /* 0x0001e20000100800 */
[----:B-1----:R-:W-:-:S05]  /*9ce0*/  IADD3 R3, P5, PT, R152, R165, RZ ;  /* 0x000000a598037210 */ /* 0x002fca0007fbe0ff */
[----:B------:R1:W-:Y:S01]  /*9cf0*/  STL [R1+0x538], R3 ;  /* 0x0005380301007387 */ /* 0x0003e20000100800 */
[--C-:B------:R-:W-:Y:S02]  /*9d00*/  IMAD.X R152, R153, 0x1, R163.reuse, P5 ;  /* 0x0000000199987824 */ /* 0x100fe400028e06a3 */
[----:B0-----:R-:W-:Y:S01]  /*9d10*/  IMAD.X R2, R135, 0x1, R163, P3 ;  /* 0x0000000187027824 */ /* 0x001fe200018e06a3 */
[----:B------:R-:W-:-:S04]  /*9d20*/  IADD3 R4, P3, PT, R20, R165, RZ ;  /* 0x000000a514047210 */ /* 0x000fc80007f7e0ff */
[----:B------:R0:W-:Y:S01]  /*9d30*/  STL [R1+0x518], R2 ;  /* 0x0005180201007387 */ /* 0x0001e20000100800 */
[----:B------:R-:W-:Y:S01]  /*9d40*/  IMAD.X R20, R21, 0x1, R163, P3 ;  /* 0x0000000115147824 */ /* 0x000fe200018e06a3 */
[-C--:B-1----:R-:W-:Y:S02]  /*9d50*/  IADD3 R3, P4, PT, R36, R165.reuse, RZ ;  /* 0x000000a524037210 */ /* 0x082fe40007f9e0ff */
[----:B0-----:R-:W-:-:S05]  /*9d60*/  IADD3 R2, P2, PT, R16, R165, RZ ;  /* 0x000000a510027210 */ /* 0x001fca0007f5e0ff */
[----:B------:R0:W-:Y:S01]  /*9d70*/  STL [R1+0x51c], R2 ;  /* 0x00051c0201007387 */ /* 0x0001e20000100800 */
[----:B------:R-:W-:-:S03]  /*9d80*/  IMAD.X R16, R17, 0x1, R163, P2 ;  /* 0x0000000111107824 */ /* 0x000fc600010e06a3 */
[----:B------:R1:W-:Y:S04]  /*9d90*/  STL [R1+0x520], R4 ;  /* 0x0005200401007387 */ /* 0x0003e80000100800 */
[----:B------:R2:W-:Y:S01]  /*9da0*/  STL [R1+0x524], R3 ;  /* 0x0005240301007387 */ /* 0x0005e20000100800 */
[----:B0-----:R-:W-:Y:S01]  /*9db0*/  IADD3 R2, P5, PT, R38, R165, RZ ;  /* 0x000000a526027210 */ /* 0x001fe20007fbe0ff */
[----:B-1----:R-:W-:-:S04]  /*9dc0*/  IMAD.X R4, R37, 0x1, R163, P4 ;  /* 0x0000000125047824 */ /* 0x002fc800020e06a3 */
[----:B------:R0:W-:Y:S01]  /*9dd0*/  STL [R1+0x528], R2 ;  /* 0x0005280201007387 */ /* 0x0001e20000100800 */
[----:B--2---:R-:W-:-:S03]  /*9de0*/  IMAD.X R3, R39, 0x1, R163, P5 ;  /* 0x0000000127037824 */ /* 0x004fc600028e06a3 */
[----:B------:R1:W-:Y:S04]  /*9df0*/  STL [R1+0x510], R4 ;  /* 0x0005100401007387 */ /* 0x0003e80000100800 */
[----:B------:R2:W-:Y:S01]  /*9e00*/  STL [R1+0x514], R3 ;  /* 0x0005140301007387 */ /* 0x0005e20000100800 */
[-C--:B0-----:R-:W-:Y:S02]  /*9e10*/  IADD3 R2, P2, PT, R56, R165.reuse, RZ ;  /* 0x000000a538027210 */ /* 0x081fe40007f5e0ff */
[----:B-1----:R-:W-:-:S03]  /*9e20*/  IADD3 R4, P3, PT, R58, R165, RZ ;  /* 0x000000a53a047210 */ /* 0x002fc60007f7e0ff */
[----:B------:R0:W-:Y:S01]  /*9e30*/  STL [R1+0x500], R2 ;  /* 0x0005000201007387 */ /* 0x0001e20000100800 */
[--C-:B------:R-:W-:Y:S01]  /*9e40*/  IMAD.X R56, R57, 0x1, R163.reuse, P2 ;  /* 0x0000000139387824 */ /* 0x100fe200010e06a3 */
[----:B--2---:R-:W-:Y:S02]  /*9e50*/  IADD3 R3, P4, PT, R76, R165, RZ ;  /* 0x000000a54c037210 */ /* 0x004fe40007f9e0ff */
[----:B------:R1:W-:Y:S01]  /*9e60*/  STL [R1+0x504], R4 ;  /* 0x0005040401007387 */ /* 0x0003e20000100800 */
[----:B------:R-:W-:-:S03]  /*9e70*/  IMAD.X R58, R59, 0x1, R163, P3 ;  /* 0x000000013b3a7824 */ /* 0x000fc600018e06a3 */
[----:B------:R2:W-:Y:S01]  /*9e80*/  STL [R1+0x508], R3 ;  /* 0x0005080301007387 */ /* 0x0005e20000100800 */
[----:B------:R-:W-:Y:S01]  /*9e90*/  IMAD.X R76, R77, 0x1, R163, P4 ;  /* 0x000000014d4c7824 */ /* 0x000fe200020e06a3 */
[-C--:B0-----:R-:W-:Y:S02]  /*9ea0*/  IADD3 R2, P5, PT, R78, R165.reuse, RZ ;  /* 0x000000a54e027210 */ /* 0x081fe40007fbe0ff */
[----:B-1----:R-:W-:-:S03]  /*9eb0*/  IADD3 R4, P3, PT, R98, R165, RZ ;  /* 0x000000a562047210 */ /* 0x002fc60007f7e0ff */
[----:B------:R0:W-:Y:S01]  /*9ec0*/  STL [R1+0x50c], R2 ;  /* 0x00050c0201007387 */ /* 0x0001e20000100800 */
[--C-:B--2---:R-:W-:Y:S02]  /*9ed0*/  IMAD.X R3, R79, 0x1, R163.reuse, P5 ;  /* 0x000000014f037824 */ /* 0x104fe400028e06a3 */
[----:B------:R-:W-:-:S03]  /*9ee0*/  IMAD.X R98, R99, 0x1, R163, P3 ;  /* 0x0000000163627824 */ /* 0x000fc600018e06a3 */
[----:B------:R1:W-:Y:S01]  /*9ef0*/  STL [R1+0x4ec], R3 ;  /* 0x0004ec0301007387 */ /* 0x0003e20000100800 */
[----:B0-----:R-:W-:-:S05]  /*9f00*/  IADD3 R2, P2, PT, R96, R165, RZ ;  /* 0x000000a560027210 */ /* 0x001fca0007f5e0ff */
[----:B------:R0:W-:Y:S01]  /*9f10*/  STL [R1+0x4f0], R2 ;  /* 0x0004f00201007387 */ /* 0x0001e20000100800 */
[--C-:B------:R-:W-:Y:S01]  /*9f20*/  IMAD.X R96, R97, 0x1, R163.reuse, P2 ;  /* 0x0000000161607824 */ /* 0x100fe200010e06a3 */
[-C--:B-1----:R-:W-:Y:S02]  /*9f30*/  IADD3 R3, P4, PT, R116, R165.reuse, RZ ;  /* 0x000000a574037210 */ /* 0x082fe40007f9e0ff */
        /* <DEDUP_REMOVED lines=20> */
[----:B------:R-:W-:Y:S01]  /*a080*/  IMAD.X R156, R157, 0x1, R163, P5 ;  /* 0x000000019d9c7824 */ /* 0x000fe200028e06a3 */
[----:B--2---:R-:W-:-:S05]  /*a090*/  IADD3 R3, P2, PT, R18, R165, RZ ;  /* 0x000000a512037210 */ /* 0x004fca0007f5e0ff */
[----:B------:R1:W-:Y:S01]  /*a0a0*/  STL [R1+0x268], R3 ;  /* 0x0002680301007387 */ /* 0x0003e20000100800 */
[----:B------:R-:W-:Y:S01]  /*a0b0*/  IMAD.X R18, R19, 0x1, R163, P2 ;  /* 0x0000000113127824 */ /* 0x000fe200010e06a3 */
[-C--:B0-----:R-:W-:Y:S02]  /*a0c0*/  IADD3 R2, P4, PT, R40, R165.reuse, RZ ;  /* 0x000000a528027210 */ /* 0x081fe40007f9e0ff */
[----:B------:R-:W-:Y:S04]  /*a0d0*/  STL [R1+0x4d8], R4 ;  /* 0x0004d80401007387 */ /* 0x000fe80000100800 */
[----:B------:R0:W-:Y:S01]  /*a0e0*/  STL [R1+0x4dc], R2 ;  /* 0x0004dc0201007387 */ /* 0x0001e20000100800 */
[----:B-1----:R-:W-:-:S05]  /*a0f0*/  IADD3 R3, P5, PT, R42, R165, RZ ;  /* 0x000000a52a037210 */ /* 0x002fca0007fbe0ff */
[----:B------:R1:W-:Y:S01]  /*a100*/  STL [R1+0x4e0], R3 ;  /* 0x0004e00301007387 */ /* 0x0003e20000100800 */
[----:B0-----:R-:W-:-:S03]  /*a110*/  IMAD.X R2, R23, 0x1, R163, P3 ;  /* 0x0000000117027824 */ /* 0x001fc600018e06a3 */
[----:B------:R-:W2:Y:S04]  /*a120*/  LDL.LU.64 R6, [R1] ;  /* 0x0000000001067983 */ /* 0x000ea80000300a00 */
[----:B------:R-:W3:Y:S01]  /*a130*/  LDL.LU.64 R14, [R1+0x8] ;  /* 0x00000800010e7983 */ /* 0x000ee20000300a00 */
[----:B-1----:R-:W-:-:S03]  /*a140*/  IMAD.X R3, R43, 0x1, R163, P5 ;  /* 0x000000012b037824 */ /* 0x002fc600028e06a3 */
[----:B------:R0:W-:Y:S04]  /*a150*/  STL [R1+0x244], R2 ;  /* 0x0002440201007387 */ /* 0x0001e80000100800 */
[----:B------:R-:W4:Y:S01]  /*a160*/  LDL.LU.64 R12, [R1+0x10] ;  /* 0x00001000010c7983 */ /* 0x000f220000300a00 */
[----:B0-----:R-:W-:-:S05]  /*a170*/  IMAD.X R2, R41, 0x1, R163, P4 ;  /* 0x0000000129027824 */ /* 0x001fca00020e06a3 */
[----:B------:R0:W-:Y:S01]  /*a180*/  STL [R1+0x234], R2 ;  /* 0x0002340201007387 */ /* 0x0001e20000100800 */
[----:B------:R-:W-:-:S03]  /*a190*/  IADD3 R4, P3, PT, R62, R165, RZ ;  /* 0x000000a53e047210 */ /* 0x000fc60007f7e0ff */
[----:B------:R1:W-:Y:S01]  /*a1a0*/  STL [R1+0x238], R3 ;  /* 0x0002380301007387 */ /* 0x0003e20000100800 */
[-C--:B0-----:R-:W-:Y:S02]  /*a1b0*/  IADD3 R2, P2, PT, R60, R165.reuse, RZ ;  /* 0x000000a53c027210 */ /* 0x081fe40007f5e0ff */
[----:B-1----:R-:W-:-:S03]  /*a1c0*/  IADD3 R3, P4, PT, R80, R165, RZ ;  /* 0x000000a550037210 */ /* 0x002fc60007f9e0ff */
[----:B------:R0:W-:Y:S01]  /*a1d0*/  STL [R1+0x248], R2 ;  /* 0x0002480201007387 */ /* 0x0001e20000100800 */
[----:B------:R-:W-:-:S03]  /*a1e0*/  IMAD.X R5, R61, 0x1, R163, P2 ;  /* 0x000000013d057824 */ /* 0x000fc600010e06a3 */
[----:B------:R1:W-:Y:S01]  /*a1f0*/  STL [R1+0x24c], R4 ;  /* 0x00024c0401007387 */ /* 0x0003e20000100800 */
[----:B0-----:R-:W-:-:S03]  /*a200*/  IADD3 R2, P5, PT, R82, R165, RZ ;  /* 0x000000a552027210 */ /* 0x001fc60007fbe0ff */
[----:B------:R-:W-:Y:S01]  /*a210*/  STL [R1+0x250], R3 ;  /* 0x0002500301007387 */ /* 0x000fe20000100800 */
[----:B-1----:R-:W-:-:S03]  /*a220*/  IMAD.X R4, R63, 0x1, R163, P3 ;  /* 0x000000013f047824 */ /* 0x002fc600018e06a3 */
[----:B------:R0:W-:Y:S01]  /*a230*/  STL [R1+0x254], R2 ;  /* 0x0002540201007387 */ /* 0x0001e20000100800 */
[----:B------:R-:W-:-:S03]  /*a240*/  IMAD.X R9, R83, 0x1, R163, P5 ;  /* 0x0000000153097824 */ /* 0x000fc600028e06a3 */
[----:B0-----:R-:W4:Y:S04]  /*a250*/  LDL.LU.64 R2, [R1+0x18] ;  /* 0x0000180001027983 */ /* 0x001f280000300a00 */
[----:B------:R0:W-:Y:S04]  /*a260*/  STL [R1+0x23c], R5 ;  /* 0x00023c0501007387 */ /* 0x0001e80000100800 */
[----:B------:R-:W4:Y:S04]  /*a270*/  LDL.LU.64 R44, [R1+0x20] ;  /* 0x00002000012c7983 */ /* 0x000f280000300a00 */
[----:B------:R1:W-:Y:S01]  /*a280*/  STL [R1+0x240], R4 ;  /* 0x0002400401007387 */ /* 0x0003e20000100800 */
[----:B0-----:R-:W-:-:S03]  /*a290*/  IADD3 R5, P2, PT, R100, R165, RZ ;  /* 0x000000a564057210 */ /* 0x001fc60007f5e0ff */
[----:B------:R-:W4:Y:S04]  /*a2a0*/  LDL.LU.64 R42, [R1+0x28] ;  /* 0x00002800012a7983 */ /* 0x000f280000300a00 */
[----:B------:R-:W4:Y:S01]  /*a2b0*/  LDL.LU.64 R36, [R1+0x30] ;  /* 0x0000300001247983 */ /* 0x000f220000300a00 */
[----:B-1----:R-:W-:-:S05]  /*a2c0*/  IMAD.X R4, R81, 0x1, R163, P4 ;  /* 0x0000000151047824 */ /* 0x002fca00020e06a3 */
[----:B------:R0:W-:Y:S04]  /*a2d0*/  STL [R1+0x214], R4 ;  /* 0x0002140401007387 */ /* 0x0001e80000100800 */
[----:B------:R1:W-:Y:S01]  /*a2e0*/  STL [R1+0x218], R9 ;  /* 0x0002180901007387 */ /* 0x0003e20000100800 */
[----:B0-----:R-:W-:-:S03]  /*a2f0*/  IADD3 R4, P3, PT, R102, R165, RZ ;  /* 0x000000a566047210 */ /* 0x001fc60007f7e0ff */
[----:B------:R0:W-:Y:S01]  /*a300*/  STL [R1+0x224], R5 ;  /* 0x0002240501007387 */ /* 0x0001e20000100800 */
[----:B-1----:R-:W-:-:S03]  /*a310*/  IADD3 R9, P4, PT, R120, R165, RZ ;  /* 0x000000a578097210 */ /* 0x002fc60007f9e0ff */
[----:B------:R1:W-:Y:S01]  /*a320*/  STL [R1+0x228], R4 ;  /* 0x0002280401007387 */ /* 0x0003e20000100800 */
[----:B0-----:R-:W-:-:S03]  /*a330*/  IADD3 R5, P5, PT, R122, R165, RZ ;  /* 0x000000a57a057210 */ /* 0x001fc60007fbe0ff */
[----:B------:R0:W-:Y:S01]  /*a340*/  STL [R1+0x22c], R9 ;  /* 0x00022c0901007387 */ /* 0x0001e20000100800 */
[----:B-1----:R-:W-:-:S03]  /*a350*/  IMAD.X R4, R101, 0x1, R163, P2 ;  /* 0x0000000165047824 */ /* 0x002fc600010e06a3 */
[----:B------:R-:W4:Y:S04]  /*a360*/  LDL.LU.64 R24, [R1+0x38] ;  /* 0x0000380001187983 */ /* 0x000f280000300a00 */
[----:B------:R1:W-:Y:S04]  /*a370*/  STL [R1+0x230], R5 ;  /* 0x0002300501007387 */ /* 0x0003e80000100800 */
[----:B------:R-:W4:Y:S04]  /*a380*/  LDL.LU.64 R40, [R1+0x40] ;  /* 0x0000400001287983 */ /* 0x000f280000300a00 */
[----:B------:R1:W-:Y:S04]  /*a390*/  STL [R1+0x21c], R4 ;  /* 0x00021c0401007387 */ /* 0x0003e80000100800 */
[----:B------:R-:W4:Y:S01]  /*a3a0*/  LDL.LU.64 R38, [R1+0x48] ;  /* 0x0000480001267983 */ /* 0x000f220000300a00 */
[----:B0-----:R-:W-:-:S02]  /*a3b0*/  IMAD.X R9, R121, 0x1, R163, P4 ;  /* 0x0000000179097824 */ /* 0x001fc400020e06a3 */
[--C-:B-1----:R-:W-:Y:S01]  /*a3c0*/  IMAD.X R5, R123, 0x1, R163.reuse, P5 ;  /* 0x000000017b057824 */ /* 0x102fe200028e06a3 */
[----:B------:R-:W4:Y:S01]  /*a3d0*/  LDL.LU.64 R22, [R1+0x50] ;  /* 0x0000500001167983 */ /* 0x000f220000300a00 */
[----:B------:R-:W-:-:S05]  /*a3e0*/  IMAD.X R4, R103, 0x1, R163, P3 ;  /* 0x0000000167047824 */ /* 0x000fca00018e06a3 */
[----:B------:R0:W-:Y:S04]  /*a3f0*/  STL [R1+0x220], R4 ;  /* 0x0002200401007387 */ /* 0x0001e80000100800 */
[----:B------:R-:W-:Y:S01]  /*a400*/  STL [R1+0x204], R9 ;  /* 0x0002040901007387 */ /* 0x000fe20000100800 */
[----:B0-----:R-:W-:-:S03]  /*a410*/  IADD3 R4, P2, PT, R140, R165, RZ ;  /* 0x000000a58c047210 */ /* 0x001fc60007f5e0ff */
[----:B------:R-:W-:Y:S04]  /*a420*/  STL [R1+0x208], R5 ;  /* 0x0002080501007387 */ /* 0x000fe80000100800 */
[----:B------:R0:W-:Y:S04]  /*a430*/  STL [R1+0x20c], R4 ;  /* 0x00020c0401007387 */ /* 0x0001e80000100800 */
[----:B0-----:R-:W4:Y:S01]  /*a440*/  LDL.LU.64 R4, [R1+0x58] ;  /* 0x0000580001047983 */ /* 0x001f220000300a00 */
[-C--:B--2---:R-:W-:Y:S02]  /*a450*/  IADD3 R11, P3, PT, R6, R165.reuse, RZ ;  /* 0x000000a5060b7210 */ /* 0x084fe40007f7e0ff */
[----:B---3--:R-:W-:-:S03]  /*a460*/  IADD3 R9, P4, PT, R14, R165, RZ ;  /* 0x000000a50e097210 */ /* 0x008fc60007f9e0ff */
[----:B------:R0:W-:Y:S04]  /*a470*/  STL [R1+0x210], R11 ;  /* 0x0002100b01007387 */ /* 0x0001e80000100800 */
[----:B------:R-:W2:Y:S01]  /*a480*/  LDL.LU.64 R26, [R1+0x60] ;  /* 0x00006000011a7983 */ /* 0x000ea20000300a00 */
[----:B----4-:R-:W-:-:S03]  /*a490*/  IADD3 R17, P5, PT, R12, R165, RZ ;  /* 0x000000a50c117210 */ /* 0x010fc60007fbe0ff */
[----:B------:R1:W-:Y:S01]  /*a4a0*/  STL [R1+0x1e4], R9 ;  /* 0x0001e40901007387 */ /* 0x0003e20000100800 */
[----:B0-----:R-:W-:-:S03]  /*a4b0*/  IMAD.X R11, R7, 0x1, R163, P3 ;  /* 0x00000001070b7824 */ /* 0x001fc600018e06a3 */
[----:B------:R-:W-:Y:S04]  /*a4c0*/  STL [R1+0x1e8], R17 ;  /* 0x0001e81101007387 */ /* 0x000fe80000100800 */
[----:B------:R-:W3:Y:S01]  /*a4d0*/  LDL.LU.64 R6, [R1+0x68] ;  /* 0x0000680001067983 */ /* 0x000ee20000300a00 */
[----:B-1----:R-:W-:-:S05]  /*a4e0*/  IMAD.X R9, R141, 0x1, R163, P2 ;  /* 0x000000018d097824 */ /* 0x002fca00010e06a3 */
[----:B------:R0:W-:Y:S01]  /*a4f0*/  STL [R1+0x1fc], R9 ;  /* 0x0001fc0901007387 */ /* 0x0001e20000100800 */
[----:B------:R-:W-:-:S03]  /*a500*/  IMAD.X R12, R13, 0x1, R163, P5 ;  /* 0x000000010d0c7824 */ /* 0x000fc600028e06a3 */
[----:B------:R-:W-:Y:S01]  /*a510*/  STL [R1+0x200], R11 ;  /* 0x0002000b01007387 */ /* 0x000fe20000100800 */
[----:B0-----:R-:W-:-:S03]  /*a520*/  IMAD.X R9, R15, 0x1, R163, P4 ;  /* 0x000000010f097824 */ /* 0x001fc600020e06a3 */
[----:B------:R-:W4:Y:S04]  /*a530*/  LDL.LU.64 R14, [R1+0x70] ;  /* 0x00007000010e7983 */ /* 0x000f280000300a00 */
[----:B------:R-:W-:Y:S04]  /*a540*/  STL [R1+0x8], R9 ;  /* 0x0000080901007387 */ /* 0x000fe80000100800 */
[----:B------:R0:W-:Y:S04]  /*a550*/  STL [R1+0x10], R12 ;  /* 0x0000100c01007387 */ /* 0x0001e80000100800 */
[----:B0-----:R-:W4:Y:S01]  /*a560*/  LDL.LU.64 R12, [R1+0x78] ;  /* 0x00007800010c7983 */ /* 0x001f220000300a00 */
[----:B------:R-:W-:-:S02]  /*a570*/  IADD3 R11, P2, PT, R2, R165, RZ ;  /* 0x000000a5020b7210 */ /* 0x000fc40007f5e0ff */
[----:B------:R-:W-:-:S03]  /*a580*/  IADD3 R9, P3, PT, R44, R165, RZ ;  /* 0x000000a52c097210 */ /* 0x000fc60007f7e0ff */
[----:B------:R0:W-:Y:S04]  /*a590*/  STL [R1+0x1ec], R11 ;  /* 0x0001ec0b01007387 */ /* 0x0001e80000100800 */
[----:B------:R1:W-:Y:S01]  /*a5a0*/  STL [R1+0x1f0], R9 ;  /* 0x0001f00901007387 */ /* 0x0003e20000100800 */
[-C--:B------:R-:W-:Y:S02]  /*a5b0*/  IADD3 R17, P4, PT, R42, R165.reuse, RZ ;  /* 0x000000a52a117210 */ /* 0x080fe40007f9e0ff */
[----:B0-----:R-:W-:-:S03]  /*a5c0*/  IADD3 R11, P5, PT, R36, R165, RZ ;  /* 0x000000a5240b7210 */ /* 0x001fc60007fbe0ff */
[----:B------:R0:W-:Y:S01]  /*a5d0*/  STL [R1+0x1f4], R17 ;  /* 0x0001f41101007387 */ /* 0x0001e20000100800 */
[----:B-1----:R-:W-:-:S03]  /*a5e0*/  IMAD.X R9, R3, 0x1, R163, P2 ;  /* 0x0000000103097824 */ /* 0x002fc600010e06a3 */
[----:B------:R-:W4:Y:S04]  /*a5f0*/  LDL.LU.64 R2, [R1+0x80] ;  /* 0x0000800001027983 */ /* 0x000f280000300a00 */
[----:B------:R1:W-:Y:S01]  /*a600*/  STL [R1+0x1f8], R11 ;  /* 0x0001f80b01007387 */ /* 0x0003e20000100800 */
[----:B0-----:R-:W-:-:S03]  /*a610*/  IMAD.X R17, R45, 0x1, R163, P3 ;  /* 0x000000012d117824 */ /* 0x001fc600018e06a3 */
[----:B------:R0:W-:Y:S01]  /*a620*/  STL [R1+0x1d4], R9 ;  /* 0x0001d40901007387 */ /* 0x0001e20000100800 */
[----:B-1----:R-:W-:-:S03]  /*a630*/  IMAD.X R11, R43, 0x1, R163, P4 ;  /* 0x000000012b0b7824 */ /* 0x002fc600020e06a3 */
[----:B------:R-:W-:Y:S01]  /*a640*/  STL [R1+0x1d8], R17 ;  /* 0x0001d81101007387 */ /* 0x000fe20000100800 */
[----:B0-----:R-:W-:-:S03]  /*a650*/  IMAD.X R9, R37, 0x1, R163, P5 ;  /* 0x0000000125097824 */ /* 0x001fc600028e06a3 */
[----:B------:R-:W4:Y:S04]  /*a660*/  LDL.LU.64 R36, [R1+0x88] ;  /* 0x0000880001247983 */ /* 0x000f280000300a00 */
[----:B------:R0:W-:Y:S04]  /*a670*/  STL [R1+0x1dc], R11 ;  /* 0x0001dc0b01007387 */ /* 0x0001e80000100800 */
[----:B------:R1:W-:Y:S01]  /*a680*/  STL [R1+0x1e0], R9 ;  /* 0x0001e00901007387 */ /* 0x0003e20000100800 */
[-C--:B0-----:R-:W-:Y:S02]  /*a690*/  IADD3 R11, P2, PT, R24, R165.reuse, RZ ;  /* 0x000000a5180b7210 */ /* 0x081fe40007f5e0ff */
[----:B-1----:R-:W-:-:S03]  /*a6a0*/  IADD3 R9, P3, PT, R40, R165, RZ ;  /* 0x000000a528097210 */ /* 0x002fc60007f7e0ff */
[----:B------:R-:W-:Y:S01]  /*a6b0*/  STL [R1+0x1c4], R11 ;  /* 0x0001c40b01007387 */ /* 0x000fe20000100800 */
[----:B------:R-:W-:-:S03]  /*a6c0*/  IADD3 R17, P4, PT, R38, R165, RZ ;  /* 0x000000a526117210 */ /* 0x000fc60007f9e0ff */
[----:B------:R0:W-:Y:S04]  /*a6d0*/  STL [R1+0x1c8], R9 ;  /* 0x0001c80901007387 */ /* 0x0001e80000100800 */
[----:B------:R1:W-:Y:S01]  /*a6e0*/  STL [R1+0x1cc], R17 ;  /* 0x0001cc1101007387 */ /* 0x0003e20000100800 */
[----:B0-----:R-:W-:-:S03]  /*a6f0*/  IMAD.X R9, R25, 0x1, R163, P2 ;  /* 0x0000000119097824 */ /* 0x001fc600010e06a3 */
[----:B------:R-:W4:Y:S01]  /*a700*/  LDL.LU.64 R24, [R1+0x90] ;  /* 0x0000900001187983 */ /* 0x000f220000300a00 */
[----:B------:R-:W-:Y:S01]  /*a710*/  IADD3 R11, P5, PT, R22, R165, RZ ;  /* 0x000000a5160b7210 */ /* 0x000fe20007fbe0ff */
[----:B-1----:R-:W-:-:S04]  /*a720*/  IMAD.X R17, R41, 0x1, R163, P3 ;  /* 0x0000000129117824 */ /* 0x002fc800018e06a3 */
[----:B------:R0:W-:Y:S04]  /*a730*/  STL [R1+0x1d0], R11 ;  /* 0x0001d00b01007387 */ /* 0x0001e80000100800 */
[----:B------:R1:W-:Y:S04]  /*a740*/  STL [R1+0x188], R9 ;  /* 0x0001880901007387 */ /* 0x0003e80000100800 */
[----:B------:R-:W-:Y:S01]  /*a750*/  STL [R1+0x18c], R17 ;  /* 0x00018c1101007387 */ /* 0x000fe20000100800 */
[----:B0-----:R-:W-:-:S03]  /*a760*/  IMAD.X R11, R23, 0x1, R163, P5 ;  /* 0x00000001170b7824 */ /* 0x001fc600028e06a3 */
[----:B------:R-:W4:Y:S01]  /*a770*/  LDL.LU.64 R22, [R1+0x98] ;  /* 0x0000980001167983 */ /* 0x000f220000300a00 */
[----:B-1----:R-:W-:-:S05]  /*a780*/  IMAD.X R9, R39, 0x1, R163, P4 ;  /* 0x0000000127097824 */ /* 0x002fca00020e06a3 */
[----:B------:R0:W-:Y:S04]  /*a790*/  STL [R1+0x1c0], R9 ;  /* 0x0001c00901007387 */ /* 0x0001e80000100800 */
[----:B------:R2:W-:Y:S01]  /*a7a0*/  STL [R1+0x54], R11 ;  /* 0x0000540b01007387 */ /* 0x0005e20000100800 */
[----:B0-----:R-:W-:-:S05]  /*a7b0*/  IADD3 R9, P2, PT, R4, R165, RZ ;  /* 0x000000a504097210 */ /* 0x001fca0007f5e0ff */
[----:B------:R-:W-:Y:S01]  /*a7c0*/  STL [R1+0x3c], R9 ;  /* 0x00003c0901007387 */ /* 0x000fe20000100800 */
[----:B--2---:R-:W-:-:S05]  /*a7d0*/  IADD3 R11, P3, PT, R26, R165, RZ ;  /* 0x000000a51a0b7210 */ /* 0x004fca0007f7e0ff */
[----:B------:R0:W-:Y:S01]  /*a7e0*/  STL [R1+0x40], R11 ;  /* 0x0000400b01007387 */ /* 0x0001e20000100800 */
[----:B---3--:R-:W-:Y:S01]  /*a7f0*/  IADD3 R17, P4, PT, R6, R165, RZ ;  /* 0x000000a506117210 */ /* 0x008fe20007f9e0ff */
[----:B0-----:R-:W-:-:S04]  /*a800*/  IMAD.X R11, R5, 0x1, R163, P2 ;  /* 0x00000001050b7824 */ /* 0x001fc800010e06a3 */
[----:B------:R-:W-:Y:S04]  /*a810*/  STL [R1+0x44], R17 ;  /* 0x0000441101007387 */ /* 0x000fe80000100800 */
[----:B------:R-:W2:Y:S01]  /*a820*/  LDL.LU.64 R4, [R1+0xa0] ;  /* 0x0000a00001047983 */ /* 0x000ea20000300a00 */
[----:B----4-:R-:W-:-:S05]  /*a830*/  IADD3 R9, P5, PT, R14, R165, RZ ;  /* 0x000000a50e097210 */ /* 0x010fca0007fbe0ff */
[----:B------:R0:W-:Y:S04]  /*a840*/  STL [R1+0x48], R9 ;  /* 0x0000480901007387 */ /* 0x0001e80000100800 */
[----:B------:R1:W-:Y:S01]  /*a850*/  STL [R1+0x1c], R11 ;  /* 0x00001c0b01007387 */ /* 0x0003e20000100800 */
[--C-:B0-----:R-:W-:Y:S02]  /*a860*/  IMAD.X R9, R27, 0x1, R163.reuse, P3 ;  /* 0x000000011b097824 */ /* 0x101fe400018e06a3 */
[--C-:B-1----:R-:W-:Y:S02]  /*a870*/  IMAD.X R11, R7, 0x1, R163.reuse, P4 ;  /* 0x00000001070b7824 */ /* 0x102fe400020e06a3 */
[----:B------:R-:W3:Y:S04]  /*a880*/  LDL.LU.64 R6, [R1+0xa8] ;  /* 0x0000a80001067983 */ /* 0x000ee80000300a00 */
[----:B------:R0:W-:Y:S04]  /*a890*/  STL [R1+0x20], R9 ;  /* 0x0000200901007387 */ /* 0x0001e80000100800 */
[----:B------:R1:W-:Y:S04]  /*a8a0*/  STL [R1+0x24], R11 ;  /* 0x0000240b01007387 */ /* 0x0003e80000100800 */
[----:B------:R-:W4:Y:S01]  /*a8b0*/  LDL.LU.64 R44, [R1+0xb0] ;  /* 0x0000b000012c7983 */ /* 0x000f220000300a00 */
[----:B0-----:R-:W-:Y:S01]  /*a8c0*/  IMAD.X R9, R15, 0x1, R163, P5 ;  /* 0x000000010f097824 */ /* 0x001fe200028e06a3 */
[----:B-1----:R-:W-:-:S04]  /*a8d0*/  IADD3 R11, P2, PT, R12, R165, RZ ;  /* 0x000000a50c0b7210 */ /* 0x002fc80007f5e0ff */
[----:B------:R0:W-:Y:S04]  /*a8e0*/  STL [R1+0x28], R9 ;  /* 0x0000280901007387 */ /* 0x0001e80000100800 */
[----:B------:R-:W-:Y:S01]  /*a8f0*/  STL [R1+0x4c], R11 ;  /* 0x00004c0b01007387 */ /* 0x000fe20000100800 */
[----:B0-----:R-:W-:-:S05]  /*a900*/  IADD3 R9, P3, PT, R2, R165, RZ ;  /* 0x000000a502097210 */ /* 0x001fca0007f7e0ff */
[----:B------:R0:W-:Y:S01]  /*a910*/  STL [R1+0x50], R9 ;  /* 0x0000500901007387 */ /* 0x0001e20000100800 */
[--C-:B------:R-:W-:Y:S01]  /*a920*/  IMAD.X R2, R3, 0x1, R163.reuse, P3 ;  /* 0x0000000103027824 */ /* 0x100fe200018e06a3 */
[----:B------:R-:W-:Y:S01]  /*a930*/  IADD3 R14, P4, PT, R36, R165, RZ ;  /* 0x000000a5240e7210 */ /* 0x000fe20007f9e0ff */
[----:B0-----:R-:W-:-:S04]  /*a940*/  IMAD.X R9, R13, 0x1, R163, P2 ;  /* 0x000000010d097824 */ /* 0x001fc800010e06a3 */
[----:B------:R0:W-:Y:S04]  /*a950*/  STL [R1+0x34], R14 ;  /* 0x0000340e01007387 */ /* 0x0001e80000100800 */
[----:B------:R-:W4:Y:S01]  /*a960*/  LDL.LU.64 R42, [R1+0xb8] ;  /* 0x0000b800012a7983 */ /* 0x000f220000300a00 */
[----:B------:R-:W-:-:S05]  /*a970*/  IADD3 R11, P5, PT, R24, R165, RZ ;  /* 0x000000a5180b7210 */ /* 0x000fca0007fbe0ff */
[----:B------:R-:W-:Y:S04]  /*a980*/  STL [R1+0x38], R11 ;  /* 0x0000380b01007387 */ /* 0x000fe80000100800 */
[----:B------:R-:W4:Y:S04]  /*a990*/  LDL.LU.64 R40, [R1+0xc0] ;  /* 0x0000c00001287983 */ /* 0x000f280000300a00 */
[----:B------:R-:W-:Y:S04]  /*a9a0*/  STL [R1+0x2c], R9 ;  /* 0x00002c0901007387 */ /* 0x000fe80000100800 */
[----:B------:R-:W4:Y:S04]  /*a9b0*/  LDL.LU.64 R38, [R1+0xc8] ;  /* 0x0000c80001267983 */ /* 0x000f280000300a00 */
[----:B------:R-:W4:Y:S04]  /*a9c0*/  LDL.LU.64 R26, [R1+0xd0] ;  /* 0x0000d000011a7983 */ /* 0x000f280000300a00 */
[----:B------:R1:W-:Y:S04]  /*a9d0*/  STL [R1+0x30], R2 ;  /* 0x0000300201007387 */ /* 0x0003e80000100800 */
[----:B0-----:R-:W4:Y:S04]  /*a9e0*/  LDL.LU.64 R14, [R1+0xd8] ;  /* 0x0000d800010e7983 */ /* 0x001f280000300a00 */
[----:B------:R-:W4:Y:S04]  /*a9f0*/  LDL.LU.64 R12, [R1+0xe0] ;  /* 0x0000e000010c7983 */ /* 0x000f280000300a00 */
[----:B-1----:R-:W4:Y:S01]  /*aa00*/  LDL.LU.64 R2, [R1+0xe8] ;  /* 0x0000e80001027983 */ /* 0x002f220000300a00 */
[--C-:B------:R-:W-:Y:S01]  /*aa10*/  IMAD.X R103, R37, 0x1, R163.reuse, P4 ;  /* 0x0000000125677824 */ /* 0x100fe200020e06a3 */
[-C--:B------:R-:W-:Y:S01]  /*aa20*/  IADD3 R123, P2, PT, R22, R165.reuse, RZ ;  /* 0x000000a5167b7210 */ /* 0x080fe20007f5e0ff */
[--C-:B------:R-:W-:Y:S01]  /*aa30*/  IMAD.X R116, R25, 0x1, R163.reuse, P5 ;  /* 0x0000000119747824 */ /* 0x100fe200028e06a3 */
[----:B------:R-:W4:Y:S03]  /*aa40*/  LDL.LU.64 R36, [R1+0xf0] ;  /* 0x0000f00001247983 */ /* 0x000f260000300a00 */
[----:B------:R-:W-:Y:S01]  /*aa50*/  IMAD.X R117, R23, 0x1, R163, P2 ;  /* 0x0000000117757824 */ /* 0x000fe200010e06a3 */
[----:B------:R-:W4:Y:S04]  /*aa60*/  LDL.LU.64 R24, [R1+0xf8] ;  /* 0x0000f80001187983 */ /* 0x000f280000300a00 */
[----:B------:R-:W4:Y:S01]  /*aa70*/  LDL.LU.64 R22, [R1+0x100] ;  /* 0x0001000001167983 */ /* 0x000f220000300a00 */
[----:B--2---:R-:W-:-:S05]  /*aa80*/  IADD3 R134, P3, PT, R4, R165, RZ ;  /* 0x000000a504867210 */ /* 0x004fca0007f7e0ff */
[----:B------:R-:W-:Y:S02]  /*aa90*/  IMAD.X R118, R5, 0x1, R163, P3 ;  /* 0x0000000105767824 */ /* 0x000fe400018e06a3 */
[----:B------:R-:W2:Y:S01]  /*aaa0*/  LDL.LU.64 R4, [R1+0x108] ;  /* 0x0001080001047983 */ /* 0x000ea20000300a00 */
[----:B---3--:R-:W-:-:S05]  /*aab0*/  IADD3 R135, P4, PT, R6, R165, RZ ;  /* 0x000000a506877210 */ /* 0x008fca0007f9e0ff */
[----:B------:R-:W-:Y:S02]  /*aac0*/  IMAD.X R119, R7, 0x1, R163, P4 ;  /* 0x0000000107777824 */ /* 0x000fe400020e06a3 */
[----:B------:R-:W3:Y:S01]  /*aad0*/  LDL.LU.64 R6, [R1+0x110] ;  /* 0x0001100001067983 */ /* 0x000ee20000300a00 */
[----:B----4-:R-:W-:-:S05]  /*aae0*/  IADD3 R140, P5, PT, R44, R165, RZ ;  /* 0x000000a52c8c7210 */ /* 0x010fca0007fbe0ff */
[----:B------:R-:W-:Y:S01]  /*aaf0*/  IMAD.X R120, R45, 0x1, R163, P5 ;  /* 0x000000012d787824 */ /* 0x000fe200028e06a3 */
[----:B------:R-:W-:-:S05]  /*ab00*/  IADD3 R141, P2, PT, R42, R165, RZ ;  /* 0x000000a52a8d7210 */ /* 0x000fca0007f5e0ff */
[----:B------:R-:W-:Y:S01]  /*ab10*/  IMAD.X R121, R43, 0x1, R163, P2 ;  /* 0x000000012b797824 */ /* 0x000fe200010e06a3 */
[-C--:B------:R-:W-:Y:S02]  /*ab20*/  IADD3 R17, P3, PT, R40, R165.reuse, RZ ;  /* 0x000000a528117210 */ /* 0x080fe40007f7e0ff */
[----:B------:R-:W-:-:S03]  /*ab30*/  IADD3 R11, P4, PT, R38, R165, RZ ;  /* 0x000000a5260b7210 */ /* 0x000fc60007f9e0ff */
[----:B------:R0:W-:Y:S01]  /*ab40*/  STL [R1], R17 ;  /* 0x0000001101007387 */ /* 0x0001e20000100800 */
[-C--:B------:R-:W-:Y:S01]  /*ab50*/  IADD3 R9, P5, PT, R26, R165.reuse, RZ ;  /* 0x000000a51a097210 */ /* 0x080fe20007fbe0ff */
[--C-:B------:R-:W-:Y:S02]  /*ab60*/  IMAD.X R122, R41, 0x1, R163.reuse, P3 ;  /* 0x00000001297a7824 */ /* 0x100fe400018e06a3 */
[----:B------:R1:W-:Y:S01]  /*ab70*/  STL [R1+0x4], R11 ;  /* 0x0000040b01007387 */ /* 0x0003e20000100800 */
[--C-:B------:R-:W-:Y:S02]  /*ab80*/  IMAD.X R39, R39, 0x1, R163.reuse, P4 ;  /* 0x0000000127277824 */ /* 0x100fe400020e06a3 */
[----:B------:R-:W-:Y:S01]  /*ab90*/  IMAD.X R40, R27, 0x1, R163, P5 ;  /* 0x000000011b287824 */ /* 0x000fe200028e06a3 */
[----:B------:R4:W-:Y:S01]  /*aba0*/  STL [R1+0x18], R9 ;  /* 0x0000180901007387 */ /* 0x0009e20000100800 */
[----:B------:R-:W-:-:S03]  /*abb0*/  IADD3 R83, P2, PT, R14, R165, RZ ;  /* 0x000000a50e537210 */ /* 0x000fc60007f5e0ff */
[----:B------:R-:W4:Y:S01]  /*abc0*/  LDL.LU.64 R26, [R1+0x118] ;  /* 0x00011800011a7983 */ /* 0x000f220000300a00 */
[-C--:B------:R-:W-:Y:S02]  /*abd0*/  IADD3 R92, P3, PT, R12, R165.reuse, RZ ;  /* 0x000000a50c5c7210 */ /* 0x080fe40007f7e0ff */
[----:B------:R-:W-:-:S03]  /*abe0*/  IADD3 R93, P4, PT, R2, R165, RZ ;  /* 0x000000a5025d7210 */ /* 0x000fc60007f9e0ff */
[--C-:B------:R-:W-:Y:S02]  /*abf0*/  IMAD.X R42, R13, 0x1, R163.reuse, P3 ;  /* 0x000000010d2a7824 */ /* 0x100fe400018e06a3 */
[--C-:B------:R-:W-:Y:S01]  /*ac00*/  IMAD.X R41, R15, 0x1, R163.reuse, P2 ;  /* 0x000000010f297824 */ /* 0x100fe200010e06a3 */
[----:B------:R-:W4:Y:S01]  /*ac10*/  LDL.LU.64 R12, [R1+0x120] ;  /* 0x00012000010c7983 */ /* 0x000f220000300a00 */
[----:B------:R-:W-:-:S03]  /*ac20*/  IMAD.X R43, R3, 0x1, R163, P4 ;  /* 0x00000001032b7824 */ /* 0x000fc600020e06a3 */
[----:B------:R-:W4:Y:S04]  /*ac30*/  LDL.LU.64 R14, [R1+0x128] ;  /* 0x00012800010e7983 */ /* 0x000f280000300a00 */
[----:B------:R-:W4:Y:S01]  /*ac40*/  LDL.LU.64 R2, [R1+0x130] ;  /* 0x0001300001027983 */ /* 0x000f220000300a00 */
[-C--:B------:R-:W-:Y:S02]  /*ac50*/  IADD3 R94, P5, PT, R36, R165.reuse, RZ ;  /* 0x000000a5245e7210 */ /* 0x080fe40007fbe0ff */
[-C--:B------:R-:W-:Y:S01]  /*ac60*/  IADD3 R95, P2, PT, R24, R165.reuse, RZ ;  /* 0x000000a5185f7210 */ /* 0x080fe20007f5e0ff */
[----:B------:R-:W4:Y:S01]  /*ac70*/  LDL.LU.64 R78, [R1+0x138] ;  /* 0x00013800014e7983 */ /* 0x000f220000300a00 */
[----:B------:R-:W-:Y:S01]  /*ac80*/  IADD3 R100, P3, PT, R22, R165, RZ ;  /* 0x000000a516647210 */ /* 0x000fe20007f7e0ff */
[----:B------:R-:W-:-:S02]  /*ac90*/  IMAD.X R44, R37, 0x1, R163, P5 ;  /* 0x00000001252c7824 */ /* 0x000fc400028e06a3 */
[--C-:B------:R-:W-:Y:S02]  /*aca0*/  IMAD.X R45, R25, 0x1, R163.reuse, P2 ;  /* 0x00000001192d7824 */ /* 0x100fe400010e06a3 */
[----:B------:R-:W-:Y:S02]  /*acb0*/  IMAD.X R46, R23, 0x1, R163, P3 ;  /* 0x00000001172e7824 */ /* 0x000fe400018e06a3 */
[----:B------:R-:W4:Y:S04]  /*acc0*/  LDL.LU.64 R22, [R1+0x140] ;  /* 0x0001400001167983 */ /* 0x000f280000300a00 */
[----:B------:R-:W4:Y:S04]  /*acd0*/  LDL.LU.64 R66, [R1+0x148] ;  /* 0x0001480001427983 */ /* 0x000f280000300a00 */
[----:B------:R-:W4:Y:S04]  /*ace0*/  LDL.LU.64 R24, [R1+0x150] ;  /* 0x0001500001187983 */ /* 0x000f280000300a00 */
[----:B------:R-:W4:Y:S01]  /*acf0*/  LDL.LU.64 R160, [R1+0x158] ;  /* 0x0001580001a07983 */ /* 0x000f220000300a00 */
[----:B--2---:R-:W-:-:S05]  /*ad00*/  IADD3 R101, P4, PT, R4, R165, RZ ;  /* 0x000000a504657210 */ /* 0x004fca0007f9e0ff */
[----:B------:R-:W-:Y:S01]  /*ad10*/  IMAD.X R5, R5, 0x1, R163, P4 ;  /* 0x0000000105057824 */ /* 0x000fe200020e06a3 */
[----:B---3--:R-:W-:-:S05]  /*ad20*/  IADD3 R102, P5, PT, R6, R165, RZ ;  /* 0x000000a506667210 */ /* 0x008fca0007fbe0ff */
[----:B------:R-:W-:Y:S01]  /*ad30*/  IMAD.X R6, R7, 0x1, R163, P5 ;  /* 0x0000000107067824 */ /* 0x000fe200028e06a3 */
[----:B----4-:R-:W-:-:S05]  /*ad40*/  IADD3 R47, P2, PT, R26, R165, RZ ;  /* 0x000000a51a2f7210 */ /* 0x010fca0007f5e0ff */
[----:B------:R-:W-:Y:S02]  /*ad50*/  IMAD.X R7, R27, 0x1, R163, P2 ;  /* 0x000000011b077824 */ /* 0x000fe400010e06a3 */
[----:B------:R-:W2:Y:S04]  /*ad60*/  LDL.LU.64 R26, [R1+0x160] ;  /* 0x00016000011a7983 */ /* 0x000ea80000300a00 */
[----:B------:R-:W3:Y:S01]  /*ad70*/  LDL.LU.64 R80, [R1+0x168] ;  /* 0x0001680001507983 */ /* 0x000ee20000300a00 */
[----:B------:R-:W-:-:S03]  /*ad80*/  IADD3 R55, P4, PT, R14, R165, RZ ;  /* 0x000000a50e377210 */ /* 0x000fc60007f9e0ff */
[----:B------:R-:W4:Y:S01]  /*ad90*/  LDL.LU.64 R36, [R1+0x170] ;  /* 0x0001700001247983 */ /* 0x000f220000300a00 */
[----:B------:R-:W-:-:S03]  /*ada0*/  IADD3 R60, P5, PT, R2, R165, RZ ;  /* 0x000000a5023c7210 */ /* 0x000fc60007fbe0ff */
[----:B------:R-:W4:Y:S02]  /*adb0*/  LDL.LU.64 R84, [R1+0x178] ;  /* 0x0001780001547983 */ /* 0x000f240000300a00 */
[----:B------:R-:W-:Y:S02]  /*adc0*/  IMAD.X R14, R3, 0x1, R163, P5 ;  /* 0x00000001030e7824 */ /* 0x000fe400028e06a3 */
[----:B------:R-:W4:Y:S01]  /*add0*/  LDL.LU.64 R2, [R1+0x180] ;  /* 0x0001800001027983 */ /* 0x000f220000300a00 */
[----:B------:R-:W-:-:S03]  /*ade0*/  IADD3 R54, P3, PT, R12, R165, RZ ;  /* 0x000000a50c367210 */ /* 0x000fc60007f7e0ff */
[----:B0-----:R-:W4:Y:S04]  /*adf0*/  LDL.LU R17, [R1+0x29c] ;  /* 0x00029c0001117983 */ /* 0x001f280000300800 */
[----:B------:R-:W4:Y:S01]  /*ae00*/  LDL.LU R4, [R1+0x384] ;  /* 0x0003840001047983 */ /* 0x000f220000300800 */
[--C-:B------:R-:W-:Y:S01]  /*ae10*/  IMAD.X R12, R13, 0x1, R163.reuse, P3 ;  /* 0x000000010d0c7824 */ /* 0x100fe200018e06a3 */
[-C--:B------:R-:W-:Y:S02]  /*ae20*/  IADD3 R62, P3, PT, R22, R165.reuse, RZ ;  /* 0x000000a5163e7210 */ /* 0x080fe40007f7e0ff */
[-C--:B------:R-:W-:Y:S01]  /*ae30*/  IADD3 R61, P2, PT, R78, R165.reuse, RZ ;  /* 0x000000a54e3d7210 */ /* 0x080fe20007f5e0ff */
[--C-:B------:R-:W-:Y:S01]  /*ae40*/  IMAD.X R13, R15, 0x1, R163.reuse, P4 ;  /* 0x000000010f0d7824 */ /* 0x100fe200020e06a3 */
[-C--:B------:R-:W-:Y:S01]  /*ae50*/  IADD3 R63, P4, PT, R66, R165.reuse, RZ ;  /* 0x000000a5423f7210 */ /* 0x080fe20007f9e0ff */
[--C-:B------:R-:W-:Y:S01]  /*ae60*/  IMAD.X R22, R23, 0x1, R163.reuse, P3 ;  /* 0x0000000117167824 */ /* 0x100fe200018e06a3 */
[-C--:B------:R-:W-:Y:S01]  /*ae70*/  IADD3 R64, P5, PT, R24, R165.reuse, RZ ;  /* 0x000000a518407210 */ /* 0x080fe20007fbe0ff */
[--C-:B------:R-:W-:Y:S01]  /*ae80*/  IMAD.X R15, R79, 0x1, R163.reuse, P2 ;  /* 0x000000014f0f7824 */ /* 0x100fe200010e06a3 */
[----:B------:R-:W-:Y:S01]  /*ae90*/  IADD3 R65, P2, PT, R160, R165, RZ ;  /* 0x000000a5a0417210 */ /* 0x000fe20007f5e0ff */
[----:B------:R-:W-:-:S02]  /*aea0*/  IMAD.X R23, R67, 0x1, R163, P4 ;  /* 0x0000000143177824 */ /* 0x000fc400020e06a3 */
[--C-:B------:R-:W-:Y:S02]  /*aeb0*/  IMAD.X R24, R25, 0x1, R163.reuse, P5 ;  /* 0x0000000119187824 */ /* 0x100fe400028e06a3 */
[----:B------:R-:W-:Y:S02]  /*aec0*/  IMAD.X R25, R161, 0x1, R163, P2 ;  /* 0x00000001a1197824 */ /* 0x000fe400010e06a3 */
[----:B------:R-:W4:Y:S01]  /*aed0*/  LDL.LU.64 R160, [R1+0x660] ;  /* 0x0006600001a07983 */ /* 0x000f220000300a00 */
[-C--:B--2---:R-:W-:Y:S02]  /*aee0*/  IADD3 R66, P3, PT, R26, R165.reuse, RZ ;  /* 0x000000a51a427210 */ /* 0x084fe40007f7e0ff */
[----:B---3--:R-:W-:-:S03]  /*aef0*/  IADD3 R67, P4, PT, R80, R165, RZ ;  /* 0x000000a550437210 */ /* 0x008fc60007f9e0ff */
[----:B------:R-:W-:Y:S01]  /*af00*/  IMAD.X R26, R27, 0x1, R163, P3 ;  /* 0x000000011b1a7824 */ /* 0x000fe200018e06a3 */
[-C--:B----4-:R-:W-:Y:S02]  /*af10*/  IADD3 R79, P2, PT, R84, R165.reuse, RZ ;  /* 0x000000a5544f7210 */ /* 0x090fe40007f5e0ff */
[----:B------:R0:W5:Y:S01]  /*af20*/  LDL.LU R84, [R1+0x658] ;  /* 0x0006580001547983 */ /* 0x0001620000300800 */
[----:B------:R-:W-:-:S05]  /*af30*/  IADD3 R80, P3, PT, R2, R165, RZ ;  /* 0x000000a502507210 */ /* 0x000fca0007f7e0ff */
[--C-:B------:R-:W-:Y:S02]  /*af40*/  IMAD.X R38, R3, 0x1, R163.reuse, P3 ;  /* 0x0000000103267824 */ /* 0x100fe400018e06a3 */
[----:B------:R-:W2:Y:S04]  /*af50*/  LDL.LU.64 R2, [R1+0x650] ;  /* 0x0006500001027983 */ /* 0x000ea80000300a00 */
[----:B-1----:R-:W3:Y:S04]  /*af60*/  LDL.LU R11, [R1+0x380] ;  /* 0x00038000010b7983 */ /* 0x002ee80000300800 */
[----:B------:R-:W4:Y:S01]  /*af70*/  LDL.LU R9, [R1+0x37c] ;  /* 0x00037c0001097983 */ /* 0x000f220000300800 */
[----:B------:R-:W-:Y:S01]  /*af80*/  IMAD.X R27, R81, 0x1, R163, P4 ;  /* 0x00000001511b7824 */ /* 0x000fe200020e06a3 */
[----:B------:R-:W-:-:S02]  /*af90*/  IADD3 R81, P4, PT, R158, R165, RZ ;  /* 0x000000a59e517210 */ /* 0x000fc40007f9e0ff */
[-C--:B------:R-:W-:Y:S01]  /*afa0*/  IADD3 R17, P3, PT, R17, R162.reuse, RZ ;  /* 0x000000a211117210 */ /* 0x080fe20007f7e0ff */
[----:B------:R-:W2:Y:S02]  /*afb0*/  LDL.LU R109, [R1+0x378] ;  /* 0x00037800016d7983 */ /* 0x000ea40000300800 */
[----:B------:R-:W-:Y:S01]  /*afc0*/  IMAD.X R158, R159, 0x1, R163, P4 ;  /* 0x000000019f9e7824 */ /* 0x000fe200020e06a3 */
[----:B------:R-:W-:Y:S01]  /*afd0*/  IADD3 R4, P4, PT, R4, R162, RZ ;  /* 0x000000a204047210 */ /* 0x000fe20007f9e0ff */
[----:B------:R-:W2:Y:S01]  /*afe0*/  LDL.LU R107, [R1+0x288] ;  /* 0x00028800016b7983 */ /* 0x000ea20000300800 */
[----:B------:R-:W-:-:S03]  /*aff0*/  IADD3 R78, P5, PT, R36, R165, RZ ;  /* 0x000000a5244e7210 */ /* 0x000fc60007fbe0ff */
[----:B------:R-:W-:Y:S04]  /*b000*/  STL [R1+0x29c], R17 ;  /* 0x00029c1101007387 */ /* 0x000fe80000100800 */
[----:B------:R-:W2:Y:S04]  /*b010*/  LDL.LU R105, [R1+0x374] ;  /* 0x0003740001697983 */ /* 0x000ea80000300800 */
[----:B------:R1:W-:Y:S01]  /*b020*/  STL [R1+0x384], R4 ;  /* 0x0003840401007387 */ /* 0x0003e20000100800 */
[----:B------:R-:W-:-:S03]  /*b030*/  IMAD.X R36, R37, 0x1, R163, P5 ;  /* 0x0000000125247824 */ /* 0x000fc600028e06a3 */
[----:B------:R-:W2:Y:S01]  /*b040*/  LDL.LU R99, [R1+0x298] ;  /* 0x0002980001637983 */ /* 0x000ea20000300800 */
[----:B------:R-:W-:-:S03]  /*b050*/  IMAD.X R37, R85, 0x1, R163, P2 ;  /* 0x0000000155257824 */ /* 0x000fc600010e06a3 */
[----:B------:R-:W2:Y:S04]  /*b060*/  LDL.LU R97, [R1+0x36c] ;  /* 0x00036c0001617983 */ /* 0x000ea80000300800 */
        /* <DEDUP_REMOVED lines=8> */
[----:B------:R-:W2:Y:S01]  /*b0f0*/  LDL.LU R69, [R1+0x368] ;  /* 0x0003680001457983 */ /* 0x000ea20000300800 */
[----:B------:R-:W-:-:S03]  /*b100*/  IADD3 R82, P5, PT, R160, R165, RZ ;  /* 0x000000a5a0527210 */ /* 0x000fc60007fbe0ff */
[----:B------:R-:W2:Y:S04]  /*b110*/  LDL.LU R59, [R1+0x344] ;  /* 0x00034400013b7983 */ /* 0x000ea80000300800 */
[----:B------:R-:W2:Y:S04]  /*b120*/  LDL.LU R57, [R1+0x360] ;  /* 0x0003600001397983 */ /* 0x000ea80000300800 */
[----:B------:R-:W2:Y:S04]  /*b130*/  LDL.LU R53, [R1+0x33c] ;  /* 0x00033c0001357983 */ /* 0x000ea80000300800 */
[----:B------:R-:W2:Y:S04]  /*b140*/  LDL.LU R51, [R1+0x358] ;  /* 0x0003580001337983 */ /* 0x000ea80000300800 */
[----:B------:R-:W2:Y:S01]  /*b150*/  LDL.LU R49, [R1+0x334] ;  /* 0x0003340001317983 */ /* 0x000ea20000300800 */
[----:B------:R-:W-:-:S03]  /*b160*/  IMAD.X R160, R161, 0x1, R163, P5 ;  /* 0x00000001a1a07824 */ /* 0x000fc600028e06a3 */
[----:B------:R-:W2:Y:S04]  /*b170*/  LDL.LU R35, [R1+0x350] ;  /* 0x0003500001237983 */ /* 0x000ea80000300800 */
[----:B------:R-:W2:Y:S04]  /*b180*/  LDL.LU R33, [R1+0x32c] ;  /* 0x00032c0001217983 */ /* 0x000ea80000300800 */
[----:B------:R-:W2:Y:S04]  /*b190*/  LDL.LU R31, [R1+0x348] ;  /* 0x00034800011f7983 */ /* 0x000ea80000300800 */
[----:B-1----:R-:W2:Y:S04]  /*b1a0*/  LDL.LU R4, [R1+0x324] ;  /* 0x0003240001047983 */ /* 0x002ea80000300800 */
[----:B------:R-:W2:Y:S04]  /*b1b0*/  LDL.LU R29, [R1+0x340] ;  /* 0x00034000011d7983 */ /* 0x000ea80000300800 */
[----:B------:R-:W2:Y:S04]  /*b1c0*/  LDL.LU R21, [R1+0x31c] ;  /* 0x00031c0001157983 */ /* 0x000ea80000300800 */
[----:B------:R-:W2:Y:S01]  /*b1d0*/  LDL.LU R19, [R1+0x338] ;  /* 0x0003380001137983 */ /* 0x000ea20000300800 */
[----:B---3--:R-:W-:-:S02]  /*b1e0*/  IADD3 R11, P5, PT, R11, R162, RZ ;  /* 0x000000a20b0b7210 */ /* 0x008fc40007fbe0ff */
[----:B----4-:R-:W-:-:S03]  /*b1f0*/  IADD3 R9, P6, PT, R9, R162, RZ ;  /* 0x000000a209097210 */ /* 0x010fc60007fde0ff */
[----:B------:R1:W-:Y:S04]  /*b200*/  STL [R1+0x380], R11 ;  /* 0x0003800b01007387 */ /* 0x0003e80000100800 */
[----:B------:R-:W3:Y:S04]  /*b210*/  LDL.LU R17, [R1+0x330] ;  /* 0x0003300001117983 */ /* 0x000ee80000300800 */
[----:B-1----:R-:W4:Y:S04]  /*b220*/  LDL.LU R11, [R1+0x314] ;  /* 0x00031400010b7983 */ /* 0x002f280000300800 */
[----:B------:R1:W-:Y:S04]  /*b230*/  STL [R1+0x37c], R9 ;  /* 0x00037c0901007387 */ /* 0x0003e80000100800 */
[----:B-1----:R-:W4:Y:S01]  /*b240*/  LDL.LU R9, [R1+0x328] ;  /* 0x0003280001097983 */ /* 0x002f220000300800 */
[-C--:B--2---:R-:W-:Y:S01]  /*b250*/  IADD3 R109, P2, PT, R109, R162.reuse, RZ ;  /* 0x000000a26d6d7210 */ /* 0x084fe20007f5e0ff */
[--C-:B------:R-:W-:Y:S01]  /*b260*/  IMAD.X R107, R107, 0x1, R3.reuse, P3 ;  /* 0x000000016b6b7824 */ /* 0x100fe200018e0603 */
[-C--:B------:R-:W-:Y:S01]  /*b270*/  IADD3 R105, P3, PT, R105, R162.reuse, RZ ;  /* 0x000000a269697210 */ /* 0x080fe20007f7e0ff */
[--C-:B------:R-:W-:Y:S01]  /*b280*/  IMAD.X R99, R99, 0x1, R3.reuse, P4 ;  /* 0x0000000163637824 */ /* 0x100fe200020e0603 */
[----:B------:R-:W-:Y:S01]  /*b290*/  IADD3 R97, P4, PT, R97, R162, RZ ;  /* 0x000000a261617210 */ /* 0x000fe20007f9e0ff */
[----:B------:R1:W-:Y:S01]  /*b2a0*/  STL [R1+0x378], R109 ;  /* 0x0003786d01007387 */ /* 0x0003e20000100800 */
[----:B------:R-:W-:-:S03]  /*b2b0*/  IMAD.X R91, R91, 0x1, R3, P5 ;  /* 0x000000015b5b7824 */ /* 0x000fc600028e0603 */
[----:B------:R2:W-:Y:S01]  /*b2c0*/  STL [R1+0x288], R107 ;  /* 0x0002886b01007387 */ /* 0x0005e20000100800 */
[----:B------:R-:W-:-:S03]  /*b2d0*/  IADD3 R89, P5, PT, R89, R162, RZ ;  /* 0x000000a259597210 */ /* 0x000fc60007fbe0ff */
        /* <DEDUP_REMOVED lines=36> */
[----:B------:R-:W-:Y:S01]  /*b520*/  STL [R1+0x324], R4 ;  /* 0x0003240401007387 */ /* 0x000fe20000100800 */
[----:B------:R-:W-:-:S03]  /*b530*/  IMAD.X R19, R19, 0x1, R3, P5 ;  /* 0x0000000113137824 */ /* 0x000fc600028e0603 */
[----:B------:R0:W-:Y:S04]  /*b540*/  STL [R1+0x32c], R33 ;  /* 0x00032c2101007387 */ /* 0x0001e80000100800 */
[----:B------:R0:W-:Y:S04]  /*b550*/  STL [R1+0x348], R31 ;  /* 0x0003481f01007387 */ /* 0x0001e80000100800 */
[----:B------:R0:W-:Y:S04]  /*b560*/  STL [R1+0x340], R29 ;  /* 0x0003401d01007387 */ /* 0x0001e80000100800 */
[----:B------:R0:W-:Y:S04]  /*b570*/  STL [R1+0x31c], R21 ;  /* 0x00031c1501007387 */ /* 0x0001e80000100800 */
[----:B------:R0:W-:Y:S04]  /*b580*/  STL [R1+0x338], R19 ;  /* 0x0003381301007387 */ /* 0x0001e80000100800 */
[----:B------:R-:W2:Y:S01]  /*b590*/  LDL.LU R115, [R1+0x30c] ;  /* 0x00030c0001737983 */ /* 0x000ea20000300800 */
[----:B---3--:R-:W-:Y:S01]  /*b5a0*/  IMAD.X R17, R17, 0x1, R3, P6 ;  /* 0x0000000111117824 */ /* 0x008fe200030e0603 */
[----:B----4-:R-:W-:-:S04]  /*b5b0*/  IADD3 R11, P6, PT, R11, R162, RZ ;  /* 0x000000a20b0b7210 */ /* 0x010fc80007fde0ff */
[----:B------:R3:W-:Y:S04]  /*b5c0*/  STL [R1+0x330], R17 ;  /* 0x0003301101007387 */ /* 0x0007e80000100800 */
[----:B------:R-:W4:Y:S04]  /*b5d0*/  LDL.LU R113, [R1+0x320] ;  /* 0x0003200001717983 */ /* 0x000f280000300800 */
[----:B------:R0:W-:Y:S04]  /*b5e0*/  STL [R1+0x314], R11 ;  /* 0x0003140b01007387 */ /* 0x0001e80000100800 */
[----:B------:R-:W4:Y:S01]  /*b5f0*/  LDL.LU R111, [R1+0x304] ;  /* 0x00030400016f7983 */ /* 0x000f220000300800 */
[----:B------:R-:W-:-:S05]  /*b600*/  IMAD.X R9, R9, 0x1, R3, P2 ;  /* 0x0000000109097824 */ /* 0x000fca00010e0603 */
[----:B------:R0:W-:Y:S04]  /*b610*/  STL [R1+0x328], R9 ;  /* 0x0003280901007387 */ /* 0x0001e80000100800 */
[----:B-1----:R-:W4:Y:S04]  /*b620*/  LDL.LU R109, [R1+0x318] ;  /* 0x00031800016d7983 */ /* 0x002f280000300800 */
[----:B--2---:R-:W2:Y:S04]  /*b630*/  LDL.LU R107, [R1+0x2fc] ;  /* 0x0002fc00016b7983 */ /* 0x004ea80000300800 */
[----:B0-----:R-:W2:Y:S04]  /*b640*/  LDL.LU R105, [R1+0x310] ;  /* 0x0003100001697983 */ /* 0x001ea80000300800 */
        /* <DEDUP_REMOVED lines=22> */
[----:B---3--:R-:W3:Y:S04]  /*b7b0*/  LDL.LU R17, [R1+0x2b0] ;  /* 0x0002b00001117983 */ /* 0x008ee80000300800 */
[----:B------:R-:W3:Y:S04]  /*b7c0*/  LDL.LU R11, [R1+0x2a8] ;  /* 0x0002a800010b7983 */ /* 0x000ee80000300800 */
[----:B------:R-:W3:Y:S01]  /*b7d0*/  LDL.LU R9, [R1+0x2a0] ;  /* 0x0002a00001097983 */ /* 0x000ee20000300800 */
[----:B------:R-:W-:Y:S01]  /*b7e0*/  IADD3 R115, P2, PT, R115, R162, RZ ;  /* 0x000000a273737210 */ /* 0x000fe20007f5e0ff */
[----:B------:R-:W-:-:S04]  /*b7f0*/  USHF.L.U32 UR4, UR4, 0x1f, URZ ;  /* 0x0000001f04047899 */ /* 0x000fc800080006ff */
[----:B------:R0:W-:Y:S02]  /*b800*/  STL [R1+0x30c], R115 ;  /* 0x00030c7301007387 */ /* 0x0001e40000100800 */
[----:B------:R-:W-:-:S04]  /*b810*/  IMAD.U32 R4, RZ, RZ, UR4 ;  /* 0x00000004ff047e24 */ /* 0x000fc8000f8e00ff */
[----:B------:R-:W1:Y:S01]  /*b820*/  SYNCS.PHASECHK.TRANS64.TRYWAIT P5, [UR12], R4 ;  /* 0x00000004ff0075a7 */ /* 0x000e6200080a110c */
[----:B----4-:R-:W-:Y:S01]  /*b830*/  IMAD.X R113, R113, 0x1, R3, P3 ;  /* 0x0000000171717824 */ /* 0x010fe200018e0603 */
[----:B------:R-:W-:-:S04]  /*b840*/  IADD3 R111, P3, PT, R111, R162, RZ ;  /* 0x000000a26f6f7210 */ /* 0x000fc80007f7e0ff */
[----:B------:R0:W-:Y:S04]  /*b850*/  STL [R1+0x320], R113 ;  /* 0x0003207101007387 */ /* 0x0001e80000100800 */
[----:B------:R0:W-:Y:S01]  /*b860*/  STL [R1+0x304], R111 ;  /* 0x0003046f01007387 */ /* 0x0001e20000100800 */
[----:B------:R-:W-:Y:S01]  /*b870*/  IMAD.X R109, R109, 0x1, R3, P4 ;  /* 0x000000016d6d7824 */ /* 0x000fe200020e0603 */
[----:B--2---:R-:W-:-:S04]  /*b880*/  IADD3 R107, P4, PT, R107, R162, RZ ;  /* 0x000000a26b6b7210 */ /* 0x004fc80007f9e0ff */
        /* <DEDUP_REMOVED lines=23> */
[-C--:B------:R-:W-:Y:S01]  /*ba00*/  IADD3 R69, P2, PT, R69, R162.reuse, RZ ;  /* 0x000000a245457210 */ /* 0x080fe20007f5e0ff */
[----:B------:R-:W-:Y:S02]  /*ba10*/  IMAD.X R59, R59, 0x1, R3, P3 ;  /* 0x000000013b3b7824 */ /* 0x000fe400018e0603 */
        /* <DEDUP_REMOVED lines=14> */
[--C-:B------:R-:W-:Y:S01]  /*bb00*/  IMAD.X R29, R29, 0x1, R3.reuse, P3 ;  /* 0x000000011d1d7824 */ /* 0x100fe200018e0603 */
[----:B------:R-:W-:Y:S01]  /*bb10*/  IADD3 R21, P3, PT, R21, R162, RZ ;  /* 0x000000a215157210 */ /* 0x000fe20007f7e0ff */
[----:B------:R0:W-:Y:S01]  /*bb20*/  STL [R1+0x2b4], R35 ;  /* 0x0002b42301007387 */ /* 0x0001e20000100800 */
[----:B------:R-:W-:-:S03]  /*bb30*/  IMAD.X R19, R19, 0x1, R3, P4 ;  /* 0x0000000113137824 */ /* 0x000fc600020e0603 */
[----:B------:R0:W-:Y:S01]  /*bb40*/  STL [R1+0x2c8], R33 ;  /* 0x0002c82101007387 */ /* 0x0001e20000100800 */
[----:B---3--:R-:W-:-:S03]  /*bb50*/  IMAD.X R17, R17, 0x1, R3, P6 ;  /* 0x0000000111117824 */ /* 0x008fc600030e0603 */
[----:B------:R0:W-:Y:S01]  /*bb60*/  STL [R1+0x2ac], R31 ;  /* 0x0002ac1f01007387 */ /* 0x0001e20000100800 */
[----:B------:R-:W-:-:S03]  /*bb70*/  IMAD.X R11, R11, 0x1, R3, P2 ;  /* 0x000000010b0b7824 */ /* 0x000fc600010e0603 */
[----:B------:R0:W-:Y:S01]  /*bb80*/  STL [R1+0x2c0], R29 ;  /* 0x0002c01d01007387 */ /* 0x0001e20000100800 */
[----:B------:R-:W-:-:S03]  /*bb90*/  IMAD.X R9, R9, 0x1, R3, P3 ;  /* 0x0000000109097824 */ /* 0x000fc600018e0603 */
[----:B------:R0:W-:Y:S04]  /*bba0*/  STL [R1+0x2a4], R21 ;  /* 0x0002a41501007387 */ /* 0x0001e80000100800 */
[----:B------:R0:W-:Y:S04]  /*bbb0*/  STL [R1+0x2b8], R19 ;  /* 0x0002b81301007387 */ /* 0x0001e80000100800 */
[----:B------:R0:W-:Y:S04]  /*bbc0*/  STL [R1+0x2a0], R9 ;  /* 0x0002a00901007387 */ /* 0x0001e80000100800 */
[----:B------:R0:W-:Y:S04]  /*bbd0*/  STL [R1+0x2b0], R17 ;  /* 0x0002b01101007387 */ /* 0x0001e80000100800 */
[----:B------:R0:W-:Y:S01]  /*bbe0*/  STL [R1+0x2a8], R11 ;  /* 0x0002a80b01007387 */ /* 0x0001e20000100800 */
[----:B-1----:R-:W-:Y:S05]  /*bbf0*/  @!P5 BRA `(.L_x_8) ;  /* 0x000000a00088d947 */ /* 0x002fea0003800000 */
.L_x_16:
[----:B------:R1:W-:Y:S01]  /*bc00*/  STL [R1+0x96c], R94 ;  /* 0x00096c5e01007387 */ /* 0x0003e20000100800 */
[----:B------:R-:W-:-:S03]  /*bc10*/  VIADD R164, R164, 0x1 ;  /* 0x00000001a4a47836 */ /* 0x000fc60000000000 */
[----:B------:R2:W-:Y:S04]  /*bc20*/  STL [R1+0x968], R44 ;  /* 0x0009682c01007387 */ /* 0x0005e80000100800 */
[----:B------:R3:W-:Y:S01]  /*bc30*/  STL [R1+0x964], R45 ;  /* 0x0009642d01007387 */ /* 0x0007e20000100800 */
[----:B-1----:R-:W-:-:S03]  /*bc40*/  PRMT R94, RZ, 0x7610, R94 ;  /* 0x00007610ff5e7816 */ /* 0x002fc6000000005e */
[----:B------:R1:W-:Y:S04]  /*bc50*/  STL [R1+0x960], R95 ;  /* 0x0009605f01007387 */ /* 0x0003e80000100800 */
[----:B------:R4:W-:Y:S04]  /*bc60*/  STL [R1+0x95c], R101 ;  /* 0x00095c6501007387 */ /* 0x0009e80000100800 */
[----:B------:R0:W-:Y:S04]  /*bc70*/  STL [R1+0x958], R5 ;  /* 0x0009580501007387 */ /* 0x0001e80000100800 */
[----:B------:R0:W-:Y:S04]  /*bc80*/  STL [R1+0x954], R102 ;  /* 0x0009546601007387 */ /* 0x0001e80000100800 */
        /* <DEDUP_REMOVED lines=43> */
[----:B--2---:R-:W-:-:S03]  /*bf40*/  PRMT R44, RZ, 0x7610, R44 ;  /* 0x00007610ff2c7816 */ /* 0x004fc6000000002c */
[----:B------:R-:W-:Y:S04]  /*bf50*/  STL [R1+0x658], R163 ;  /* 0x000658a301007387 */ /* 0x000fe80000100800 */
[----:B------:R-:W-:Y:S01]  /*bf60*/  STL [R1+0x7ec], R163 ;  /* 0x0007eca301007387 */ /* 0x000fe20000100800 */
[----:B---3--:R-:W-:-:S03]  /*bf70*/  PRMT R45, RZ, 0x7610, R45 ;  /* 0x00007610ff2d7816 */ /* 0x008fc6000000002d */
[----:B------:R-:W-:Y:S04]  /*bf80*/  STL [R1+0x654], R162 ;  /* 0x000654a201007387 */ /* 0x000fe80000100800 */
[----:B------:R-:W-:Y:S01]  /*bf90*/  STL [R1+0x80c], R162 ;  /* 0x00080ca201007387 */ /* 0x000fe20000100800 */
[----:B-1----:R-:W-:-:S03]  /*bfa0*/  PRMT R95, RZ, 0x7610, R95 ;  /* 0x00007610ff5f7816 */ /* 0x002fc6000000005f */
[----:B------:R-:W-:Y:S04]  /*bfb0*/  STL [R1+0x650], R3 ;  /* 0x0006500301007387 */ /* 0x000fe80000100800 */
[----:B------:R-:W-:Y:S01]  /*bfc0*/  STL [R1+0x7d0], R3 ;  /* 0x0007d00301007387 */ /* 0x000fe20000100800 */
[----:B----4-:R-:W-:-:S03]  /*bfd0*/  PRMT R101, RZ, 0x7610, R101 ;  /* 0x00007610ff657816 */ /* 0x010fc60000000065 */
[----:B------:R1:W-:Y:S01]  /*bfe0*/  STL.S16 [R1+0x190], R94 ;  /* 0x0001905e01007387 */ /* 0x0003e20000100600 */
[----:B0-----:R-:W-:Y:S02]  /*bff0*/  PRMT R5, RZ, 0x7610, R5 ;  /* 0x00007610ff057816 */ /* 0x001fe40000000005 */
[----:B------:R-:W-:Y:S01]  /*c000*/  PRMT R102, RZ, 0x7610, R102 ;  /* 0x00007610ff667816 */ /* 0x000fe20000000066 */
[----:B-1----:R-:W2:Y:S04]  /*c010*/  LDL.LU R94, [R1+0x96c] ;  /* 0x00096c00015e7983 */ /* 0x002ea80000300800 */
[----:B------:R0:W-:Y:S01]  /*c020*/  STL.S16 [R1+0x194], R44 ;  /* 0x0001942c01007387 */ /* 0x0001e20000100600 */
[----:B------:R-:W-:-:S03]  /*c030*/  PRMT R6, RZ, 0x7610, R6 ;  /* 0x00007610ff067816 */ /* 0x000fc60000000006 */
[----:B0-----:R-:W3:Y:S04]  /*c040*/  LDL.LU R44, [R1+0x968] ;  /* 0x00096800012c7983 */ /* 0x001ee80000300800 */
[----:B------:R0:W-:Y:S01]  /*c050*/  STL.S16 [R1+0x284], R45 ;  /* 0x0002842d01007387 */ /* 0x0001e20000100600 */
[----:B------:R-:W-:-:S03]  /*c060*/  PRMT R47, RZ, 0x7610, R47 ;  /* 0x00007610ff2f7816 */ /* 0x000fc6000000002f */
[----:B0-----:R-:W4:Y:S04]  /*c070*/  LDL.LU R45, [R1+0x964] ;  /* 0x00096400012d7983 */ /* 0x001f280000300800 */
[----:B------:R0:W-:Y:S01]  /*c080*/  STL.S16 [R1+0x388], R95 ;  /* 0x0003885f01007387 */ /* 0x0001e20000100600 */
[----:B------:R-:W-:-:S03]  /*c090*/  PRMT R7, RZ, 0x7610, R7 ;  /* 0x00007610ff077816 */ /* 0x000fc60000000007 */
[----:B0-----:R-:W2:Y:S04]  /*c0a0*/  LDL.LU R95, [R1+0x960] ;  /* 0x00096000015f7983 */ /* 0x001ea80000300800 */
        /* <DEDUP_REMOVED lines=29> */
[----:B0-----:R-:W2:Y:S01]  /*c280*/  LDL.LU R55, [R1+0x938] ;  /* 0x0009380001377983 */ /* 0x001ea20000300800 */
[----:B------:R-:W-:Y:S02]  /*c290*/  PRMT R23, RZ, 0x7610, R23 ;  /* 0x00007610ff177816 */ /* 0x000fe40000000017 */
[----:B------:R-:W-:Y:S01]  /*c2a0*/  PRMT R63, RZ, 0x7610, R63 ;  /* 0x00007610ff3f7816 */ /* 0x000fe2000000003f */
[----:B------:R0:W-:Y:S01]  /*c2b0*/  STL.S16 [R1+0x198], R60 ;  /* 0x0001983c01007387 */ /* 0x0001e20000100600 */
[----:B------:R-:W-:Y:S02]  /*c2c0*/  PRMT R64, RZ, 0x7610, R64 ;  /* 0x00007610ff407816 */ /* 0x000fe40000000040 */
[----:B------:R-:W-:Y:S02]  /*c2d0*/  PRMT R24, RZ, 0x7610, R24 ;  /* 0x00007610ff187816 */ /* 0x000fe40000000018 */
[----:B------:R-:W-:Y:S02]  /*c2e0*/  PRMT R25, RZ, 0x7610, R25 ;  /* 0x00007610ff197816 */ /* 0x000fe40000000019 */
[----:B------:R-:W-:-:S02]  /*c2f0*/  PRMT R65, RZ, 0x7610, R65 ;  /* 0x00007610ff417816 */ /* 0x000fc40000000041 */
[----:B------:R-:W-:Y:S01]  /*c300*/  PRMT R66, RZ, 0x7610, R66 ;  /* 0x00007610ff427816 */ /* 0x000fe20000000042 */
[----:B0-----:R-:W2:Y:S01]  /*c310*/  LDL.LU R60, [R1+0x934] ;  /* 0x00093400013c7983 */ /* 0x001ea20000300800 */
[----:B------:R-:W-:Y:S02]  /*c320*/  PRMT R26, RZ, 0x7610, R26 ;  /* 0x00007610ff1a7816 */ /* 0x000fe4000000001a */
[----:B------:R-:W-:Y:S01]  /*c330*/  PRMT R27, RZ, 0x7610, R27 ;  /* 0x00007610ff1b7816 */ /* 0x000fe2000000001b */
[----:B------:R0:W-:Y:S01]  /*c340*/  STL.S16 [R1+0x19c], R14 ;  /* 0x00019c0e01007387 */ /* 0x0001e20000100600 */
[----:B------:R-:W-:Y:S02]  /*c350*/  PRMT R67, RZ, 0x7610, R67 ;  /* 0x00007610ff437816 */ /* 0x000fe40000000043 */
[----:B------:R-:W-:Y:S02]  /*c360*/  PRMT R78, RZ, 0x7610, R78 ;  /* 0x00007610ff4e7816 */ /* 0x000fe4000000004e */
[----:B------:R-:W-:-:S02]  /*c370*/  PRMT R36, RZ, 0x7610, R36 ;  /* 0x00007610ff247816 */ /* 0x000fc40000000024 */
[----:B------:R-:W-:Y:S02]  /*c380*/  PRMT R37, RZ, 0x7610, R37 ;  /* 0x00007610ff257816 */ /* 0x000fe40000000025 */
[----:B------:R-:W-:Y:S01]  /*c390*/  PRMT R79, RZ, 0x7610, R79 ;  /* 0x00007610ff4f7816 */ /* 0x000fe2000000004f */
[----:B0-----:R-:W2:Y:S01]  /*c3a0*/  LDL.LU R14, [R1+0x930] ;  /* 0x00093000010e7983 */ /* 0x001ea20000300800 */
[----:B------:R-:W-:Y:S02]  /*c3b0*/  PRMT R80, RZ, 0x7610, R80 ;  /* 0x00007610ff507816 */ /* 0x000fe40000000050 */
[----:B------:R-:W-:Y:S01]  /*c3c0*/  PRMT R38, RZ, 0x7610, R38 ;  /* 0x00007610ff267816 */ /* 0x000fe20000000026 */
[----:B------:R0:W-:Y:S01]  /*c3d0*/  STL.S16 [R1+0x38c], R15 ;  /* 0x00038c0f01007387 */ /* 0x0001e20000100600 */
[----:B------:R-:W-:Y:S02]  /*c3e0*/  PRMT R158, RZ, 0x7610, R158 ;  /* 0x00007610ff9e7816 */ /* 0x000fe4000000009e */
[----:B------:R-:W-:-:S02]  /*c3f0*/  PRMT R81, RZ, 0x7610, R81 ;  /* 0x00007610ff517816 */ /* 0x000fc40000000051 */
[----:B------:R-:W-:Y:S02]  /*c400*/  PRMT R160, RZ, 0x7610, R160 ;  /* 0x00007610ffa07816 */ /* 0x000fe400000000a0 */
[----:B------:R-:W-:Y:S02]  /*c410*/  PRMT R82, RZ, 0x7610, R82 ;  /* 0x00007610ff527816 */ /* 0x000fe40000000052 */
[----:B------:R-:W-:Y:S01]  /*c420*/  PRMT R4, RZ, 0x7610, R4 ;  /* 0x00007610ff047816 */ /* 0x000fe20000000004 */
[----:B0-----:R-:W2:Y:S01]  /*c430*/  LDL.LU R15, [R1+0x92c] ;  /* 0x00092c00010f7983 */ /* 0x001ea20000300800 */
[----:B------:R-:W-:Y:S02]  /*c440*/  PRMT R161, RZ, 0x7610, R161 ;  /* 0x00007610ffa17816 */ /* 0x000fe400000000a1 */
[----:B------:R-:W-:Y:S01]  /*c450*/  PRMT R159, RZ, 0x7610, R159 ;  /* 0x00007610ff9f7816 */ /* 0x000fe2000000009f */
[----:B------:R0:W-:Y:S01]  /*c460*/  STL.S16 [R1+0x390], R61 ;  /* 0x0003903d01007387 */ /* 0x0001e20000100600 */
[----:B------:R-:W-:-:S02]  /*c470*/  PRMT R157, RZ, 0x7610, R157 ;  /* 0x00007610ff9d7816 */ /* 0x000fc4000000009d */
[----:B------:R-:W-:Y:S02]  /*c480*/  PRMT R155, RZ, 0x7610, R155 ;  /* 0x00007610ff9b7816 */ /* 0x000fe4000000009b */
        /* <DEDUP_REMOVED lines=60> */
[----:B------:R0:W-:Y:S04]  /*c850*/  STL.S16 [R1+0x480], R25 ;  /* 0x0004801901007387 */ /* 0x0001e80000100600 */
[----:B0-----:R-:W2:Y:S04]  /*c860*/  LDL.LU R25, [R1+0x90c] ;  /* 0x00090c0001197983 */ /* 0x001ea80000300800 */
        /* <DEDUP_REMOVED lines=10> */
[----:B------:R-:W-:Y:S04]  /*c910*/  STL [R1+0x860], R163 ;  /* 0x000860a301007387 */ /* 0x000fe80000100800 */
        /* <DEDUP_REMOVED lines=8> */
[----:B------:R0:W-:Y:S01]  /*c9a0*/  STL.S16 [R1+0x464], R80 ;  /* 0x0004645001007387 */ /* 0x0001e20000100600 */
[----:B------:R-:W-:-:S03]  /*c9b0*/  PRMT R165, RZ, 0x7610, R165 ;  /* 0x00007610ffa57816 */ /* 0x000fc600000000a5 */
        /* <DEDUP_REMOVED lines=12> */
[----:B------:R-:W-:Y:S04]  /*ca80*/  STL.S16 [R1+0x448], R161 ;  /* 0x000448a101007387 */ /* 0x000fe80000100600 */
[----:B------:R-:W-:Y:S01]  /*ca90*/  STL [R1+0x838], R165 ;  /* 0x000838a501007387 */ /* 0x000fe20000100800 */
[----:B------:R-:W-:Y:S01]  /*caa0*/  PRMT R3, RZ, 0x7610, R3 ;  /* 0x00007610ff037816 */ /* 0x000fe20000000003 */
[----:B0-----:R-:W0:Y:S02]  /*cab0*/  LDC R4, c[0x0][0x3a0] ;  /* 0x0000e800ff047b82 */ /* 0x001e240000000800 */
[----:B------:R-:W-:Y:S04]  /*cac0*/  STL.S16 [R1+0x1ac], R159 ;  /* 0x0001ac9f01007387 */ /* 0x000fe80000100600 */
        /* <DEDUP_REMOVED lines=10> */
[----:B------:R-:W-:Y:S01]  /*cb70*/  STL.S16 [R1+0x420], R133 ;  /* 0x0004208501007387 */ /* 0x000fe20000100600 */
[----:B------:R-:W-:-:S03]  /*cb80*/  PRMT R2, RZ, 0x7610, R2 ;  /* 0x00007610ff027816 */ /* 0x000fc60000000002 */
        /* <DEDUP_REMOVED lines=8> */
[----:B------:R-:W-:Y:S04]  /*cc10*/  STL.64 [R1+0x840], R2 ;  /* 0x0008400201007387 */ /* 0x000fe80000100a00 */
        /* <DEDUP_REMOVED lines=8> */
[----:B------:R1:W-:Y:S04]  /*cca0*/  STL.S16 [R1+0x3e4], R9 ;  /* 0x0003e40901007387 */ /* 0x0003e80000100600 */
[----:B-1----:R-:W2:Y:S04]  /*ccb0*/  LDL.LU R9, [R1+0x570] ;  /* 0x0005700001097983 */ /* 0x002ea80000300800 */
[----:B------:R-:W-:Y:S04]  /*ccc0*/  STL.S16 [R1+0x3e0], R77 ;  /* 0x0003e04d01007387 */ /* 0x000fe80000100600 */
[----:B------:R1:W-:Y:S01]  /*ccd0*/  STL.S16 [R1+0x3dc], R11 ;  /* 0x0003dc0b01007387 */ /* 0x0003e20000100600 */
[----:B------:R-:W-:-:S03]  /*cce0*/  PRMT R2, RZ, 0x7610, R2 ;  /* 0x00007610ff027816 */ /* 0x000fc60000000002 */
[----:B-1----:R-:W3:Y:S04]  /*ccf0*/  LDL.LU R11, [R1+0x574] ;  /* 0x00057400010b7983 */ /* 0x002ee80000300800 */
[----:B------:R-:W-:Y:S04]  /*cd00*/  STL.S16 [R1+0x3d8], R75 ;  /* 0x0003d84b01007387 */ /* 0x000fe80000100600 */
[----:B------:R1:W-:Y:S01]  /*cd10*/  STL.S16 [R1+0x3d4], R29 ;  /* 0x0003d41d01007387 */ /* 0x0003e20000100600 */
[----:B------:R-:W-:Y:S02]  /*cd20*/  PRMT R163, RZ, 0x7610, R163 ;  /* 0x00007610ffa37816 */ /* 0x000fe400000000a3 */
[----:B------:R-:W-:Y:S01]  /*cd30*/  PRMT R162, RZ, 0x7610, R162 ;  /* 0x00007610ffa27816 */ /* 0x000fe200000000a2 */
[----:B-1----:R-:W4:Y:S04]  /*cd40*/  LDL.LU R29, [R1+0x578] ;  /* 0x00057800011d7983 */ /* 0x002f280000300800 */
[----:B------:R-:W-:Y:S04]  /*cd50*/  STL.S16 [R1+0x3d0], R73 ;  /* 0x0003d04901007387 */ /* 0x000fe80000100600 */
[----:B------:R-:W-:Y:S04]  /*cd60*/  STL.S16 [R1+0x3cc], R71 ;  /* 0x0003cc4701007387 */ /* 0x000fe80000100600 */
[----:B------:R1:W-:Y:S01]  /*cd70*/  STL.S16 [R1+0x3c8], R21 ;  /* 0x0003c81501007387 */ /* 0x0003e20000100600 */
[----:B------:R-:W-:-:S03]  /*cd80*/  PRMT R3, RZ, 0x7610, R3 ;  /* 0x00007610ff037816 */ /* 0x000fc60000000003 */
[----:B-1----:R-:W4:Y:S04]  /*cd90*/  LDL.LU R21, [R1+0x57c] ;  /* 0x00057c0001157983 */ /* 0x002f280000300800 */
[----:B------:R-:W-:Y:S04]  /*cda0*/  STL.S16 [R1+0x3c4], R69 ;  /* 0x0003c44501007387 */ /* 0x000fe80000100600 */
[----:B------:R-:W-:Y:S04]  /*cdb0*/  STL.S16 [R1+0x3c0], R59 ;  /* 0x0003c03b01007387 */ /* 0x000fe80000100600 */
[----:B------:R-:W-:Y:S04]  /*cdc0*/  STL.S16 [R1+0x3bc], R57 ;  /* 0x0003bc3901007387 */ /* 0x000fe80000100600 */
[----:B------:R1:W-:Y:S04]  /*cdd0*/  STL.S16 [R1+0x3b8], R2 ;  /* 0x0003b80201007387 */ /* 0x0003e80000100600 */
[----:B-1----:R-:W4:Y:S04]  /*cde0*/  LDL.LU R2, [R1+0x580] ;  /* 0x0005800001027983 */ /* 0x002f280000300800 */
[----:B------:R-:W-:Y:S04]  /*cdf0*/  STL.S16 [R1+0x3b4], R53 ;  /* 0x0003b43501007387 */ /* 0x000fe80000100600 */
[----:B------:R-:W-:Y:S04]  /*ce00*/  STL.S16 [R1+0x3b0], R51 ;  /* 0x0003b03301007387 */ /* 0x000fe80000100600 */
[----:B------:R-:W-:Y:S04]  /*ce10*/  STL.64 [R1+0x880], R162 ;  /* 0x000880a201007387 */ /* 0x000fe80000100a00 */
[----:B------:R1:W-:Y:S01]  /*ce20*/  STL.S16 [R1+0x274], R3 ;  /* 0x0002740301007387 */ /* 0x0003e20000100600 */
[----:B-----5:R-:W-:-:S03]  /*ce30*/  IMAD.MOV.U32 R85, RZ, RZ, R84 ;  /* 0x000000ffff557224 */ /* 0x020fc600078e0054 */
[----:B-1----:R-:W4:Y:S04]  /*ce40*/  LDL.LU R3, [R1+0x584] ;  /* 0x0005840001037983 */ /* 0x002f280000300800 */
[----:B------:R-:W-:Y:S04]  /*ce50*/  STL.S16 [R1+0x3ac], R49 ;  /* 0x0003ac3101007387 */ /* 0x000fe80000100600 */
[----:B------:R-:W-:Y:S04]  /*ce60*/  STL.S16 [R1+0x3a8], R35 ;  /* 0x0003a82301007387 */ /* 0x000fe80000100600 */
[----:B------:R1:W-:Y:S04]  /*ce70*/  STL.S16 [R1+0x3a4], R17 ;  /* 0x0003a41101007387 */ /* 0x0003e80000100600 */
[----:B-1----:R-:W4:Y:S04]  /*ce80*/  LDL.LU R17, [R1+0x588] ;  /* 0x0005880001117983 */ /* 0x002f280000300800 */
[----:B------:R-:W-:Y:S04]  /*ce90*/  STL.S16 [R1+0x3a0], R33 ;  /* 0x0003a02101007387 */ /* 0x000fe80000100600 */
[----:B------:R1:W-:Y:S04]  /*cea0*/  STL.S16 [R1+0x278], R19 ;  /* 0x0002781301007387 */ /* 0x0003e80000100600 */
[----:B-1----:R-:W4:Y:S04]  /*ceb0*/  LDL.LU R19, [R1+0x58c] ;  /* 0x00058c0001137983 */ /* 0x002f280000300800 */
[----:B------:R1:W-:Y:S04]  /*cec0*/  STL.S16 [R1+0x280], R31 ;  /* 0x0002801f01007387 */ /* 0x0003e80000100600 */
[----:B------:R-:W-:Y:S04]  /*ced0*/  STL [R1+0x660], R164 ;  /* 0x000660a401007387 */ /* 0x000fe80000100800 */
[----:B------:R-:W-:Y:S01]  /*cee0*/  STL [R1+0x7f0], R164 ;  /* 0x0007f0a401007387 */ /* 0x000fe20000100800 */
[----:B--2---:R-:W-:-:S03]  /*cef0*/  IMAD.MOV.U32 R84, RZ, RZ, R9 ;  /* 0x000000ffff547224 */ /* 0x004fc600078e0009 */
[----:B------:R-:W2:Y:S01]  /*cf00*/  LDL.LU R9, [R1+0x590] ;  /* 0x0005900001097983 */ /* 0x000ea20000300800 */
[----:B------:R-:W-:Y:S02]  /*cf10*/  IMAD.MOV.U32 R87, RZ, RZ, R86 ;  /* 0x000000ffff577224 */ /* 0x000fe400078e0056 */
[----:B------:R-:W-:Y:S01]  /*cf20*/  IMAD.MOV.U32 R105, RZ, RZ, R104 ;  /* 0x000000ffff697224 */ /* 0x000fe200078e0068 */
[----:B------:R-:W-:Y:S01]  /*cf30*/  STL.64 [R1+0x848], R84 ;  /* 0x0008485401007387 */ /* 0x000fe20000100a00 */
[----:B---3--:R-:W-:-:S03]  /*cf40*/  IMAD.MOV.U32 R86, RZ, RZ, R11 ;  /* 0x000000ffff567224 */ /* 0x008fc600078e000b */
[----:B------:R-:W3:Y:S04]  /*cf50*/  LDL.LU R11, [R1+0x594] ;  /* 0x00059400010b7983 */ /* 0x000ee80000300800 */
[----:B------:R-:W-:Y:S01]  /*cf60*/  STL.64 [R1+0x850], R86 ;  /* 0x0008505601007387 */ /* 0x000fe20000100a00 */
[----:B------:R-:W-:Y:S02]  /*cf70*/  IMAD.MOV.U32 R107, RZ, RZ, R106 ;  /* 0x000000ffff6b7224 */ /* 0x000fe400078e006a */
[----:B----4-:R-:W-:Y:S02]  /*cf80*/  IMAD.MOV.U32 R104, RZ, RZ, R29 ;  /* 0x000000ffff687224 */ /* 0x010fe400078e001d */
[----:B------:R-:W4:Y:S04]  /*cf90*/  LDL.LU R29, [R1+0x598] ;  /* 0x00059800011d7983 */ /* 0x000f280000300800 */
[----:B-1----:R-:W4:Y:S01]  /*cfa0*/  LDL.LU R31, [R1+0x59c] ;  /* 0x00059c00011f7983 */ /* 0x002f220000300800 */
[----:B------:R-:W-:-:S03]  /*cfb0*/  IMAD.MOV.U32 R125, RZ, RZ, R124 ;  /* 0x000000ffff7d7224 */ /* 0x000fc600078e007c */
[----:B------:R-:W-:Y:S04]  /*cfc0*/  STL.64 [R1+0x858], R104 ;  /* 0x0008586801007387 */ /* 0x000fe80000100a00 */
[----:B------:R-:W4:Y:S04]  /*cfd0*/  LDL.LU R49, [R1+0x5a0] ;  /* 0x0005a00001317983 */ /* 0x000f280000300800 */
[----:B------:R-:W4:Y:S01]  /*cfe0*/  LDL.LU R51, [R1+0x5a4] ;  /* 0x0005a40001337983 */ /* 0x000f220000300800 */
[----:B------:R-:W-:-:S03]  /*cff0*/  IMAD.MOV.U32 R106, RZ, RZ, R21 ;  /* 0x000000ffff6a7224 */ /* 0x000fc600078e0015 */
[----:B------:R-:W4:Y:S01]  /*d000*/  LDL.LU R69, [R1+0x5a8] ;  /* 0x0005a80001457983 */ /* 0x000f220000300800 */
[----:B------:R-:W-:-:S03]  /*d010*/  IMAD.MOV.U32 R127, RZ, RZ, R126 ;  /* 0x000000ffff7f7224 */ /* 0x000fc600078e007e */
[----:B------:R-:W4:Y:S04]  /*d020*/  LDL.LU R59, [R1+0x5ac] ;  /* 0x0005ac00013b7983 */ /* 0x000f280000300800 */
[----:B------:R-:W4:Y:S01]  /*d030*/  LDL.LU R57, [R1+0x5b0] ;  /* 0x0005b00001397983 */ /* 0x000f220000300800 */
[----:B------:R-:W-:-:S03]  /*d040*/  IMAD.MOV.U32 R143, RZ, RZ, R142 ;  /* 0x000000ffff8f7224 */ /* 0x000fc600078e008e */
[----:B------:R-:W-:Y:S04]  /*d050*/  STL.64 [R1+0x868], R106 ;  /* 0x0008686a01007387 */ /* 0x000fe80000100a00 */
[----:B------:R-:W4:Y:S01]  /*d060*/  LDL.LU R53, [R1+0x5b4] ;  /* 0x0005b40001357983 */ /* 0x000f220000300800 */
[----:B------:R-:W-:-:S03]  /*d070*/  IMAD.MOV.U32 R124, RZ, RZ, R2 ;  /* 0x000000ffff7c7224 */ /* 0x000fc600078e0002 */
[----:B------:R-:W4:Y:S04]  /*d080*/  LDL.LU R2, [R1+0x5b8] ;  /* 0x0005b80001027983 */ /* 0x000f280000300800 */
[----:B------:R-:W-:Y:S01]  /*d090*/  STL.64 [R1+0x870], R124 ;  /* 0x0008707c01007387 */ /* 0x000fe20000100a00 */
[----:B------:R-:W-:Y:S02]  /*d0a0*/  IMAD.MOV.U32 R145, RZ, RZ, R144 ;  /* 0x000000ffff917224 */ /* 0x000fe400078e0090 */
[----:B------:R-:W-:Y:S02]  /*d0b0*/  IMAD.MOV.U32 R126, RZ, RZ, R3 ;  /* 0x000000ffff7e7224 */ /* 0x000fe400078e0003 */
[----:B------:R-:W4:Y:S04]  /*d0c0*/  LDL.LU R3, [R1+0x5bc] ;  /* 0x0005bc0001037983 */ /* 0x000f280000300800 */
[----:B------:R-:W4:Y:S04]  /*d0d0*/  LDL.LU R35, [R1+0x5c0] ;  /* 0x0005c00001237983 */ /* 0x000f280000300800 */
[----:B------:R-:W-:Y:S01]  /*d0e0*/  STL.64 [R1+0x878], R126 ;  /* 0x0008787e01007387 */ /* 0x000fe20000100a00 */
[----:B------:R-:W-:-:S03]  /*d0f0*/  IMAD.MOV.U32 R142, RZ, RZ, R17 ;  /* 0x000000ffff8e7224 */ /* 0x000fc600078e0011 */
[----:B------:R-:W4:Y:S04]  /*d100*/  LDL.LU R17, [R1+0x5c4] ;  /* 0x0005c40001117983 */ /* 0x000f280000300800 */
[----:B------:R-:W4:Y:S04]  /*d110*/  LDL.LU R33, [R1+0x5c8] ;  /* 0x0005c80001217983 */ /* 0x000f280000300800 */
[----:B------:R-:W-:Y:S04]  /*d120*/  STL.64 [R1+0x888], R142 ;  /* 0x0008888e01007387 */ /* 0x000fe80000100a00 */
[----:B------:R-:W4:Y:S01]  /*d130*/  LDL.LU R21, [R1+0x5cc] ;  /* 0x0005cc0001157983 */ /* 0x000f220000300800 */
[----:B------:R-:W-:-:S03]  /*d140*/  IMAD.MOV.U32 R144, RZ, RZ, R19 ;  /* 0x000000ffff907224 */ /* 0x000fc600078e0013 */
[----:B------:R-:W4:Y:S04]  /*d150*/  LDL.LU R19, [R1+0x5d8] ;  /* 0x0005d80001137983 */ /* 0x000f280000300800 */
[----:B------:R-:W-:Y:S01]  /*d160*/  STL.64 [R1+0x890], R144 ;  /* 0x0008909001007387 */ /* 0x000fe20000100a00 */
[----:B--2---:R-:W-:-:S04]  /*d170*/  LOP3.LUT R9, R9, R8, RZ, 0x3c, !PT ;  /* 0x0000000809097212 */ /* 0x004fc800078e3cff */
[----:B------:R-:W-:-:S04]  /*d180*/  LOP3.LUT R8, R9, R8, RZ, 0x3c, !PT ;  /* 0x0000000809087212 */ /* 0x000fc800078e3cff */
[----:B------:R-:W-:-:S05]  /*d190*/  LOP3.LUT R9, R9, R8, RZ, 0x3c, !PT ;  /* 0x0000000809097212 */ /* 0x000fca00078e3cff */
[----:B------:R1:W-:Y:S04]  /*d1a0*/  STL.64 [R1+0x898], R8 ;  /* 0x0008980801007387 */ /* 0x0003e80000100a00 */
[----:B-1----:R-:W2:Y:S01]  /*d1b0*/  LDL.LU R8, [R1+0x5dc] ;  /* 0x0005dc0001087983 */ /* 0x002ea20000300800 */
[----:B---3--:R-:W-:-:S04]  /*d1c0*/  LOP3.LUT R11, R11, R10, RZ, 0x3c, !PT ;  /* 0x0000000a0b0b7212 */ /* 0x008fc800078e3cff */
[----:B------:R-:W-:Y:S02]  /*d1d0*/  LOP3.LUT R10, R11, R10, RZ, 0x3c, !PT ;  /* 0x0000000a0b0a7212 */ /* 0x000fe400078e3cff */
[----:B----4-:R-:W-:Y:S02]  /*d1e0*/  LOP3.LUT R29, R29, R28, RZ, 0x3c, !PT ;  /* 0x0000001c1d1d7212 */ /* 0x010fe400078e3cff */
[----:B------:R-:W-:Y:S02]  /*d1f0*/  LOP3.LUT R31, R31, R30, RZ, 0x3c, !PT ;  /* 0x0000001e1f1f7212 */ /* 0x000fe400078e3cff */
[----:B------:R-:W-:Y:S02]  /*d200*/  LOP3.LUT R28, R29, R28, RZ, 0x3c, !PT ;  /* 0x0000001c1d1c7212 */ /* 0x000fe400078e3cff */
[----:B------:R-:W-:Y:S02]  /*d210*/  LOP3.LUT R30, R31, R30, RZ, 0x3c, !PT ;  /* 0x0000001e1f1e7212 */ /* 0x000fe400078e3cff */
[----:B------:R-:W-:-:S02]  /*d220*/  LOP3.LUT R11, R11, R10, RZ, 0x3c, !PT ;  /* 0x0000000a0b0b7212 */ /* 0x000fc400078e3cff */
[----:B------:R-:W-:Y:S02]  /*d230*/  LOP3.LUT R29, R29, R28, RZ, 0x3c, !PT ;  /* 0x0000001c1d1d7212 */ /* 0x000fe400078e3cff */
[----:B------:R-:W-:Y:S01]  /*d240*/  LOP3.LUT R31, R31, R30, RZ, 0x3c, !PT ;  /* 0x0000001e1f1f7212 */ /* 0x000fe200078e3cff */
[----:B------:R-:W-:Y:S01]  /*d250*/  STL.64 [R1+0x8a0], R10 ;  /* 0x0008a00a01007387 */ /* 0x000fe20000100a00 */
[----:B------:R-:W-:-:S03]  /*d260*/  IMAD.MOV.U32 R109, RZ, RZ, R108 ;  /* 0x000000ffff6d7224 */ /* 0x000fc600078e006c */
[----:B------:R-:W-:Y:S01]  /*d270*/  STL.64 [R1+0x8b0], R28 ;  /* 0x0008b01c01007387 */ /* 0x000fe20000100a00 */
[----:B------:R-:W-:-:S03]  /*d280*/  IMAD.MOV.U32 R111, RZ, RZ, R110 ;  /* 0x000000ffff6f7224 */ /* 0x000fc600078e006e */
[----:B------:R1:W-:Y:S01]  /*d290*/  STL.64 [R1+0x8c0], R30 ;  /* 0x0008c01e01007387 */ /* 0x0003e20000100a00 */
[----:B------:R-:W-:Y:S02]  /*d2a0*/  IMAD.MOV.U32 R131, RZ, RZ, R130 ;  /* 0x000000ffff837224 */ /* 0x000fe400078e0082 */
[----:B------:R-:W-:Y:S01]  /*d2b0*/  IMAD.MOV.U32 R149, RZ, RZ, R148 ;  /* 0x000000ffff957224 */ /* 0x000fe200078e0094 */
[----:B-1----:R-:W3:Y:S04]  /*d2c0*/  LDL.LU R31, [R1+0x558] ;  /* 0x00055800011f7983 */ /* 0x002ee80000300800 */
[----:B------:R-:W4:Y:S04]  /*d2d0*/  LDL.LU R30, [R1+0x560] ;  /* 0x00056000011e7983 */ /* 0x000f280000300800 */
[----:B------:R-:W4:Y:S01]  /*d2e0*/  LDL.LU R29, [R1+0x564] ;  /* 0x00056400011d7983 */ /* 0x000f220000300800 */
[----:B------:R-:W-:-:S03]  /*d2f0*/  IMAD.MOV.U32 R108, RZ, RZ, R2 ;  /* 0x000000ffff6c7224 */ /* 0x000fc600078e0002 */
[----:B------:R-:W4:Y:S01]  /*d300*/  LDL.LU R2, [R1+0x550] ;  /* 0x0005500001027983 */ /* 0x000f220000300800 */
[----:B------:R-:W-:Y:S02]  /*d310*/  IMAD.MOV.U32 R89, RZ, RZ, R88 ;  /* 0x000000ffff597224 */ /* 0x000fe400078e0058 */
[----:B------:R-:W-:Y:S02]  /*d320*/  IMAD.MOV.U32 R71, RZ, RZ, R70 ;  /* 0x000000ffff477224 */ /* 0x000fe400078e0046 */
[----:B------:R-:W-:Y:S02]  /*d330*/  IMAD.MOV.U32 R88, RZ, RZ, R57 ;  /* 0x000000ffff587224 */ /* 0x000fe400078e0039 */
[----:B------:R-:W-:Y:S02]  /*d340*/  IMAD.MOV.U32 R70, RZ, RZ, R59 ;  /* 0x000000ffff467224 */ /* 0x000fe400078e003b */
[----:B------:R-:W-:Y:S02]  /*d350*/  IMAD.MOV.U32 R129, RZ, RZ, R128 ;  /* 0x000000ffff817224 */ /* 0x000fe400078e0080 */
[----:B------:R-:W-:-:S02]  /*d360*/  IMAD.MOV.U32 R110, RZ, RZ, R3 ;  /* 0x000000ffff6e7224 */ /* 0x000fc400078e0003 */
[----:B------:R-:W4:Y:S04]  /*d370*/  LDL.LU R3, [R1+0x554] ;  /* 0x0005540001037983 */ /* 0x000f280000300800 */
[----:B------:R-:W4:Y:S01]  /*d380*/  LDL.LU R28, [R1+0x52c] ;  /* 0x00052c00011c7983 */ /* 0x000f220000300800 */
[----:B------:R-:W-:Y:S02]  /*d390*/  IMAD.MOV.U32 R128, RZ, RZ, R35 ;  /* 0x000000ffff807224 */ /* 0x000fe400078e0023 */
[----:B------:R-:W-:Y:S02]  /*d3a0*/  IMAD.MOV.U32 R35, RZ, RZ, R34 ;  /* 0x000000ffff237224 */ /* 0x000fe400078e0022 */
[----:B------:R-:W-:Y:S02]  /*d3b0*/  IMAD.MOV.U32 R130, RZ, RZ, R17 ;  /* 0x000000ffff827224 */ /* 0x000fe400078e0011 */
[----:B------:R-:W4:Y:S04]  /*d3c0*/  LDL.LU R17, [R1+0x534] ;  /* 0x0005340001117983 */ /* 0x000f280000300800 */
[----:B------:R-:W4:Y:S04]  /*d3d0*/  LDL.LU R10, [R1+0x538] ;  /* 0x00053800010a7983 */ /* 0x000f280000300800 */
[----:B------:R-:W4:Y:S01]  /*d3e0*/  LDL.LU R11, [R1+0x51c] ;  /* 0x00051c00010b7983 */ /* 0x000f220000300800 */
[----:B------:R-:W-:-:S03]  /*d3f0*/  IMAD.MOV.U32 R148, RZ, RZ, R21 ;  /* 0x000000ffff947224 */ /* 0x000fc600078e0015 */
[----:B------:R-:W4:Y:S04]  /*d400*/  LDL.LU R21, [R1+0x520] ;  /* 0x0005200001157983 */ /* 0x000f280000300800 */
[----:B------:R-:W4:Y:S04]  /*d410*/  LDL.LU R57, [R1+0x500] ;  /* 0x0005000001397983 */ /* 0x000f280000300800 */
[----:B------:R-:W4:Y:S04]  /*d420*/  LDL.LU R59, [R1+0x504] ;  /* 0x00050400013b7983 */ /* 0x000f280000300800 */
[----:B------:R-:W4:Y:S04]  /*d430*/  LDL.LU R9, [R1+0x508] ;  /* 0x0005080001097983 */ /* 0x000f280000300800 */
[----:B------:R-:W4:Y:S01]  /*d440*/  LDL.LU R97, [R1+0x4f0] ;  /* 0x0004f00001617983 */ /* 0x000f220000300800 */
[----:B--2---:R-:W-:-:S03]  /*d450*/  IMAD.MOV.U32 R34, RZ, RZ, R8 ;  /* 0x000000ffff227224 */ /* 0x004fc600078e0008 */
[----:B------:R-:W2:Y:S01]  /*d460*/  LDL.LU R8, [R1+0x4f4] ;  /* 0x0004f40001087983 */ /* 0x000ea20000300800 */
[----:B------:R-:W-:Y:S02]  /*d470*/  IMAD.MOV.U32 R147, RZ, RZ, R146 ;  /* 0x000000ffff937224 */ /* 0x000fe400078e0092 */
[----:B------:R-:W-:Y:S01]  /*d480*/  IMAD.MOV.U32 R146, RZ, RZ, R33 ;  /* 0x000000ffff927224 */ /* 0x000fe200078e0021 */
[----:B------:R-:W2:Y:S01]  /*d490*/  LDL.LU R105, [R1+0x258] ;  /* 0x0002580001697983 */ /* 0x000ea20000300800 */
[----:B------:R-:W-:-:S03]  /*d4a0*/  IMAD.MOV.U32 R33, RZ, RZ, R32 ;  /* 0x000000ffff217224 */ /* 0x000fc600078e0020 */
[----:B------:R-:W2:Y:S01]  /*d4b0*/  LDL.LU R104, [R1+0x25c] ;  /* 0x00025c0001687983 */ /* 0x000ea20000300800 */
[----:B------:R-:W-:-:S03]  /*d4c0*/  IMAD.MOV.U32 R32, RZ, RZ, R19 ;  /* 0x000000ffff207224 */ /* 0x000fc600078e0013 */
[----:B------:R-:W2:Y:S01]  /*d4d0*/  LDL.LU R87, [R1+0x260] ;  /* 0x0002600001577983 */ /* 0x000ea20000300800 */
[----:B------:R-:W-:-:S03]  /*d4e0*/  IMAD.MOV.U32 R91, RZ, RZ, R90 ;  /* 0x000000ffff5b7224 */ /* 0x000fc600078e005a */
        /* <DEDUP_REMOVED lines=8> */
[----:B------:R-:W-:Y:S02]  /*d570*/  IMAD.MOV.U32 R115, RZ, RZ, R114 ;  /* 0x000000ffff737224 */ /* 0x000fe400078e0072 */
[----:B------:R-:W-:Y:S02]  /*d580*/  IMAD.MOV.U32 R133, RZ, RZ, R132 ;  /* 0x000000ffff857224 */ /* 0x000fe400078e0084 */
[----:B------:R-:W-:Y:S02]  /*d590*/  IMAD.MOV.U32 R75, RZ, RZ, R74 ;  /* 0x000000ffff4b7224 */ /* 0x000fe400078e004a */
[----:B------:R-:W-:Y:S02]  /*d5a0*/  IMAD.MOV.U32 R151, RZ, RZ, R150 ;  /* 0x000000ffff977224 */ /* 0x000fe400078e0096 */
[----:B------:R-:W-:Y:S02]  /*d5b0*/  IMAD.MOV.U32 R153, RZ, RZ, R152 ;  /* 0x000000ffff997224 */ /* 0x000fe400078e0098 */
[----:B---3--:R-:W-:-:S02]  /*d5c0*/  IMAD.MOV.U32 R52, RZ, RZ, R31 ;  /* 0x000000ffff347224 */ /* 0x008fc400078e001f */
[----:B----4-:R-:W-:Y:S02]  /*d5d0*/  IMAD.MOV.U32 R72, RZ, RZ, R30 ;  /* 0x000000ffff487224 */ /* 0x010fe400078e001e */
[----:B------:R-:W3:Y:S04]  /*d5e0*/  LDL.LU R30, [R1+0x1e8] ;  /* 0x0001e800011e7983 */ /* 0x000ee80000300800 */
[----:B------:R-:W4:Y:S01]  /*d5f0*/  LDL.LU R31, [R1+0x10] ;  /* 0x00001000011f7983 */ /* 0x000f220000300800 */
[----:B------:R-:W-:Y:S02]  /*d600*/  IMAD.MOV.U32 R74, RZ, RZ, R29 ;  /* 0x000000ffff4a7224 */ /* 0x000fe400078e001d */
[----:B------:R-:W-:Y:S02]  /*d610*/  IMAD.MOV.U32 R112, RZ, RZ, R2 ;  /* 0x000000ffff707224 */ /* 0x000fe400078e0002 */
[----:B------:R-:W4:Y:S01]  /*d620*/  LDL.LU R2, [R1+0x3c] ;  /* 0x00003c0001027983 */ /* 0x000f220000300800 */
[----:B------:R-:W-:-:S02]  /*d630*/  IMAD.MOV.U32 R77, RZ, RZ, R76 ;  /* 0x000000ffff4d7224 */ /* 0x000fc400078e004c */
[----:B------:R-:W-:Y:S02]  /*d640*/  IMAD.MOV.U32 R99, RZ, RZ, R98 ;  /* 0x000000ffff637224 */ /* 0x000fe400078e0062 */
[----:B------:R-:W-:Y:S02]  /*d650*/  IMAD.MOV.U32 R114, RZ, RZ, R3 ;  /* 0x000000ffff727224 */ /* 0x000fe400078e0003 */
[----:B------:R-:W4:Y:S01]  /*d660*/  LDL.LU R3, [R1+0x1c] ;  /* 0x00001c0001037983 */ /* 0x000f220000300800 */
[----:B------:R-:W-:-:S03]  /*d670*/  IMAD.MOV.U32 R132, RZ, RZ, R28 ;  /* 0x000000ffff847224 */ /* 0x000fc600078e001c */
[----:B------:R-:W4:Y:S04]  /*d680*/  LDL.LU R28, [R1+0x40] ;  /* 0x00004000011c7983 */ /* 0x000f280000300800 */
[----:B------:R-:W4:Y:S01]  /*d690*/  LDL.LU R29, [R1+0x20] ;  /* 0x00002000011d7983 */ /* 0x000f220000300800 */
[----:B------:R-:W-:Y:S02]  /*d6a0*/  IMAD.MOV.U32 R150, RZ, RZ, R17 ;  /* 0x000000ffff967224 */ /* 0x000fe400078e0011 */
[----:B------:R-:W-:Y:S02]  /*d6b0*/  IMAD.MOV.U32 R17, RZ, RZ, R16 ;  /* 0x000000ffff117224 */ /* 0x000fe400078e0010 */
[----:B------:R-:W-:Y:S02]  /*d6c0*/  IMAD.MOV.U32 R152, RZ, RZ, R10 ;  /* 0x000000ffff987224 */ /* 0x000fe400078e000a */
[----:B------:R-:W4:Y:S01]  /*d6d0*/  LDL.LU R10, [R1+0x44] ;  /* 0x00004400010a7983 */ /* 0x000f220000300800 */
[----:B------:R-:W-:-:S03]  /*d6e0*/  IMAD.MOV.U32 R16, RZ, RZ, R11 ;  /* 0x000000ffff107224 */ /* 0x000fc600078e000b */
[----:B------:R-:W4:Y:S01]  /*d6f0*/  LDL.LU R11, [R1+0x24] ;  /* 0x00002400010b7983 */ /* 0x000f220000300800 */
[----:B------:R-:W-:-:S03]  /*d700*/  IMAD.MOV.U32 R76, RZ, RZ, R9 ;  /* 0x000000ffff4c7224 */ /* 0x000fc600078e0009 */
[----:B------:R-:W4:Y:S01]  /*d710*/  LDL.LU R9, [R1+0x34] ;  /* 0x0000340001097983 */ /* 0x000f220000300800 */
[----:B--2---:R-:W-:-:S03]  /*d720*/  IMAD.MOV.U32 R98, RZ, RZ, R8 ;  /* 0x000000ffff627224 */ /* 0x004fc600078e0008 */
[----:B------:R-:W2:Y:S01]  /*d730*/  LDL.LU R8, [R1+0x38] ;  /* 0x0000380001087983 */ /* 0x000ea20000300800 */
[----:B------:R-:W-:Y:S02]  /*d740*/  IMAD.MOV.U32 R137, RZ, RZ, R136 ;  /* 0x000000ffff897224 */ /* 0x000fe400078e0088 */
        /* <DEDUP_REMOVED lines=9> */
[----:B------:R-:W-:-:S03]  /*d7e0*/  IMAD.MOV.U32 R145, RZ, RZ, R103 ;  /* 0x000000ffff917224 */ /* 0x000fc600078e0067 */
[----:B------:R-:W-:Y:S01]  /*d7f0*/  STL.64 [R1+0x8], R104 ;  /* 0x0000086801007387 */ /* 0x000fe20000100a00 */
[----:B------:R-:W-:Y:S02]  /*d800*/  IMAD.MOV.U32 R124, RZ, RZ, R123 ;  /* 0x000000ffff7c7224 */ /* 0x000fe400078e007b */
[----:B------:R-:W-:Y:S02]  /*d810*/  IMAD.MOV.U32 R125, RZ, RZ, R117 ;  /* 0x000000ffff7d7224 */ /* 0x000fe400078e0075 */
[----:B------:R-:W-:Y:S02]  /*d820*/  IMAD.MOV.U32 R126, RZ, RZ, R134 ;  /* 0x000000ffff7e7224 */ /* 0x000fe400078e0086 */
[----:B------:R-:W-:Y:S02]  /*d830*/  IMAD.MOV.U32 R127, RZ, RZ, R118 ;  /* 0x000000ffff7f7224 */ /* 0x000fe400078e0076 */
[----:B---3--:R-:W-:Y:S02]  /*d840*/  IMAD.MOV.U32 R106, RZ, RZ, R30 ;  /* 0x000000ffff6a7224 */ /* 0x008fe400078e001e */
[----:B----4-:R-:W-:-:S05]  /*d850*/  IMAD.MOV.U32 R107, RZ, RZ, R31 ;  /* 0x000000ffff6b7224 */ /* 0x010fca00078e001f */
[----:B------:R-:W-:Y:S01]  /*d860*/  STL.64 [R1+0x10], R106 ;  /* 0x0000106a01007387 */ /* 0x000fe20000100a00 */
[----:B------:R-:W-:Y:S02]  /*d870*/  IMAD.MOV.U32 R162, RZ, RZ, R135 ;  /* 0x000000ffffa27224 */ /* 0x000fe400078e0087 */
[----:B------:R-:W-:Y:S02]  /*d880*/  IMAD.MOV.U32 R163, RZ, RZ, R119 ;  /* 0x000000ffffa37224 */ /* 0x000fe400078e0077 */
[----:B------:R-:W-:Y:S02]  /*d890*/  IMAD.MOV.U32 R142, RZ, RZ, R140 ;  /* 0x000000ffff8e7224 */ /* 0x000fe400078e008c */
[----:B------:R-:W-:Y:S02]  /*d8a0*/  IMAD.MOV.U32 R143, RZ, RZ, R120 ;  /* 0x000000ffff8f7224 */ /* 0x000fe400078e0078 */
[----:B0-----:R-:W-:Y:S02]  /*d8b0*/  IMAD R4, R164, -0x40, R4 ;  /* 0xffffffc0a4047824 */ /* 0x001fe400078e0204 */
[----:B------:R-:W-:-:S02]  /*d8c0*/  IMAD.MOV.U32 R84, RZ, RZ, R28 ;  /* 0x000000ffff547224 */ /* 0x000fc400078e001c */
[----:B------:R-:W-:Y:S02]  /*d8d0*/  IMAD.MOV.U32 R85, RZ, RZ, R29 ;  /* 0x000000ffff557224 */ /* 0x000fe400078e001d */
[----:B------:R-:W-:Y:S02]  /*d8e0*/  IMAD.MOV.U32 R86, RZ, RZ, R10 ;  /* 0x000000ffff567224 */ /* 0x000fe400078e000a */
[----:B------:R-:W3:Y:S01]  /*d8f0*/  LDL.LU R10, [R1+0x4] ;  /* 0x00000400010a7983 */ /* 0x000ee20000300800 */
[----:B------:R-:W-:-:S03]  /*d900*/  IMAD.MOV.U32 R87, RZ, RZ, R11 ;  /* 0x000000ffff577224 */ /* 0x000fc600078e000b */
[----:B------:R-:W4:Y:S04]  /*d910*/  LDL.LU R28, [R1+0x18] ;  /* 0x00001800011c7983 */ /* 0x000f280000300800 */
[----:B------:R-:W-:Y:S04]  /*d920*/  STL.64 [R1+0x58], R2 ;  /* 0x0000580201007387 */ /* 0x000fe80000100a00 */
[----:B------:R-:W-:Y:S01]  /*d930*/  STL.64 [R1+0x60], R84 ;  /* 0x0000605401007387 */ /* 0x000fe20000100a00 */
[----:B------:R-:W-:Y:S02]  /*d940*/  IMAD.MOV.U32 R144, RZ, RZ, R9 ;  /* 0x000000ffff907224 */ /* 0x000fe400078e0009 */
[----:B------:R-:W-:Y:S01]  /*d950*/  IMAD.MOV.U32 R9, RZ, RZ, R116 ;  /* 0x000000ffff097224 */ /* 0x000fe200078e0074 */
[----:B------:R-:W-:Y:S04]  /*d960*/  STL.64 [R1+0x68], R86 ;  /* 0x0000685601007387 */ /* 0x000fe80000100a00 */
[----:B------:R-:W-:Y:S04]  /*d970*/  STL.64 [R1+0x88], R144 ;  /* 0x0000889001007387 */ /* 0x000fe80000100a00 */
[----:B--2---:R-:W-:Y:S04]  /*d980*/  STL.64 [R1+0x90], R8 ;  /* 0x0000900801007387 */ /* 0x004fe80000100a00 */
[----:B------:R-:W-:Y:S04]  /*d990*/  STL.64 [R1+0x98], R124 ;  /* 0x0000987c01007387 */ /* 0x000fe80000100a00 */
[----:B------:R-:W-:Y:S04]  /*d9a0*/  STL.64 [R1+0xa0], R126 ;  /* 0x0000a07e01007387 */ /* 0x000fe80000100a00 */
[----:B------:R-:W-:Y:S04]  /*d9b0*/  STL.64 [R1+0xa8], R162 ;  /* 0x0000a8a201007387 */ /* 0x000fe80000100a00 */
[----:B------:R-:W-:Y:S04]  /*d9c0*/  STL.64 [R1+0xb0], R142 ;  /* 0x0000b08e01007387 */ /* 0x000fe80000100a00 */
[----:B------:R-:W2:Y:S04]  /*d9d0*/  LDL R103, [R1+0x190] ;  /* 0x0001900001677983 */ /* 0x000ea80000100800 */
[----:B------:R-:W3:Y:S01]  /*d9e0*/  LDL R164, [R1+0x194] ;  /* 0x0001940001a47983 */ /* 0x000ee20000100800 */
[----:B------:R-:W-:Y:S01]  /*d9f0*/  ISETP.GT.AND P5, PT, R4, RZ, PT ;  /* 0x000000ff0400720c */ /* 0x000fe20003fa4270 */
[----:B------:R-:W-:-:S02]  /*da00*/  IMAD.MOV.U32 R161, RZ, RZ, R160 ;  /* 0x000000ffffa17224 */ /* 0x000fc400078e00a0 */
        /* <DEDUP_REMOVED lines=12> */
[----:B--2---:R-:W2:Y:S04]  /*dad0*/  @P5 LDG.E.U16 R103, desc[UR24][R160.64] ;  /* 0x00000018a0675981 */ /* 0x004ea8000c1e1500 */
[----:B---3--:R-:W3:Y:S01]  /*dae0*/  @P5 LDG.E.U16 R164, desc[UR24][R158.64] ;  /* 0x000000189ea45981 */ /* 0x008ee2000c1e1500 */
[----:B------:R-:W-:-:S03]  /*daf0*/  IMAD.MOV.U32 R116, RZ, RZ, R101 ;  /* 0x000000ffff747224 */ /* 0x000fc600078e0065 */
[----:B------:R-:W-:Y:S01]  /*db00*/  STL.64 [R1+0xc8], R10 ;  /* 0x0000c80a01007387 */ /* 0x000fe20000100a00 */
[----:B------:R-:W-:-:S03]  /*db10*/  IMAD.MOV.U32 R117, RZ, RZ, R5 ;  /* 0x000000ffff757224 */ /* 0x000fc600078e0005 */
[----:B----4-:R-:W-:Y:S01]  /*db20*/  STL.64 [R1+0xd0], R28 ;  /* 0x0000d01c01007387 */ /* 0x010fe20000100a00 */
[----:B------:R-:W-:-:S03]  /*db30*/  IMAD.MOV.U32 R118, RZ, RZ, R102 ;  /* 0x000000ffff767224 */ /* 0x000fc600078e0066 */
[----:B------:R-:W-:Y:S01]  /*db40*/  STL.64 [R1+0xd8], R40 ;  /* 0x0000d82801007387 */ /* 0x000fe20000100a00 */
[----:B------:R-:W-:-:S03]  /*db50*/  IMAD.MOV.U32 R119, RZ, RZ, R6 ;  /* 0x000000ffff777224 */ /* 0x000fc600078e0006 */
[----:B------:R-:W-:Y:S01]  /*db60*/  STL.64 [R1+0xe0], R30 ;  /* 0x0000e01e01007387 */ /* 0x000fe20000100a00 */
[----:B------:R-:W-:Y:S02]  /*db70*/  IMAD.MOV.U32 R94, RZ, RZ, R47 ;  /* 0x000000ffff5e7224 */ /* 0x000fe400078e002f */
[----:B------:R-:W-:Y:S01]  /*db80*/  IMAD.MOV.U32 R95, RZ, RZ, R7 ;  /* 0x000000ffff5f7224 */ /* 0x000fe200078e0007 */
[----:B------:R-:W-:Y:S01]  /*db90*/  STL.64 [R1+0xe8], R42 ;  /* 0x0000e82a01007387 */ /* 0x000fe20000100a00 */
[----:B------:R-:W-:Y:S02]  /*dba0*/  IMAD.MOV.U32 R6, RZ, RZ, R54 ;  /* 0x000000ffff067224 */ /* 0x000fe400078e0036 */
[----:B------:R-:W-:Y:S01]  /*dbb0*/  IMAD.MOV.U32 R7, RZ, RZ, R12 ;  /* 0x000000ffff077224 */ /* 0x000fe200078e000c */
[----:B------:R-:W-:Y:S01]  /*dbc0*/  STL.64 [R1+0xf0], R92 ;  /* 0x0000f05c01007387 */ /* 0x000fe20000100a00 */
[----:B------:R-:W-:-:S03]  /*dbd0*/  IMAD.MOV.U32 R12, RZ, RZ, R55 ;  /* 0x000000ffff0c7224 */ /* 0x000fc600078e0037 */
[----:B------:R-:W-:Y:S01]  /*dbe0*/  STL.64 [R1+0xf8], R44 ;  /* 0x0000f82c01007387 */ /* 0x000fe20000100a00 */
[----:B------:R-:W-:Y:S02]  /*dbf0*/  IMAD.MOV.U32 R54, RZ, RZ, R60 ;  /* 0x000000ffff367224 */ /* 0x000fe400078e003c */
[----:B------:R-:W-:Y:S01]  /*dc00*/  IMAD.MOV.U32 R55, RZ, RZ, R14 ;  /* 0x000000ffff377224 */ /* 0x000fe200078e000e */
[----:B------:R-:W-:Y:S01]  /*dc10*/  STL.64 [R1+0x108], R116 ;  /* 0x0001087401007387 */ /* 0x000fe20000100a00 */
[----:B------:R-:W-:-:S03]  /*dc20*/  IMAD.MOV.U32 R14, RZ, RZ, R61 ;  /* 0x000000ffff0e7224 */ /* 0x000fc600078e003d */
[----:B------:R-:W4:Y:S01]  /*dc30*/  LDL R47, [R1+0x284] ;  /* 0x00028400012f7983 */ /* 0x000f220000100800 */
[----:B------:R-:W-:Y:S02]  /*dc40*/  IMAD.MOV.U32 R60, RZ, RZ, R62 ;  /* 0x000000ffff3c7224 */ /* 0x000fe400078e003e */
[----:B------:R-:W-:Y:S01]  /*dc50*/  IMAD.MOV.U32 R61, RZ, RZ, R22 ;  /* 0x000000ffff3d7224 */ /* 0x000fe200078e0016 */
[----:B------:R-:W-:Y:S01]  /*dc60*/  STL.64 [R1+0x110], R118 ;  /* 0x0001107601007387 */ /* 0x000fe20000100a00 */
[----:B------:R-:W-:-:S03]  /*dc70*/  IMAD.MOV.U32 R22, RZ, RZ, R63 ;  /* 0x000000ffff167224 */ /* 0x000fc600078e003f */
[----:B------:R-:W-:Y:S01]  /*dc80*/  STL.64 [R1+0x118], R94 ;  /* 0x0001185e01007387 */ /* 0x000fe20000100a00 */
[----:B------:R-:W-:-:S03]  /*dc90*/  IMAD.MOV.U32 R62, RZ, RZ, R64 ;  /* 0x000000ffff3e7224 */ /* 0x000fc600078e0040 */
[----:B------:R-:W-:Y:S01]  /*dca0*/  STL.64 [R1+0x120], R6 ;  /* 0x0001200601007387 */ /* 0x000fe20000100a00 */
[----:B------:R-:W-:-:S03]  /*dcb0*/  IMAD.MOV.U32 R63, RZ, RZ, R24 ;  /* 0x000000ffff3f7224 */ /* 0x000fc600078e0018 */
[----:B------:R-:W-:Y:S01]  /*dcc0*/  STL.64 [R1+0x128], R12 ;  /* 0x0001280c01007387 */ /* 0x000fe20000100a00 */
[----:B------:R-:W-:-:S03]  /*dcd0*/  IMAD.MOV.U32 R24, RZ, RZ, R65 ;  /* 0x000000ffff187224 */ /* 0x000fc600078e0041 */
[----:B------:R-:W-:Y:S01]  /*dce0*/  STL.64 [R1+0x130], R54 ;  /* 0x0001303601007387 */ /* 0x000fe20000100a00 */
        /* <DEDUP_REMOVED lines=8> */
[----:B------:R-:W4:Y:S01]  /*dd70*/  LDL R83, [R1+0x4c8] ;  /* 0x0004c80001537983 */ /* 0x000f220000100800 */
[----:B------:R-:W-:-:S03]  /*dd80*/  IMAD.MOV.U32 R36, RZ, RZ, R79 ;  /* 0x000000ffff247224 */ /* 0x000fc600078e004f */
[----:B------:R-:W4:Y:S01]  /*dd90*/  LDL R5, [R1+0x4cc] ;  /* 0x0004cc0001057983 */ /* 0x000f220000100800 */
[----:B------:R-:W-:-:S03]  /*dda0*/  IMAD.MOV.U32 R78, RZ, RZ, R80 ;  /* 0x000000ffff4e7224 */ /* 0x000fc600078e0050 */
[----:B------:R-:W-:Y:S01]  /*ddb0*/  STL.64 [R1+0x150], R62 ;  /* 0x0001503e01007387 */ /* 0x000fe20000100a00 */
[----:B------:R-:W-:-:S03]  /*ddc0*/  IMAD.MOV.U32 R79, RZ, RZ, R38 ;  /* 0x000000ffff4f7224 */ /* 0x000fc600078e0026 */
[----:B------:R-:W-:Y:S04]  /*ddd0*/  STL.64 [R1+0x158], R24 ;  /* 0x0001581801007387 */ /* 0x000fe80000100a00 */
[----:B------:R-:W-:Y:S04]  /*dde0*/  STL.64 [R1+0x160], R64 ;  /* 0x0001604001007387 */ /* 0x000fe80000100a00 */
[----:B------:R-:W4:Y:S04]  /*ddf0*/  LDL R101, [R1+0x4d0] ;  /* 0x0004d00001657983 */ /* 0x000f280000100800 */
[----:B------:R-:W4:Y:S04]  /*de00*/  LDL R102, [R1+0x4d4] ;  /* 0x0004d40001667983 */ /* 0x000f280000100800 */
[----:B------:R-:W-:Y:S04]  /*de10*/  STL.64 [R1+0x168], R26 ;  /* 0x0001681a01007387 */ /* 0x000fe80000100a00 */
[----:B------:R-:W-:Y:S04]  /*de20*/  STL.64 [R1+0x170], R66 ;  /* 0x0001704201007387 */ /* 0x000fe80000100a00 */
[----:B------:R-:W-:Y:S04]  /*de30*/  STL.64 [R1+0x178], R36 ;  /* 0x0001782401007387 */ /* 0x000fe80000100a00 */
[----:B------:R-:W-:Y:S04]  /*de40*/  STL.64 [R1+0x180], R78 ;  /* 0x0001804e01007387 */ /* 0x000fe80000100a00 */
[----:B------:R-:W4:Y:S04]  /*de50*/  LDL R140, [R1+0x4c4] ;  /* 0x0004c400018c7983 */ /* 0x000f280000100800 */
[----:B------:R-:W4:Y:S04]  /*de60*/  LDL R134, [R1+0x4c0] ;  /* 0x0004c00001867983 */ /* 0x000f280000100800 */
[----:B------:R-:W4:Y:S04]  /*de70*/  LDL R39, [R1+0x4bc] ;  /* 0x0004bc0001277983 */ /* 0x000f280000100800 */
[----:B------:R-:W4:Y:S04]  /*de80*/  LDL R120, [R1+0x4b8] ;  /* 0x0004b80001787983 */ /* 0x000f280000100800 */
[----:B------:R-:W4:Y:S04]  /*de90*/  LDL R135, [R1+0x4b4] ;  /* 0x0004b40001877983 */ /* 0x000f280000100800 */
[----:B------:R-:W4:Y:S04]  /*dea0*/  LDL R123, [R1+0x4b0] ;  /* 0x0004b000017b7983 */ /* 0x000f280000100800 */
[----:B------:R-:W-:Y:S04]  /*deb0*/  STL [R1+0x668], R160 ;  /* 0x000668a001007387 */ /* 0x000fe80000100800 */
[----:B------:R0:W-:Y:S04]  /*dec0*/  STL [R1+0x7f8], R160 ;  /* 0x0007f8a001007387 */ /* 0x0001e80000100800 */
[----:B0-----:R-:W4:Y:S04]  /*ded0*/  LDL.LU R160, [R1+0x38c] ;  /* 0x00038c0001a07983 */ /* 0x001f280000300800 */
[----:B------:R-:W-:Y:S04]  /*dee0*/  STL [R1+0x664], R161 ;  /* 0x000664a101007387 */ /* 0x000fe80000100800 */
[----:B------:R0:W-:Y:S04]  /*def0*/  STL [R1+0x7f4], R161 ;  /* 0x0007f4a101007387 */ /* 0x0001e80000100800 */
[----:B0-----:R-:W4:Y:S04]  /*df00*/  LDL.LU R161, [R1+0x390] ;  /* 0x0003900001a17983 */ /* 0x001f280000300800 */
[----:B--2---:R0:W-:Y:S04]  /*df10*/  @P5 STL [R1+0x190], R103 ;  /* 0x0001906701005387 */ /* 0x0041e80000100800 */
[----:B0-----:R-:W2:Y:S04]  /*df20*/  LDL R103, [R1+0x198] ;  /* 0x0001980001677983 */ /* 0x001ea80000100800 */
[----:B---3--:R0:W-:Y:S04]  /*df30*/  @P5 STL [R1+0x194], R164 ;  /* 0x000194a401005387 */ /* 0x0081e80000100800 */
[----:B0-----:R-:W3:Y:S04]  /*df40*/  LDL R164, [R1+0x19c] ;  /* 0x00019c0001a47983 */ /* 0x001ee80000100800 */
[----:B------:R-:W-:Y:S04]  /*df50*/  STL [R1+0x670], R158 ;  /* 0x0006709e01007387 */ /* 0x000fe80000100800 */
[----:B------:R0:W-:Y:S04]  /*df60*/  STL [R1+0x7fc], R158 ;  /* 0x0007fc9e01007387 */ /* 0x0001e80000100800 */
[----:B0-----:R-:W2:Y:S01]  /*df70*/  LDL.LU R158, [R1+0x388] ;  /* 0x00038800019e7983 */ /* 0x001ea20000300800 */
[----:B------:R-:W-:-:S02]  /*df80*/  ISETP.GT.AND P4, PT, R4, 0x1, PT ;  /* 0x000000010400780c */ /* 0x000fc40003f84270 */
[----:B------:R-:W-:-:S11]  /*df90*/  ISETP.GT.AND P2, PT, R4, 0x2, PT ;  /* 0x000000020400780c */ /* 0x000fd60003f44270 */
[----:B----4-:R-:W4:Y:S04]  /*dfa0*/  @P4 LDG.E.U16 R47, desc[UR24][R78.64] ;  /* 0x000000184e2f4981 */ /* 0x010f28000c1e1500 */
[----:B------:R-:W3:Y:S04]  /*dfb0*/  @P2 LDG.E.U16 R101, desc[UR24][R26.64] ;  /* 0x000000181a652981 */ /* 0x000ee8000c1e1500 */
[----:B------:R-:W3:Y:S04]  /*dfc0*/  @P2 LDG.E.U16 R102, desc[UR24][R66.64] ;  /* 0x0000001842662981 */ /* 0x000ee8000c1e1500 */
[----:B--2---:R-:W2:Y:S01]  /*dfd0*/  @P4 LDG.E.U16 R158, desc[UR24][R36.64] ;  /* 0x00000018249e4981 */ /* 0x004ea2000c1e1500 */
[----:B------:R-:W-:-:S02]  /*dfe0*/  ISETP.GT.AND P3, PT, R4, 0x3, PT ;  /* 0x000000030400780c */ /* 0x000fc40003f64270 */
[C---:B------:R-:W-:Y:S01]  /*dff0*/  ISETP.GT.AND P6, PT, R4.reuse, 0x4, PT ;  /* 0x000000040400780c */ /* 0x040fe20003fc4270 */
[----:B------:R-:W-:Y:S01]  /*e000*/  STL [R1+0x66c], R159 ;  /* 0x00066c9f01007387 */ /* 0x000fe20000100800 */
[----:B------:R-:W-:-:S03]  /*e010*/  ISETP.GT.AND P5, PT, R4, 0x5, PT ;  /* 0x000000050400780c */ /* 0x000fc60003fa4270 */
[----:B------:R-:W-:Y:S06]  /*e020*/  STL [R1+0x800], R159 ;  /* 0x0008009f01007387 */ /* 0x000fec0000100800 */
[----:B------:R-:W3:Y:S04]  /*e030*/  @P3 LDG.E.U16 R83, desc[UR24][R24.64] ;  /* 0x0000001818533981 */ /* 0x000ee8000c1e1500 */
[----:B------:R-:W3:Y:S04]  /*e040*/  @P3 LDG.E.U16 R5, desc[UR24][R64.64] ;  /* 0x0000001840053981 */ /* 0x000ee8000c1e1500 */
[----:B------:R-:W3:Y:S04]  /*e050*/  @P6 LDG.E.U16 R134, desc[UR24][R22.64] ;  /* 0x0000001816866981 */ /* 0x000ee8000c1e1500 */
[----:B------:R-:W3:Y:S04]  /*e060*/  @P6 LDG.E.U16 R140, desc[UR24][R62.64] ;  /* 0x000000183e8c6981 */ /* 0x000ee8000c1e1500 */
[----:B------:R-:W3:Y:S04]  /*e070*/  @P5 LDG.E.U16 R120, desc[UR24][R14.64] ;  /* 0x000000180e785981 */ /* 0x000ee8000c1e1500 */
[----:B------:R-:W3:Y:S04]  /*e080*/  @P5 LDG.E.U16 R39, desc[UR24][R60.64] ;  /* 0x000000183c275981 */ /* 0x000ee8000c1e1500 */
[----:B--2---:R-:W-:Y:S04]  /*e090*/  STL [R1+0x804], R158 ;  /* 0x0008049e01007387 */ /* 0x004fe80000100800 */
[----:B----4-:R-:W-:Y:S01]  /*e0a0*/  @P4 STL [R1+0x284], R47 ;  /* 0x0002842f01004387 */ /* 0x010fe20000100800 */
[----:B------:R-:W-:-:S03]  /*e0b0*/  ISETP.GT.AND P4, PT, R4, 0x6, PT ;  /* 0x000000060400780c */ /* 0x000fc60003f84270 */
[----:B---3--:R-:W-:Y:S04]  /*e0c0*/  @P2 STL [R1+0x4d0], R101 ;  /* 0x0004d06501002387 */ /* 0x008fe80000100800 */
[----:B------:R-:W-:Y:S01]  /*e0d0*/  @P2 STL [R1+0x4d4], R102 ;  /* 0x0004d46601002387 */ /* 0x000fe20000100800 */
[----:B------:R-:W-:-:S05]  /*e0e0*/  ISETP.GT.AND P2, PT, R4, 0x7, PT ;  /* 0x000000070400780c */ /* 0x000fca0003f44270 */
[----:B------:R-:W2:Y:S04]  /*e0f0*/  @P4 LDG.E.U16 R135, desc[UR24][R54.64] ;  /* 0x0000001836874981 */ /* 0x000ea8000c1e1500 */
[----:B------:R-:W3:Y:S04]  /*e100*/  @P4 LDG.E.U16 R123, desc[UR24][R12.64] ;  /* 0x000000180c7b4981 */ /* 0x000ee8000c1e1500 */
[----:B------:R-:W4:Y:S04]  /*e110*/  @P2 LDG.E.U16 R100, desc[UR24][R6.64] ;  /* 0x0000001806642981 */ /* 0x000f28000c1e1500 */
[----:B------:R-:W3:Y:S04]  /*e120*/  @P2 LDG.E.U16 R46, desc[UR24][R94.64] ;  /* 0x000000185e2e2981 */ /* 0x000ee8000c1e1500 */
[----:B------:R-:W-:Y:S04]  /*e130*/  @P3 STL [R1+0x4c8], R83 ;  /* 0x0004c85301003387 */ /* 0x000fe80000100800 */
[----:B------:R-:W-:Y:S04]  /*e140*/  @P3 STL [R1+0x4cc], R5 ;  /* 0x0004cc0501003387 */ /* 0x000fe80000100800 */
[----:B------:R0:W-:Y:S04]  /*e150*/  @P6 STL [R1+0x4c0], R134 ;  /* 0x0004c08601006387 */ /* 0x0001e80000100800 */
[----:B0-----:R-:W4:Y:S04]  /*e160*/  LDL R134, [R1+0x4a4] ;  /* 0x0004a40001867983 */ /* 0x001f280000100800 */
[----:B------:R0:W-:Y:S04]  /*e170*/  @P6 STL [R1+0x4c4], R140 ;  /* 0x0004c48c01006387 */ /* 0x0001e80000100800 */
[----:B0-----:R-:W4:Y:S04]  /*e180*/  LDL R140, [R1+0x4a0] ;  /* 0x0004a000018c7983 */ /* 0x001f280000100800 */
[----:B------:R0:W-:Y:S04]  /*e190*/  @P5 STL [R1+0x4b8], R120 ;  /* 0x0004b87801005387 */ /* 0x0001e80000100800 */
[----:B------:R-:W-:Y:S04]  /*e1a0*/  @P5 STL [R1+0x4bc], R39 ;  /* 0x0004bc2701005387 */ /* 0x000fe80000100800 */
[----:B0-----:R-:W4:Y:S04]  /*e1b0*/  LDL R120, [R1+0x490] ;  /* 0x0004900001787983 */ /* 0x001f280000100800 */
[----:B--2---:R0:W-:Y:S04]  /*e1c0*/  @P4 STL [R1+0x4b4], R135 ;  /* 0x0004b48701004387 */ /* 0x0041e80000100800 */
[----:B0-----:R-:W2:Y:S04]  /*e1d0*/  LDL R135, [R1+0x1a0] ;  /* 0x0001a00001877983 */ /* 0x001ea80000100800 */
[----:B---3--:R-:W-:Y:S04]  /*e1e0*/  @P4 STL [R1+0x4b0], R123 ;  /* 0x0004b07b01004387 */ /* 0x008fe80000100800 */
[----:B----4-:R0:W-:Y:S04]  /*e1f0*/  STL [R1+0x4ac], R100 ;  /* 0x0004ac6401007387 */ /* 0x0101e80000100800 */
[----:B0-----:R-:W3:Y:S04]  /*e200*/  LDL.LU R100, [R1+0x8cc] ;  /* 0x0008cc0001647983 */ /* 0x001ee80000300800 */
[----:B------:R0:W-:Y:S04]  /*e210*/  STL [R1+0x4a8], R46 ;  /* 0x0004a82e01007387 */ /* 0x0001e80000100800 */
[----:B0-----:R-:W4:Y:S01]  /*e220*/  LDL.LU R46, [R1+0x8c8] ;  /* 0x0008c800012e7983 */ /* 0x001f220000300800 */
[----:B------:R-:W-:-:S02]  /*e230*/  ISETP.GT.AND P3, PT, R4, 0x8, PT ;  /* 0x000000080400780c */ /* 0x000fc40003f64270 */
[C---:B------:R-:W-:Y:S01]  /*e240*/  ISETP.GT.AND P6, PT, R4.reuse, 0x9, PT ;  /* 0x000000090400780c */ /* 0x040fe20003fc4270 */
[----:B------:R-:W2:Y:S01]  /*e250*/  LDL.LU R5, [R1] ;  /* 0x0000000001057983 */ /* 0x000ea20000300800 */
[C---:B------:R-:W-:Y:S02]  /*e260*/  ISETP.GT.AND P5, PT, R4.reuse, 0xa, PT ;  /* 0x0000000a0400780c */ /* 0x040fe40003fa4270 */
[C---:B------:R-:W-:Y:S01]  /*e270*/  ISETP.GT.AND P4, PT, R4.reuse, 0xb, PT ;  /* 0x0000000b0400780c */ /* 0x040fe20003f84270 */
[----:B------:R-:W2:Y:S01]  /*e280*/  LDL R123, [R1+0x1a4] ;  /* 0x0001a400017b7983 */ /* 0x000ea20000100800 */
[----:B------:R-:W-:-:S05]  /*e290*/  ISETP.GT.AND P2, PT, R4, 0xc, PT ;  /* 0x0000000c0400780c */ /* 0x000fca0003f44270 */
[----:B------:R-:W2:Y:S04]  /*e2a0*/  @P3 LDG.E.U16 R164, desc[UR24][R116.64] ;  /* 0x0000001874a43981 */ /* 0x000ea8000c1e1500 */
[----:B------:R-:W2:Y:S01]  /*e2b0*/  @P3 LDG.E.U16 R103, desc[UR24][R118.64] ;  /* 0x0000001876673981 */ /* 0x000ea2000c1e1500 */
[----:B------:R-:W-:Y:S02]  /*e2c0*/  PRMT R141, RZ, 0x7610, R141 ;  /* 0x00007610ff8d7816 */ /* 0x000fe4000000008d */
[----:B------:R-:W-:Y:S01]  /*e2d0*/  PRMT R121, RZ, 0x7610, R121 ;  /* 0x00007610ff797816 */ /* 0x000fe20000000079 */
[----:B------:R-:W2:Y:S01]  /*e2e0*/  @P6 LDG.E.U16 R161, desc[UR24][R44.64] ;  /* 0x000000182ca16981 */ /* 0x000ea2000c1e1500 */
[----:B------:R-:W-:-:S03]  /*e2f0*/  PRMT R122, RZ, 0x7610, R122 ;  /* 0x00007610ff7a7816 */ /* 0x000fc6000000007a */
[----:B------:R-:W2:Y:S04]  /*e300*/  @P5 LDG.E.U16 R134, desc[UR24][R92.64] ;  /* 0x000000185c865981 */ /* 0x000ea8000c1e1500 */
[----:B------:R-:W2:Y:S04]  /*e310*/  @P5 LDG.E.U16 R140, desc[UR24][R42.64] ;  /* 0x000000182a8c5981 */ /* 0x000ea8000c1e1500 */
[----:B------:R-:W2:Y:S04]  /*e320*/  @P4 LDG.E.U16 R141, desc[UR24][R30.64] ;  /* 0x000000181e8d4981 */ /* 0x000ea8000c1e1500 */
[----:B------:R-:W2:Y:S04]  /*e330*/  @P4 LDG.E.U16 R121, desc[UR24][R40.64] ;  /* 0x0000001828794981 */ /* 0x000ea8000c1e1500 */
[----:B------:R-:W2:Y:S04]  /*e340*/  @P2 LDG.E.U16 R122, desc[UR24][R28.64] ;  /* 0x000000181c7a2981 */ /* 0x000ea8000c1e1500 */
[----:B------:R-:W2:Y:S04]  /*e350*/  LDL R119, [R1+0x48c] ;  /* 0x00048c0001777983 */ /* 0x000ea80000100800 */
[----:B------:R-:W2:Y:S04]  /*e360*/  LDL R118, [R1+0x488] ;  /* 0x0004880001767983 */ /* 0x000ea80000100800 */
[----:B------:R-:W2:Y:S01]  /*e370*/  @P2 LDG.E.U16 R120, desc[UR24][R10.64] ;  /* 0x000000180a782981 */ /* 0x000ea2000c1e1500 */
[----:B---3--:R-:W-:-:S02]  /*e380*/  IMAD.MOV.U32 R6, RZ, RZ, R100 ;  /* 0x000000ffff067224 */ /* 0x008fc400078e0064 */
[----:B----4-:R-:W-:-:S05]  /*e390*/  IMAD.MOV.U32 R7, RZ, RZ, R46 ;  /* 0x000000ffff077224 */ /* 0x010fca00078e002e */
[----:B------:R-:W3:Y:S04]  /*e3a0*/  @P6 LDG.E.U16 R160, desc[UR24][R6.64] ;  /* 0x0000001806a06981 */ /* 0x000ee8000c1e1500 */
[----:B--2---:R0:W-:Y:S04]  /*e3b0*/  @P3 STL [R1+0x19c], R164 ;  /* 0x00019ca401003387 */ /* 0x0041e80000100800 */
[----:B0-----:R-:W2:Y:S04]  /*e3c0*/  LDL.LU R164, [R1+0x394] ;  /* 0x0003940001a47983 */ /* 0x001ea80000300800 */
[----:B------:R0:W-:Y:S04]  /*e3d0*/  @P3 STL [R1+0x198], R103 ;  /* 0x0001986701003387 */ /* 0x0001e80000100800 */
[----:B------:R-:W-:Y:S04]  /*e3e0*/  STL.64 [R1+0x100], R6 ;  /* 0x0001000601007387 */ /* 0x000fe80000100a00 */
[----:B------:R-:W4:Y:S04]  /*e3f0*/  LDL R117, [R1+0x484] ;  /* 0x0004840001757983 */ /* 0x000f280000100800 */
[----:B------:R-:W2:Y:S04]  /*e400*/  LDL R116, [R1+0x480] ;  /* 0x0004800001747983 */ /* 0x000ea80000100800 */
[----:B---3--:R-:W-:Y:S04]  /*e410*/  STL [R1+0x808], R160 ;  /* 0x000808a001007387 */ /* 0x008fe80000100800 */
[----:B0-----:R-:W3:Y:S04]  /*e420*/  LDL R103, [R1+0x47c] ;  /* 0x00047c0001677983 */ /* 0x001ee80000100800 */
[----:B------:R-:W-:Y:S04]  /*e430*/  STL [R1+0x810], R161 ;  /* 0x000810a101007387 */ /* 0x000fe80000100800 */
[----:B------:R0:W-:Y:S04]  /*e440*/  @P5 STL [R1+0x4a4], R134 ;  /* 0x0004a48601005387 */ /* 0x0001e80000100800 */
[----:B0-----:R-:W2:Y:S04]  /*e450*/  LDL R134, [R1+0x478] ;  /* 0x0004780001867983 */ /* 0x001ea80000100800 */
[----:B------:R-:W-:Y:S04]  /*e460*/  @P5 STL [R1+0x4a0], R140 ;  /* 0x0004a08c01005387 */ /* 0x000fe80000100800 */
[----:B------:R-:W2:Y:S04]  /*e470*/  LDL.LU.64 R30, [R1+0x8c0] ;  /* 0x0008c000011e7983 */ /* 0x000ea80000300a00 */
[----:B------:R0:W-:Y:S04]  /*e480*/  STL [R1+0x49c], R141 ;  /* 0x00049c8d01007387 */ /* 0x0001e80000100800 */
[----:B0-----:R-:W2:Y:S04]  /*e490*/  LDL.LU R141, [R1+0x8bc] ;  /* 0x0008bc00018d7983 */ /* 0x001ea80000300800 */
[----:B------:R0:W-:Y:S04]  /*e4a0*/  STL [R1+0x498], R121 ;  /* 0x0004987901007387 */ /* 0x0001e80000100800 */
[----:B0-----:R-:W3:Y:S04]  /*e4b0*/  LDL.LU R121, [R1+0x8b8] ;  /* 0x0008b80001797983 */ /* 0x001ee80000300800 */
[----:B------:R-:W3:Y:S04]  /*e4c0*/  LDL.LU.64 R28, [R1+0x8b0] ;  /* 0x0008b000011c7983 */ /* 0x000ee80000300a00 */
[----:B------:R0:W-:Y:S04]  /*e4d0*/  STL [R1+0x494], R122 ;  /* 0x0004947a01007387 */ /* 0x0001e80000100800 */
[----:B0-----:R-:W3:Y:S01]  /*e4e0*/  LDL.LU R122, [R1+0x8a8] ;  /* 0x0008a800017a7983 */ /* 0x001ee20000300800 */
[C---:B------:R-:W-:Y:S01]  /*e4f0*/  ISETP.GT.AND P6, PT, R4.reuse, 0xd, PT ;  /* 0x0000000d0400780c */ /* 0x040fe20003fc4270 */
[----:B------:R-:W-:Y:S01]  /*e500*/  IMAD.MOV.U32 R24, RZ, RZ, R5 ;  /* 0x000000ffff187224 */ /* 0x000fe200078e0005 */
[C---:B------:R-:W-:Y:S01]  /*e510*/  ISETP.GT.AND P3, PT, R4.reuse, 0x10, PT ;  /* 0x000000100400780c */ /* 0x040fe20003f64270 */
[----:B------:R-:W3:Y:S01]  /*e520*/  LDL.LU.64 R10, [R1+0x8a0] ;  /* 0x0008a000010a7983 */ /* 0x000ee20000300a00 */
[----:B------:R-:W-:-:S11]  /*e530*/  ISETP.GT.AND P5, PT, R4, 0xe, PT ;  /* 0x0000000e0400780c */ /* 0x000fd60003fa4270 */
[----:B------:R-:W3:Y:S04]  /*e540*/  @P3 LDG.E.U16 R135, desc[UR24][R8.64] ;  /* 0x0000001808873981 */ /* 0x000ee8000c1e1500 */
[----:B------:R-:W3:Y:S04]  /*e550*/  @P3 LDG.E.U16 R123, desc[UR24][R144.64] ;  /* 0x00000018907b3981 */ /* 0x000ee8000c1e1500 */
[----:B----4-:R-:W4:Y:S04]  /*e560*/  @P5 LDG.E.U16 R117, desc[UR24][R142.64] ;  /* 0x000000188e755981 */ /* 0x010f28000c1e1500 */
[----:B------:R-:W4:Y:S04]  /*e570*/  LDL.LU.64 R8, [R1+0x898] ;  /* 0x0008980001087983 */ /* 0x000f280000300a00 */
[----:B------:R-:W4:Y:S04]  /*e580*/  LDL.LU R14, [R1+0x28] ;  /* 0x00002800010e7983 */ /* 0x000f280000300800 */
[----:B------:R-:W4:Y:S04]  /*e590*/  LDL.LU R13, [R1+0x48] ;  /* 0x00004800010d7983 */ /* 0x000f280000300800 */
[----:B------:R-:W4:Y:S04]  /*e5a0*/  LDL.LU R12, [R1+0x2c] ;  /* 0x00002c00010c7983 */ /* 0x000f280000300800 */
[----:B------:R-:W4:Y:S01]  /*e5b0*/  LDL.LU R7, [R1+0x4c] ;  /* 0x00004c0001077983 */ /* 0x000f220000300800 */
[----:B--2---:R-:W-:-:S02]  /*e5c0*/  IMAD.MOV.U32 R22, RZ, RZ, R141 ;  /* 0x000000ffff167224 */ /* 0x004fc400078e008d */
[----:B---3--:R-:W-:Y:S01]  /*e5d0*/  IMAD.MOV.U32 R23, RZ, RZ, R121 ;  /* 0x000000ffff177224 */ /* 0x008fe200078e0079 */
[----:B------:R-:W2:Y:S04]  /*e5e0*/  @P5 LDG.E.U16 R116, desc[UR24][R162.64] ;  /* 0x00000018a2745981 */ /* 0x000ea8000c1e1500 */
[----:B------:R-:W3:Y:S01]  /*e5f0*/  @P6 LDG.E.U16 R118, desc[UR24][R22.64] ;  /* 0x0000001816766981 */ /* 0x000ee2000c1e1500 */
[----:B------:R-:W-:-:S05]  /*e600*/  IMAD.MOV.U32 R25, RZ, RZ, R122 ;  /* 0x000000ffff197224 */ /* 0x000fca00078e007a */
[----:B------:R-:W2:Y:S04]  /*e610*/  @P6 LDG.E.U16 R119, desc[UR24][R24.64] ;  /* 0x0000001818776981 */ /* 0x000ea8000c1e1500 */
[----:B------:R-:W-:Y:S04]  /*e620*/  @P2 STL [R1+0x490], R120 ;  /* 0x0004907801002387 */ /* 0x000fe80000100800 */
[----:B------:R-:W-:Y:S04]  /*e630*/  STL.64 [R1+0xc0], R24 ;  /* 0x0000c01801007387 */ /* 0x000fe80000100a00 */
[----:B------:R-:W4:Y:S04]  /*e640*/  LDL.LU R6, [R1+0x30] ;  /* 0x0000300001067983 */ /* 0x000f280000300800 */
[----:B------:R-:W-:Y:S04]  /*e650*/  STL.64 [R1+0xb8], R22 ;  /* 0x0000b81601007387 */ /* 0x000fe80000100a00 */
[----:B------:R-:W4:Y:S04]  /*e660*/  LDL.LU R5, [R1+0x50] ;  /* 0x0000500001057983 */ /* 0x000f280000300800 */
[----:B---3--:R0:W-:Y:S04]  /*e670*/  @P6 STL [R1+0x488], R118 ;  /* 0x0004887601006387 */ /* 0x0081e80000100800 */
[----:B--2---:R-:W-:Y:S04]  /*e680*/  @P6 STL [R1+0x48c], R119 ;  /* 0x00048c7701006387 */ /* 0x004fe80000100800 */
[----:B------:R-:W2:Y:S04]  /*e690*/  LDL.LU.64 R144, [R1+0x890] ;  /* 0x0008900001907983 */ /* 0x000ea80000300a00 */
[----:B0-----:R-:W3:Y:S04]  /*e6a0*/  LDL R118, [R1+0x1ac] ;  /* 0x0001ac0001767983 */ /* 0x001ee80000100800 */
[----:B------:R-:W2:Y:S04]  /*e6b0*/  LDL.LU.64 R142, [R1+0x888] ;  /* 0x00088800018e7983 */ /* 0x000ea80000300a00 */
[----:B------:R-:W2:Y:S01]  /*e6c0*/  LDL.LU.64 R162, [R1+0x880] ;  /* 0x0008800001a27983 */ /* 0x000ea20000300a00 */
[----:B------:R-:W-:-:S02]  /*e6d0*/  ISETP.GT.AND P4, PT, R4, 0xf, PT ;  /* 0x0000000f0400780c */ /* 0x000fc40003f84270 */
[----:B------:R-:W-:-:S11]  /*e6e0*/  ISETP.GT.AND P2, PT, R4, 0x18, PT ;  /* 0x000000180400780c */ /* 0x000fd60003f44270 */
[----:B------:R-:W2:Y:S04]  /*e6f0*/  @P4 LDG.E.U16 R103, desc[UR24][R126.64] ;  /* 0x000000187e674981 */ /* 0x000ea8000c1e1500 */
[----:B------:R0:W-:Y:S04]  /*e700*/  @P3 STL [R1+0x1a4], R123 ;  /* 0x0001a47b01003387 */ /* 0x0001e80000100800 */
[----:B------:R-:W2:Y:S04]  /*e710*/  @P4 LDG.E.U16 R134, desc[UR24][R124.64] ;  /* 0x000000187c864981 */ /* 0x000ea8000c1e1500 */
[----:B0-----:R-:W2:Y:S01]  /*e720*/  LDL R123, [R1+0x474] ;  /* 0x00047400017b7983 */ /* 0x001ea20000100800 */
[----:B------:R-:W-:Y:S01]  /*e730*/  ISETP.GT.AND P6, PT, R4, 0x11, PT ;  /* 0x000000110400780c */ /* 0x000fe20003fc4270 */
[----:B----4-:R-:W-:-:S02]  /*e740*/  IMAD.MOV.U32 R38, RZ, RZ, R7 ;  /* 0x000000ffff267224 */ /* 0x010fc400078e0007 */
[----:B------:R-:W-:Y:S02]  /*e750*/  IMAD.MOV.U32 R39, RZ, RZ, R12 ;  /* 0x000000ffff277224 */ /* 0x000fe400078e000c */
[----:B------:R-:W-:Y:S02]  /*e760*/  IMAD.MOV.U32 R36, RZ, RZ, R13 ;  /* 0x000000ffff247224 */ /* 0x000fe400078e000d */
[----:B------:R-:W-:Y:S01]  /*e770*/  IMAD.MOV.U32 R37, RZ, RZ, R14 ;  /* 0x000000ffff257224 */ /* 0x000fe200078e000e */
[----:B---3--:R-:W3:Y:S04]  /*e780*/  @P2 LDG.E.U16 R118, desc[UR24][R104.64] ;  /* 0x0000001868762981 */ /* 0x008ee8000c1e1500 */
[----:B--2---:R-:W2:Y:S04]  /*e790*/  @P2 LDG.E.U16 R163, desc[UR24][R106.64] ;  /* 0x000000186aa32981 */ /* 0x004ea8000c1e1500 */
[----:B------:R0:W-:Y:S04]  /*e7a0*/  @P5 STL [R1+0x484], R117 ;  /* 0x0004847501005387 */ /* 0x0001e80000100800 */
[----:B0-----:R-:W4:Y:S04]  /*e7b0*/  LDL R117, [R1+0x470] ;  /* 0x0004700001757983 */ /* 0x001f280000100800 */
[----:B------:R0:W-:Y:S04]  /*e7c0*/  @P5 STL [R1+0x480], R116 ;  /* 0x0004807401005387 */ /* 0x0001e80000100800 */
[----:B0-----:R-:W3:Y:S04]  /*e7d0*/  LDL R116, [R1+0x46c] ;  /* 0x00046c0001747983 */ /* 0x001ee80000100800 */
[----:B------:R-:W-:Y:S04]  /*e7e0*/  @P3 STL [R1+0x1a0], R135 ;  /* 0x0001a08701003387 */ /* 0x000fe80000100800 */
[----:B------:R-:W3:Y:S04]  /*e7f0*/  LDL.LU.64 R126, [R1+0x878] ;  /* 0x00087800017e7983 */ /* 0x000ee80000300a00 */
[----:B------:R0:W-:Y:S04]  /*e800*/  @P4 STL [R1+0x47c], R103 ;  /* 0x00047c6701004387 */ /* 0x0001e80000100800 */
[----:B0-----:R-:W3:Y:S04]  /*e810*/  LDL R103, [R1+0x468] ;  /* 0x0004680001677983 */ /* 0x001ee80000100800 */
[----:B------:R-:W3:Y:S04]  /*e820*/  LDL.LU.64 R124, [R1+0x870] ;  /* 0x00087000017c7983 */ /* 0x000ee80000300a00 */
[----:B------:R-:W3:Y:S04]  /*e830*/  LDL.LU.64 R106, [R1+0x868] ;  /* 0x00086800016a7983 */ /* 0x000ee80000300a00 */
[----:B--2---:R0:W-:Y:S04]  /*e840*/  STL [R1+0x1a8], R163 ;  /* 0x0001a8a301007387 */ /* 0x0041e80000100800 */
[----:B0-----:R-:W2:Y:S01]  /*e850*/  LDL.LU R163, [R1+0x860] ;  /* 0x0008600001a37983 */ /* 0x001ea20000300800 */
[----:B------:R-:W-:Y:S01]  /*e860*/  IMAD.MOV.U32 R7, RZ, RZ, R6 ;  /* 0x000000ffff077224 */ /* 0x000fe200078e0006 */
[C---:B------:R-:W-:Y:S01]  /*e870*/  ISETP.GT.AND P3, PT, R4.reuse, 0x12, PT ;  /* 0x000000120400780c */ /* 0x040fe20003f64270 */
[----:B------:R-:W-:Y:S01]  /*e880*/  IMAD.MOV.U32 R6, RZ, RZ, R5 ;  /* 0x000000ffff067224 */ /* 0x000fe200078e0005 */
[----:B------:R-:W-:-:S04]  /*e890*/  ISETP.GT.AND P5, PT, R4, 0x13, PT ;  /* 0x000000130400780c */ /* 0x000fc80003fa4270 */
[----:B------:R-:W2:Y:S07]  /*e8a0*/  @P6 LDG.E.U16 R164, desc[UR24][R6.64] ;  /* 0x0000001806a46981 */ /* 0x000eae000c1e1500 */
[----:B----4-:R-:W4:Y:S04]  /*e8b0*/  @P3 LDG.E.U16 R117, desc[UR24][R86.64] ;  /* 0x0000001856753981 */ /* 0x010f28000c1e1500 */
[----:B------:R-:W4:Y:S04]  /*e8c0*/  @P3 LDG.E.U16 R123, desc[UR24][R36.64] ;  /* 0x00000018247b3981 */ /* 0x000f28000c1e1500 */
[----:B---3--:R-:W3:Y:S04]  /*e8d0*/  @P5 LDG.E.U16 R116, desc[UR24][R84.64] ;  /* 0x0000001854745981 */ /* 0x008ee8000c1e1500 */
[----:B--2---:R-:W2:Y:S04]  /*e8e0*/  @P6 LDG.E.U16 R163, desc[UR24][R38.64] ;  /* 0x0000001826a36981 */ /* 0x004ea8000c1e1500 */
[----:B------:R-:W-:Y:S04]  /*e8f0*/  @P4 STL [R1+0x478], R134 ;  /* 0x0004788601004387 */ /* 0x000fe80000100800 */
[----:B------:R0:W-:Y:S04]  /*e900*/  STL.64 [R1+0x80], R6 ;  /* 0x0000800601007387 */ /* 0x0001e80000100a00 */
[----:B------:R-:W-:Y:S04]  /*e910*/  STL.64 [R1+0x70], R36 ;  /* 0x0000702401007387 */ /* 0x000fe80000100a00 */
[----:B------:R-:W-:Y:S04]  /*e920*/  STL.64 [R1+0x78], R38 ;  /* 0x0000782601007387 */ /* 0x000fe80000100a00 */
[----:B------:R-:W3:Y:S04]  /*e930*/  LDL.LU R22, [R1+0x234] ;  /* 0x0002340001167983 */ /* 0x000ee80000300800 */
[----:B------:R-:W3:Y:S04]  /*e940*/  LDL.LU R15, [R1+0x4dc] ;  /* 0x0004dc00010f7983 */ /* 0x000ee80000300800 */
[----:B------:R-:W3:Y:S04]  /*e950*/  LDL.LU R26, [R1+0x188] ;  /* 0x00018800011a7983 */ /* 0x000ee80000300800 */
[----:B------:R-:W3:Y:S04]  /*e960*/  LDL.LU R25, [R1+0x1c4] ;  /* 0x0001c40001197983 */ /* 0x000ee80000300800 */
[----:B------:R-:W3:Y:S04]  /*e970*/  @P5 LDG.E.U16 R103, desc[UR24][R2.64] ;  /* 0x0000001802675981 */ /* 0x000ee8000c1e1500 */
[----:B------:R-:W3:Y:S04]  /*e980*/  LDL.LU R14, [R1+0x18c] ;  /* 0x00018c00010e7983 */ /* 0x000ee80000300800 */
[----:B------:R-:W3:Y:S04]  /*e990*/  LDL.LU R13, [R1+0x1c8] ;  /* 0x0001c800010d7983 */ /* 0x000ee80000300800 */
[----:B------:R-:W3:Y:S04]  /*e9a0*/  LDL.LU R12, [R1+0x1c0] ;  /* 0x0001c000010c7983 */ /* 0x000ee80000300800 */
[----:B0-----:R-:W3:Y:S04]  /*e9b0*/  LDL.LU R7, [R1+0x1cc] ;  /* 0x0001cc0001077983 */ /* 0x001ee80000300800 */
[----:B------:R0:W-:Y:S04]  /*e9c0*/  STL [R1+0x814], R164 ;  /* 0x000814a401007387 */ /* 0x0001e80000100800 */
[----:B0-----:R-:W3:Y:S04]  /*e9d0*/  LDL.LU R164, [R1+0x1b8] ;  /* 0x0001b80001a47983 */ /* 0x001ee80000300800 */
[----:B--2---:R0:W-:Y:S04]  /*e9e0*/  STL [R1+0x818], R163 ;  /* 0x000818a301007387 */ /* 0x0041e80000100800 */
[----:B0-----:R-:W2:Y:S04]  /*e9f0*/  LDL.LU R163, [R1+0x1b4] ;  /* 0x0001b40001a37983 */ /* 0x001ea80000300800 */
[----:B------:R-:W2:Y:S04]  /*ea00*/  LDL.LU.64 R104, [R1+0x858] ;  /* 0x0008580001687983 */ /* 0x000ea80000300a00 */
[----:B------:R-:W2:Y:S04]  /*ea10*/  LDL.LU R6, [R1+0x54] ;  /* 0x0000540001067983 */ /* 0x000ea80000300800 */
[----:B------:R-:W2:Y:S04]  /*ea20*/  LDL.LU R5, [R1+0x1d0] ;  /* 0x0001d00001057983 */ /* 0x000ea80000300800 */
[----:B------:R-:W-:Y:S04]  /*ea30*/  @P2 STL [R1+0x1ac], R118 ;  /* 0x0001ac7601002387 */ /* 0x000fe80000100800 */
[----:B------:R-:W2:Y:S04]  /*ea40*/  LDL.LU.64 R86, [R1+0x850] ;  /* 0x0008500001567983 */ /* 0x000ea80000300a00 */
[----:B----4-:R0:W-:Y:S04]  /*ea50*/  @P3 STL [R1+0x470], R117 ;  /* 0x0004707501003387 */ /* 0x0101e80000100800 */
[----:B------:R1:W-:Y:S04]  /*ea60*/  @P3 STL [R1+0x474], R123 ;  /* 0x0004747b01003387 */ /* 0x0003e80000100800 */
[----:B------:R-:W4:Y:S04]  /*ea70*/  LDL.LU.64 R84, [R1+0x848] ;  /* 0x0008480001547983 */ /* 0x000f280000300a00 */
[----:B------:R-:W4:Y:S04]  /*ea80*/  LDL.LU R161, [R1+0x1bc] ;  /* 0x0001bc0001a17983 */ /* 0x000f280000300800 */
[----:B------:R-:W4:Y:S04]  /*ea90*/  LDL.LU.64 R2, [R1+0x840] ;  /* 0x0008400001027983 */ /* 0x000f280000300a00 */
[----:B0-----:R-:W4:Y:S04]  /*eaa0*/  LDL R117, [R1+0x460] ;  /* 0x0004600001757983 */ /* 0x001f280000100800 */
[----:B-1----:R-:W4:Y:S04]  /*eab0*/  LDL R123, [R1+0x464] ;  /* 0x00046400017b7983 */ /* 0x002f280000100800 */
[----:B---3--:R0:W-:Y:S04]  /*eac0*/  @P5 STL [R1+0x46c], R116 ;  /* 0x00046c7401005387 */ /* 0x0081e80000100800 */
[----:B0-----:R-:W3:Y:S01]  /*ead0*/  LDL R116, [R1+0x45c] ;  /* 0x00045c0001747983 */ /* 0x001ee20000100800 */
[----:B------:R-:W-:-:S02]  /*eae0*/  ISETP.GT.AND P4, PT, R4, 0x20, PT ;  /* 0x000000200400780c */ /* 0x000fc40003f84270 */
[----:B------:R-:W-:Y:S01]  /*eaf0*/  PRMT R165, RZ, 0x7610, R165 ;  /* 0x00007610ffa57816 */ /* 0x000fe200000000a5 */
[----:B------:R0:W-:Y:S10]  /*eb00*/  @P5 STL [R1+0x468], R103 ;  /* 0x0004686701005387 */ /* 0x0001f40000100800 */
[----:B------:R-:W3:Y:S04]  /*eb10*/  @P4 LDG.E.U16 R165, desc[UR24][R156.64] ;  /* 0x000000189ca54981 */ /* 0x000ee8000c1e1500 */
[----:B0-----:R-:W3:Y:S01]  /*eb20*/  LDL R103, [R1+0x458] ;  /* 0x0004580001677983 */ /* 0x001ee20000100800 */
[----:B------:R-:W-:-:S02]  /*eb30*/  ISETP.GT.AND P2, PT, R4, 0x14, PT ;  /* 0x000000140400780c */ /* 0x000fc40003f44270 */
[----:B------:R-:W-:Y:S01]  /*eb40*/  ISETP.GT.AND P3, PT, R4, 0x15, PT ;  /* 0x000000150400780c */ /* 0x000fe20003f64270 */
[----:B------:R-:W-:Y:S02]  /*eb50*/  IMAD.MOV.U32 R38, RZ, RZ, R7 ;  /* 0x000000ffff267224 */ /* 0x000fe400078e0007 */
[----:B------:R-:W-:Y:S02]  /*eb60*/  IMAD.MOV.U32 R39, RZ, RZ, R12 ;  /* 0x000000ffff277224 */ /* 0x000fe400078e000c */
[----:B------:R-:W-:Y:S02]  /*eb70*/  IMAD.MOV.U32 R36, RZ, RZ, R13 ;  /* 0x000000ffff247224 */ /* 0x000fe400078e000d */
[----:B------:R-:W-:Y:S02]  /*eb80*/  IMAD.MOV.U32 R37, RZ, RZ, R14 ;  /* 0x000000ffff257224 */ /* 0x000fe400078e000e */
[----:B------:R-:W-:Y:S02]  /*eb90*/  IMAD.MOV.U32 R27, RZ, RZ, R26 ;  /* 0x000000ffff1b7224 */ /* 0x000fe400078e001a */
[----:B------:R-:W-:-:S02]  /*eba0*/  IMAD.MOV.U32 R41, RZ, RZ, R22 ;  /* 0x000000ffff297224 */ /* 0x000fc400078e0016 */
[----:B------:R-:W-:Y:S01]  /*ebb0*/  IMAD.MOV.U32 R40, RZ, RZ, R15 ;  /* 0x000000ffff287224 */ /* 0x000fe200078e000f */
[----:B--2---:R-:W2:Y:S01]  /*ebc0*/  @P4 LDG.E.U16 R163, desc[UR24][R154.64] ;  /* 0x000000189aa34981 */ /* 0x004ea2000c1e1500 */
[----:B------:R-:W-:Y:S02]  /*ebd0*/  IMAD.MOV.U32 R43, RZ, RZ, R6 ;  /* 0x000000ffff2b7224 */ /* 0x000fe400078e0006 */
[----:B------:R-:W-:Y:S01]  /*ebe0*/  IMAD.MOV.U32 R42, RZ, RZ, R5 ;  /* 0x000000ffff2a7224 */ /* 0x000fe200078e0005 */
[----:B----4-:R-:W4:Y:S04]  /*ebf0*/  @P2 LDG.E.U16 R117, desc[UR24][R38.64] ;  /* 0x0000001826752981 */ /* 0x010f28000c1e1500 */
[----:B------:R-:W2:Y:S04]  /*ec00*/  @P2 LDG.E.U16 R123, desc[UR24][R42.64] ;  /* 0x000000182a7b2981 */ /* 0x000ea8000c1e1500 */
[----:B---3--:R-:W3:Y:S01]  /*ec10*/  @P3 LDG.E.U16 R116, desc[UR24][R36.64] ;  /* 0x0000001824743981 */ /* 0x008ee2000c1e1500 */
[----:B------:R-:W-:-:S03]  /*ec20*/  IMAD.MOV.U32 R26, RZ, RZ, R25 ;  /* 0x000000ffff1a7224 */ /* 0x000fc600078e0019 */
[----:B------:R0:W-:Y:S04]  /*ec30*/  STL [R1+0x1b0], R165 ;  /* 0x0001b0a501007387 */ /* 0x0001e80000100800 */
[----:B------:R-:W3:Y:S04]  /*ec40*/  @P3 LDG.E.U16 R103, desc[UR24][R26.64] ;  /* 0x000000181a673981 */ /* 0x000ee8000c1e1500 */
[----:B0-----:R-:W3:Y:S04]  /*ec50*/  LDL.LU R165, [R1+0x838] ;  /* 0x0008380001a57983 */ /* 0x001ee80000300800 */
[----:B------:R-:W-:Y:S04]  /*ec60*/  STL [R1+0x678], R156 ;  /* 0x0006789c01007387 */ /* 0x000fe80000100800 */
[----:B------:R-:W-:Y:S04]  /*ec70*/  STL [R1+0x674], R157 ;  /* 0x0006749d01007387 */ /* 0x000fe80000100800 */
[----:B------:R-:W-:Y:S04]  /*ec80*/  STL.64 [R1+0x820], R156 ;  /* 0x0008209c01007387 */ /* 0x000fe80000100a00 */
[----:B------:R-:W3:Y:S04]  /*ec90*/  LDL.LU R24, [R1+0x238] ;  /* 0x0002380001187983 */ /* 0x000ee80000300800 */
[----:B------:R-:W3:Y:S04]  /*eca0*/  LDL.LU R23, [R1+0x4e0] ;  /* 0x0004e00001177983 */ /* 0x000ee80000300800 */
[----:B------:R-:W3:Y:S04]  /*ecb0*/  LDL.LU R22, [R1+0x1d4] ;  /* 0x0001d40001167983 */ /* 0x000ee80000300800 */
[----:B------:R-:W3:Y:S04]  /*ecc0*/  LDL.LU R15, [R1+0x1ec] ;  /* 0x0001ec00010f7983 */ /* 0x000ee80000300800 */
[----:B------:R-:W-:Y:S04]  /*ecd0*/  STL.64 [R1+0x38], R26 ;  /* 0x0000381a01007387 */ /* 0x000fe80000100a00 */
[----:B------:R-:W-:Y:S04]  /*ece0*/  STL.64 [R1+0x40], R36 ;  /* 0x0000402401007387 */ /* 0x000fe80000100a00 */
[----:B------:R-:W-:Y:S04]  /*ecf0*/  STL.64 [R1+0x48], R38 ;  /* 0x0000482601007387 */ /* 0x000fe80000100a00 */
[----:B------:R-:W-:Y:S04]  /*ed00*/  STL.64 [R1+0x50], R42 ;  /* 0x0000502a01007387 */ /* 0x000fe80000100a00 */
[----:B------:R-:W3:Y:S04]  /*ed10*/  LDL.LU R6, [R1+0x1d8] ;  /* 0x0001d80001067983 */ /* 0x000ee80000300800 */
[----:B------:R-:W3:Y:S04]  /*ed20*/  LDL.LU R5, [R1+0x1f0] ;  /* 0x0001f00001057983 */ /* 0x000ee80000300800 */
[----:B------:R-:W3:Y:S04]  /*ed30*/  LDL.LU R14, [R1+0x1dc] ;  /* 0x0001dc00010e7983 */ /* 0x000ee80000300800 */
[----:B------:R-:W3:Y:S04]  /*ed40*/  LDL.LU R13, [R1+0x1f4] ;  /* 0x0001f400010d7983 */ /* 0x000ee80000300800 */
[----:B------:R-:W3:Y:S04]  /*ed50*/  LDL.LU R12, [R1+0x1e0] ;  /* 0x0001e000010c7983 */ /* 0x000ee80000300800 */
[----:B------:R-:W3:Y:S04]  /*ed60*/  LDL.LU R7, [R1+0x1f8] ;  /* 0x0001f80001077983 */ /* 0x000ee80000300800 */
[----:B------:R-:W-:Y:S04]  /*ed70*/  STL [R1+0x680], R154 ;  /* 0x0006809a01007387 */ /* 0x000fe80000100800 */
[----:B------:R-:W-:Y:S04]  /*ed80*/  STL [R1+0x67c], R155 ;  /* 0x00067c9b01007387 */ /* 0x000fe80000100800 */
[----:B------:R-:W-:Y:S04]  /*ed90*/  STL.64 [R1+0x828], R154 ;  /* 0x0008289a01007387 */ /* 0x000fe80000100a00 */
[----:B----4-:R0:W-:Y:S04]  /*eda0*/  @P2 STL [R1+0x460], R117 ;  /* 0x0004607501002387 */ /* 0x0101e80000100800 */
[----:B--2---:R-:W-:Y:S04]  /*edb0*/  @P2 STL [R1+0x464], R123 ;  /* 0x0004647b01002387 */ /* 0x004fe80000100800 */
[----:B------:R-:W2:Y:S04]  /*edc0*/  LDL.LU R160, [R1+0x274] ;  /* 0x0002740001a07983 */ /* 0x000ea80000300800 */
[----:B------:R-:W4:Y:S04]  /*edd0*/  LDL R118, [R1+0x454] ;  /* 0x0004540001767983 */ /* 0x000f280000100800 */
[----:B---3--:R1:W-:Y:S04]  /*ede0*/  @P3 STL [R1+0x45c], R116 ;  /* 0x00045c7401003387 */ /* 0x0083e80000100800 */
[----:B0-----:R-:W3:Y:S04]  /*edf0*/  LDL R117, [R1+0x44c] ;  /* 0x00044c0001757983 */ /* 0x001ee80000100800 */
[----:B-1----:R-:W2:Y:S04]  /*ee00*/  LDL R116, [R1+0x450] ;  /* 0x0004500001747983 */ /* 0x002ea80000100800 */
[----:B------:R0:W-:Y:S01]  /*ee10*/  @P3 STL [R1+0x458], R103 ;  /* 0x0004586701003387 */ /* 0x0001e20000100800 */
[----:B------:R-:W-:-:S03]  /*ee20*/  ISETP.GT.AND P4, PT, R4, 0x16, PT ;  /* 0x000000160400780c */ /* 0x000fc60003f84270 */
[----:B0-----:R-:W3:Y:S04]  /*ee30*/  LDL R103, [R1+0x448] ;  /* 0x0004480001677983 */ /* 0x001ee80000100800 */
[----:B------:R-:W-:Y:S04]  /*ee40*/  STL [R1+0x688], R152 ;  /* 0x0006889801007387 */ /* 0x000fe80000100800 */
[----:B------:R-:W-:Y:S04]  /*ee50*/  STL [R1+0x684], R153 ;  /* 0x0006849901007387 */ /* 0x000fe80000100800 */
[----:B------:R-:W3:Y:S01]  /*ee60*/  LDL.LU R26, [R1+0x214] ;  /* 0x00021400011a7983 */ /* 0x000ee20000300800 */
[----:B------:R-:W-:-:S03]  /*ee70*/  IMAD.MOV.U32 R43, RZ, RZ, R24 ;  /* 0x000000ffff2b7224 */ /* 0x000fc600078e0018 */
[----:B------:R-:W3:Y:S01]  /*ee80*/  LDL.LU R25, [R1+0x250] ;  /* 0x0002500001197983 */ /* 0x000ee20000300800 */
[----:B------:R-:W-:-:S03]  /*ee90*/  IMAD.MOV.U32 R37, RZ, RZ, R22 ;  /* 0x000000ffff257224 */ /* 0x000fc600078e0016 */
[----:B------:R-:W3:Y:S01]  /*eea0*/  LDL.LU R24, [R1+0x218] ;  /* 0x0002180001187983 */ /* 0x000ee20000300800 */
[----:B------:R-:W-:Y:S02]  /*eeb0*/  IMAD.MOV.U32 R36, RZ, RZ, R15 ;  /* 0x000000ffff247224 */ /* 0x000fe400078e000f */
[----:B------:R-:W-:-:S03]  /*eec0*/  IMAD.MOV.U32 R42, RZ, RZ, R23 ;  /* 0x000000ffff2a7224 */ /* 0x000fc600078e0017 */
[----:B------:R-:W-:Y:S04]  /*eed0*/  STL.64 [R1+0x18], R36 ;  /* 0x0000182401007387 */ /* 0x000fe80000100a00 */
[----:B------:R-:W3:Y:S04]  /*eee0*/  LDL.LU R23, [R1+0x254] ;  /* 0x0002540001177983 */ /* 0x000ee80000300800 */
[----:B------:R-:W3:Y:S04]  /*eef0*/  LDL.LU R22, [R1+0x204] ;  /* 0x0002040001167983 */ /* 0x000ee80000300800 */
[----:B------:R-:W3:Y:S01]  /*ef00*/  LDL.LU R15, [R1+0x22c] ;  /* 0x00022c00010f7983 */ /* 0x000ee20000300800 */
[----:B------:R-:W-:-:S03]  /*ef10*/  IMAD.MOV.U32 R39, RZ, RZ, R6 ;  /* 0x000000ffff277224 */ /* 0x000fc600078e0006 */
[----:B------:R-:W3:Y:S01]  /*ef20*/  LDL.LU R6, [R1+0x1fc] ;  /* 0x0001fc0001067983 */ /* 0x000ee20000300800 */
[----:B------:R-:W-:-:S03]  /*ef30*/  IMAD.MOV.U32 R38, RZ, RZ, R5 ;  /* 0x000000ffff267224 */ /* 0x000fc600078e0005 */
[----:B------:R-:W3:Y:S01]  /*ef40*/  LDL.LU R5, [R1+0x20c] ;  /* 0x00020c0001057983 */ /* 0x000ee20000300800 */
[----:B------:R-:W-:Y:S02]  /*ef50*/  IMAD.MOV.U32 R45, RZ, RZ, R14 ;  /* 0x000000ffff2d7224 */ /* 0x000fe400078e000e */
[----:B------:R-:W-:Y:S01]  /*ef60*/  IMAD.MOV.U32 R44, RZ, RZ, R13 ;  /* 0x000000ffff2c7224 */ /* 0x000fe200078e000d */
[----:B------:R-:W-:Y:S01]  /*ef70*/  STL.64 [R1+0x20], R38 ;  /* 0x0000202601007387 */ /* 0x000fe20000100a00 */
[----:B------:R-:W-:-:S03]  /*ef80*/  IMAD.MOV.U32 R47, RZ, RZ, R12 ;  /* 0x000000ffff2f7224 */ /* 0x000fc600078e000c */
[----:B------:R-:W3:Y:S01]  /*ef90*/  LDL.LU R14, [R1+0x200] ;  /* 0x00020000010e7983 */ /* 0x000ee20000300800 */
[----:B------:R-:W-:-:S03]  /*efa0*/  IMAD.MOV.U32 R46, RZ, RZ, R7 ;  /* 0x000000ffff2e7224 */ /* 0x000fc600078e0007 */
[----:B------:R-:W-:Y:S04]  /*efb0*/  STL.64 [R1+0x28], R44 ;  /* 0x0000282c01007387 */ /* 0x000fe80000100a00 */
[----:B------:R-:W3:Y:S04]  /*efc0*/  LDL.LU R13, [R1+0x210] ;  /* 0x00021000010d7983 */ /* 0x000ee80000300800 */
[----:B------:R-:W-:Y:S04]  /*efd0*/  STL.64 [R1+0x30], R46 ;  /* 0x0000302e01007387 */ /* 0x000fe80000100a00 */
[----:B------:R-:W3:Y:S01]  /*efe0*/  LDL R123, [R1+0x398] ;  /* 0x00039800017b7983 */ /* 0x000ee20000100800 */
[----:B------:R-:W-:-:S02]  /*eff0*/  ISETP.GT.AND P2, PT, R4, 0x17, PT ;  /* 0x000000170400780c */ /* 0x000fc40003f44270 */
[----:B------:R-:W-:Y:S01]  /*f000*/  ISETP.GT.AND P5, PT, R4, 0x28, PT ;  /* 0x000000280400780c */ /* 0x000fe20003fa4270 */
[----:B------:R-:W3:-:S12]  /*f010*/  LDL.LU R158, [R1+0x278] ;  /* 0x00027800019e7983 */ /* 0x000ed80000300800 */
[----:B------:R-:W3:Y:S04]  /*f020*/  @P5 LDG.E.U16 R164, desc[UR24][R152.64] ;  /* 0x0000001898a45981 */ /* 0x000ee8000c1e1500 */
[----:B------:R-:W3:Y:S04]  /*f030*/  @P5 LDG.E.U16 R161, desc[UR24][R150.64] ;  /* 0x0000001896a15981 */ /* 0x000ee8000c1e1500 */
[----:B--2---:R-:W2:Y:S04]  /*f040*/  @P4 LDG.E.U16 R116, desc[UR24][R44.64] ;  /* 0x000000182c744981 */ /* 0x004ea8000c1e1500 */
[----:B----4-:R-:W4:Y:S01]  /*f050*/  @P4 LDG.E.U16 R118, desc[UR24][R46.64] ;  /* 0x000000182e764981 */ /* 0x010f22000c1e1500 */
[----:B------:R-:W-:-:S03]  /*f060*/  ISETP.GT.AND P5, PT, R4, 0x19, PT ;  /* 0x000000190400780c */ /* 0x000fc60003fa4270 */
[----:B---3--:R-:W3:Y:S04]  /*f070*/  @P2 LDG.E.U16 R117, desc[UR24][R38.64] ;  /* 0x0000001826752981 */ /* 0x008ee8000c1e1500 */
[----:B------:R-:W3:Y:S04]  /*f080*/  @P2 LDG.E.U16 R103, desc[UR24][R36.64] ;  /* 0x0000001824672981 */ /* 0x000ee8000c1e1500 */
[----:B------:R-:W-:Y:S04]  /*f090*/  STL [R1+0x690], R150 ;  /* 0x0006909601007387 */ /* 0x000fe80000100800 */
[----:B------:R-:W-:Y:S04]  /*f0a0*/  STL [R1+0x68c], R151 ;  /* 0x00068c9701007387 */ /* 0x000fe80000100800 */
[----:B------:R-:W3:Y:S04]  /*f0b0*/  LDL.LU R12, [R1+0x208] ;  /* 0x00020800010c7983 */ /* 0x000ee80000300800 */
[----:B------:R-:W3:Y:S01]  /*f0c0*/  LDL.LU R7, [R1+0x230] ;  /* 0x0002300001077983 */ /* 0x000ee20000300800 */
[----:B------:R-:W-:-:S02]  /*f0d0*/  IMAD.MOV.U32 R141, RZ, RZ, R6 ;  /* 0x000000ffff8d7224 */ /* 0x000fc400078e0006 */
[----:B------:R-:W-:-:S05]  /*f0e0*/  IMAD.MOV.U32 R140, RZ, RZ, R5 ;  /* 0x000000ffff8c7224 */ /* 0x000fca00078e0005 */
[----:B------:R-:W3:Y:S04]  /*f0f0*/  @P5 LDG.E.U16 R123, desc[UR24][R140.64] ;  /* 0x000000188c7b5981 */ /* 0x000ee8000c1e1500 */
[----:B--2---:R0:W-:Y:S04]  /*f100*/  @P4 STL [R1+0x450], R116 ;  /* 0x0004507401004387 */ /* 0x0041e80000100800 */
[----:B0-----:R-:W2:Y:S04]  /*f110*/  LDL R116, [R1+0x444] ;  /* 0x0004440001747983 */ /* 0x001ea80000100800 */
[----:B----4-:R-:W-:Y:S04]  /*f120*/  @P4 STL [R1+0x454], R118 ;  /* 0x0004547601004387 */ /* 0x010fe80000100800 */
[----:B---3--:R0:W-:Y:S01]  /*f130*/  @P2 STL [R1+0x448], R103 ;  /* 0x0004486701002387 */ /* 0x0081e20000100800 */
[----:B------:R-:W-:-:S02]  /*f140*/  IMAD.MOV.U32 R121, RZ, RZ, R22 ;  /* 0x000000ffff797224 */ /* 0x000fc400078e0016 */
[----:B------:R-:W-:Y:S01]  /*f150*/  IMAD.MOV.U32 R120, RZ, RZ, R15 ;  /* 0x000000ffff787224 */ /* 0x000fe200078e000f */
[----:B0-----:R-:W3:Y:S04]  /*f160*/  LDL R103, [R1+0x440] ;  /* 0x0004400001677983 */ /* 0x001ee80000100800 */
[----:B------:R-:W-:Y:S04]  /*f170*/  STL [R1+0x698], R148 ;  /* 0x0006989401007387 */ /* 0x000fe80000100800 */
[----:B------:R-:W-:Y:S01]  /*f180*/  STL [R1+0x694], R149 ;  /* 0x0006949501007387 */ /* 0x000fe20000100800 */
[----:B------:R-:W-:-:S03]  /*f190*/  IMAD.MOV.U32 R80, RZ, RZ, R25 ;  /* 0x000000ffff507224 */ /* 0x000fc600078e0019 */
[----:B------:R-:W4:Y:S01]  /*f1a0*/  LDL.LU R159, [R1+0x280] ;  /* 0x00028000019f7983 */ /* 0x000f220000300800 */
[----:B------:R-:W-:-:S03]  /*f1b0*/  IMAD.MOV.U32 R83, RZ, RZ, R24 ;  /* 0x000000ffff537224 */ /* 0x000fc600078e0018 */
[----:B------:R-:W4:Y:S01]  /*f1c0*/  LDL.LU R22, [R1+0x21c] ;  /* 0x00021c0001167983 */ /* 0x000f220000300800 */
[----:B------:R-:W-:-:S03]  /*f1d0*/  IMAD.MOV.U32 R24, RZ, RZ, R13 ;  /* 0x000000ffff187224 */ /* 0x000fc600078e000d */
[----:B------:R-:W4:Y:S01]  /*f1e0*/  LDL.LU R15, [R1+0x224] ;  /* 0x00022400010f7983 */ /* 0x000f220000300800 */
[----:B------:R-:W-:-:S03]  /*f1f0*/  IMAD.MOV.U32 R25, RZ, RZ, R14 ;  /* 0x000000ffff197224 */ /* 0x000fc600078e000e */
[----:B------:R-:W4:Y:S01]  /*f200*/  LDL.LU R6, [R1+0x220] ;  /* 0x0002200001067983 */ /* 0x000f220000300800 */
[----:B------:R-:W-:-:S03]  /*f210*/  ISETP.GT.AND P4, PT, R4, 0x1a, PT ;  /* 0x0000001a0400780c */ /* 0x000fc60003f84270 */
[----:B------:R-:W4:Y:S04]  /*f220*/  LDL.LU R5, [R1+0x228] ;  /* 0x0002280001057983 */ /* 0x000f280000300800 */
[----:B------:R0:W-:Y:S01]  /*f230*/  @P2 STL [R1+0x44c], R117 ;  /* 0x00044c7501002387 */ /* 0x0001e20000100800 */
[----:B------:R-:W-:Y:S01]  /*f240*/  IMAD.MOV.U32 R122, RZ, RZ, R7 ;  /* 0x000000ffff7a7224 */ /* 0x000fe200078e0007 */
[C---:B------:R-:W-:Y:S01]  /*f250*/  ISETP.GT.AND P3, PT, R4.reuse, 0x30, PT ;  /* 0x000000300400780c */ /* 0x040fe20003f64270 */
[----:B------:R-:W-:Y:S01]  /*f260*/  IMAD.MOV.U32 R82, RZ, RZ, R23 ;  /* 0x000000ffff527224 */ /* 0x000fe200078e0017 */
[----:B------:R-:W4:Y:S04]  /*f270*/  @P5 LDG.E.U16 R165, desc[UR24][R24.64] ;  /* 0x0000001818a55981 */ /* 0x000f28000c1e1500 */
[----:B0-----:R-:W4:Y:S04]  /*f280*/  LDL R117, [R1+0x43c] ;  /* 0x00043c0001757983 */ /* 0x001f280000100800 */
[----:B------:R-:W-:Y:S04]  /*f290*/  STL [R1+0x6a0], R146 ;  /* 0x0006a09201007387 */ /* 0x000fe80000100800 */
[----:B------:R-:W-:Y:S04]  /*f2a0*/  STL [R1+0x69c], R147 ;  /* 0x00069c9301007387 */ /* 0x000fe80000100800 */
[----:B------:R-:W-:Y:S04]  /*f2b0*/  STL.64 [R1], R24 ;  /* 0x0000001801007387 */ /* 0x000fe80000100a00 */
[----:B------:R-:W4:Y:S04]  /*f2c0*/  LDL R135, [R1+0x438] ;  /* 0x0004380001877983 */ /* 0x000f280000100800 */
[----:B------:R-:W-:Y:S04]  /*f2d0*/  STL [R1+0x6a8], R140 ;  /* 0x0006a88c01007387 */ /* 0x000fe80000100800 */
[----:B------:R-:W-:Y:S04]  /*f2e0*/  STL [R1+0x6a4], R141 ;  /* 0x0006a48d01007387 */ /* 0x000fe80000100800 */
[----:B------:R0:W-:Y:S04]  /*f2f0*/  @P5 STL [R1+0x398], R123 ;  /* 0x0003987b01005387 */ /* 0x0001e80000100800 */
[----:B---3--:R-:W3:Y:S01]  /*f300*/  @P4 LDG.E.U16 R103, desc[UR24][R120.64] ;  /* 0x0000001878674981 */ /* 0x008ee2000c1e1500 */
[----:B0-----:R-:W-:Y:S01]  /*f310*/  IMAD.MOV.U32 R123, RZ, RZ, R12 ;  /* 0x000000ffff7b7224 */ /* 0x001fe200078e000c */
[----:B------:R-:W-:-:S02]  /*f320*/  ISETP.GT.AND P2, PT, R4, 0x1b, PT ;  /* 0x0000001b0400780c */ /* 0x000fc40003f44270 */
[----:B------:R-:W3:Y:S04]  /*f330*/  @P3 LDG.E.U16 R162, desc[UR24][R148.64] ;  /* 0x0000001894a23981 */ /* 0x000ee8000c1e1500 */
[----:B--2---:R-:W2:Y:S04]  /*f340*/  @P4 LDG.E.U16 R116, desc[UR24][R122.64] ;  /* 0x000000187a744981 */ /* 0x004ea8000c1e1500 */
[----:B------:R-:W3:Y:S01]  /*f350*/  @P3 LDG.E.U16 R160, desc[UR24][R146.64] ;  /* 0x0000001892a03981 */ /* 0x000ee2000c1e1500 */
[----:B------:R-:W-:-:S03]  /*f360*/  ISETP.GT.AND P3, PT, R4, 0x1c, PT ;  /* 0x0000001c0400780c */ /* 0x000fc60003f64270 */
[----:B--2---:R0:W-:Y:S04]  /*f370*/  @P4 STL [R1+0x444], R116 ;  /* 0x0004447401004387 */ /* 0x0041e80000100800 */
[----:B------:R-:W2:Y:S04]  /*f380*/  LDL R119, [R1+0x430] ;  /* 0x0004300001777983 */ /* 0x000ea80000100800 */
[----:B0-----:R-:W2:Y:S04]  /*f390*/  LDL R116, [R1+0x434] ;  /* 0x0004340001747983 */ /* 0x001ea80000100800 */
[----:B------:R-:W-:Y:S04]  /*f3a0*/  STL [R1+0x6b0], R122 ;  /* 0x0006b07a01007387 */ /* 0x000fe80000100800 */
[----:B------:R-:W-:Y:S04]  /*f3b0*/  STL [R1+0x6ac], R123 ;  /* 0x0006ac7b01007387 */ /* 0x000fe80000100800 */
[----:B------:R-:W-:Y:S04]  /*f3c0*/  STL [R1+0x6b8], R144 ;  /* 0x0006b89001007387 */ /* 0x000fe80000100800 */
[----:B------:R-:W-:Y:S04]  /*f3d0*/  STL [R1+0x6b4], R145 ;  /* 0x0006b49101007387 */ /* 0x000fe80000100800 */
[----:B------:R-:W2:Y:S04]  /*f3e0*/  LDL.LU R14, [R1+0x23c] ;  /* 0x00023c00010e7983 */ /* 0x000ea80000300800 */
[----:B------:R-:W2:Y:S04]  /*f3f0*/  LDL.LU R13, [R1+0x248] ;  /* 0x00024800010d7983 */ /* 0x000ea80000300800 */
[----:B------:R-:W2:Y:S04]  /*f400*/  LDL.LU R12, [R1+0x240] ;  /* 0x00024000010c7983 */ /* 0x000ea80000300800 */
[----:B------:R-:W2:Y:S04]  /*f410*/  LDL.LU R7, [R1+0x24c] ;  /* 0x00024c0001077983 */ /* 0x000ea80000300800 */
[----:B------:R-:W2:Y:S01]  /*f420*/  LDL R134, [R1+0x42c] ;  /* 0x00042c0001867983 */ /* 0x000ea20000100800 */
[----:B----4-:R-:W-:-:S03]  /*f430*/  IMAD.MOV.U32 R102, RZ, RZ, R5 ;  /* 0x000000ffff667224 */ /* 0x010fc600078e0005 */
[----:B------:R-:W-:Y:S04]  /*f440*/  STL [R1+0x6c0], R120 ;  /* 0x0006c07801007387 */ /* 0x000fe80000100800 */
[----:B------:R-:W-:Y:S04]  /*f450*/  STL [R1+0x6bc], R121 ;  /* 0x0006bc7901007387 */ /* 0x000fe80000100800 */
[----:B---3--:R0:W-:Y:S01]  /*f460*/  @P4 STL [R1+0x440], R103 ;  /* 0x0004406701004387 */ /* 0x0081e20000100800 */
[----:B------:R-:W-:Y:S02]  /*f470*/  IMAD.MOV.U32 R100, RZ, RZ, R15 ;  /* 0x000000ffff647224 */ /* 0x000fe400078e000f */
[----:B------:R-:W-:Y:S01]  /*f480*/  IMAD.MOV.U32 R101, RZ, RZ, R22 ;  /* 0x000000ffff657224 */ /* 0x000fe200078e0016 */
[----:B------:R-:W3:Y:S04]  /*f490*/  LDL R118, [R1+0x428] ;  /* 0x0004280001767983 */ /* 0x000ee80000100800 */
[----:B------:R-:W4:Y:S01]  /*f4a0*/  @P2 LDG.E.U16 R135, desc[UR24][R100.64] ;  /* 0x0000001864872981 */ /* 0x000f22000c1e1500 */
[----:B0-----:R-:W-:-:S05]  /*f4b0*/  IMAD.MOV.U32 R103, RZ, RZ, R6 ;  /* 0x000000ffff677224 */ /* 0x001fca00078e0006 */
[----:B------:R-:W4:Y:S04]  /*f4c0*/  @P2 LDG.E.U16 R117, desc[UR24][R102.64] ;  /* 0x0000001866752981 */ /* 0x000f28000c1e1500 */
[----:B--2---:R-:W2:Y:S01]  /*f4d0*/  @P3 LDG.E.U16 R116, desc[UR24][R82.64] ;  /* 0x0000001852743981 */ /* 0x004ea2000c1e1500 */
[----:B------:R-:W-:Y:S01]  /*f4e0*/  IMAD.MOV.U32 R81, RZ, RZ, R26 ;  /* 0x000000ffff517224 */ /* 0x000fe200078e001a */
[----:B------:R-:W-:-:S04]  /*f4f0*/  ISETP.GT.AND P4, PT, R4, 0x1d, PT ;  /* 0x0000001d0400780c */ /* 0x000fc80003f84270 */
[----:B------:R-:W2:Y:S01]  /*f500*/  @P3 LDG.E.U16 R119, desc[UR24][R80.64] ;  /* 0x0000001850773981 */ /* 0x000ea2000c1e1500 */
[----:B------:R-:W-:Y:S02]  /*f510*/  IMAD.MOV.U32 R61, RZ, RZ, R14 ;  /* 0x000000ffff3d7224 */ /* 0x000fe400078e000e */
[----:B------:R-:W-:Y:S02]  /*f520*/  IMAD.MOV.U32 R60, RZ, RZ, R13 ;  /* 0x000000ffff3c7224 */ /* 0x000fe400078e000d */
[----:B------:R-:W-:Y:S02]  /*f530*/  IMAD.MOV.U32 R63, RZ, RZ, R12 ;  /* 0x000000ffff3f7224 */ /* 0x000fe400078e000c */
[----:B------:R-:W-:-:S05]  /*f540*/  IMAD.MOV.U32 R62, RZ, RZ, R7 ;  /* 0x000000ffff3e7224 */ /* 0x000fca00078e0007 */
[----:B------:R-:W2:Y:S04]  /*f550*/  @P4 LDG.E.U16 R134, desc[UR24][R62.64] ;  /* 0x000000183e864981 */ /* 0x000ea8000c1e1500 */
[----:B---3--:R-:W3:Y:S04]  /*f560*/  @P4 LDG.E.U16 R118, desc[UR24][R60.64] ;  /* 0x000000183c764981 */ /* 0x008ee8000c1e1500 */
[----:B----4-:R0:W-:Y:S04]  /*f570*/  @P2 STL [R1+0x43c], R117 ;  /* 0x00043c7501002387 */ /* 0x0101e80000100800 */
[----:B0-----:R-:W4:Y:S04]  /*f580*/  LDL R117, [R1+0x424] ;  /* 0x0004240001757983 */ /* 0x001f280000100800 */
[----:B------:R-:W-:Y:S04]  /*f590*/  STL [R1+0x6c8], R102 ;  /* 0x0006c86601007387 */ /* 0x000fe80000100800 */
[----:B------:R-:W-:Y:S04]  /*f5a0*/  STL [R1+0x6c4], R103 ;  /* 0x0006c46701007387 */ /* 0x000fe80000100800 */
[----:B------:R-:W-:Y:S04]  /*f5b0*/  STL [R1+0x6d4], R142 ;  /* 0x0006d48e01007387 */ /* 0x000fe80000100800 */
[----:B------:R-:W-:Y:S04]  /*f5c0*/  STL [R1+0x6cc], R143 ;  /* 0x0006cc8f01007387 */ /* 0x000fe80000100800 */
[----:B------:R-:W-:Y:S04]  /*f5d0*/  STL [R1+0x6dc], R100 ;  /* 0x0006dc6401007387 */ /* 0x000fe80000100800 */
[----:B------:R-:W-:Y:S04]  /*f5e0*/  STL [R1+0x6d8], R101 ;  /* 0x0006d86501007387 */ /* 0x000fe80000100800 */
[----:B------:R-:W-:Y:S04]  /*f5f0*/  @P2 STL [R1+0x438], R135 ;  /* 0x0004388701002387 */ /* 0x000fe80000100800 */
[----:B--2---:R0:W-:Y:S04]  /*f600*/  @P3 STL [R1+0x434], R116 ;  /* 0x0004347401003387 */ /* 0x0041e80000100800 */
[----:B0-----:R-:W2:Y:S04]  /*f610*/  LDL R116, [R1+0x420] ;  /* 0x0004200001747983 */ /* 0x001ea80000100800 */
[----:B------:R-:W-:Y:S04]  /*f620*/  STL [R1+0x6e4], R82 ;  /* 0x0006e45201007387 */ /* 0x000fe80000100800 */
[----:B------:R-:W-:Y:S04]  /*f630*/  STL [R1+0x6e0], R83 ;  /* 0x0006e05301007387 */ /* 0x000fe80000100800 */
[----:B------:R-:W2:Y:S04]  /*f640*/  LDL.LU R6, [R1+0x244] ;  /* 0x0002440001067983 */ /* 0x000ea80000300800 */
[----:B------:R-:W2:Y:S04]  /*f650*/  LDL.LU R5, [R1+0x4d8] ;  /* 0x0004d80001057983 */ /* 0x000ea80000300800 */
[----:B------:R0:W-:Y:S04]  /*f660*/  STL [R1+0x6ec], R80 ;  /* 0x0006ec5001007387 */ /* 0x0001e80000100800 */
[----:B------:R-:W-:Y:S04]  /*f670*/  STL [R1+0x6e8], R81 ;  /* 0x0006e85101007387 */ /* 0x000fe80000100800 */
[----:B------:R-:W-:Y:S04]  /*f680*/  @P3 STL [R1+0x430], R119 ;  /* 0x0004307701003387 */ /* 0x000fe80000100800 */
[----:B0-----:R-:W2:Y:S01]  /*f690*/  LDL.LU R80, [R1+0x3e8] ;  /* 0x0003e80001507983 */ /* 0x001ea20000300800 */
[----:B------:R-:W-:-:S03]  /*f6a0*/  ISETP.GT.AND P5, PT, R4, 0x1e, PT ;  /* 0x0000001e0400780c */ /* 0x000fc60003fa4270 */
[----:B------:R0:W-:Y:S04]  /*f6b0*/  STL [R1+0x6f4], R62 ;  /* 0x0006f43e01007387 */ /* 0x0001e80000100800 */
[----:B0-----:R-:W2:Y:S04]  /*f6c0*/  LDL.LU R62, [R1+0x418] ;  /* 0x00041800013e7983 */ /* 0x001ea80000300800 */
[----:B------:R0:W-:Y:S04]  /*f6d0*/  STL [R1+0x6f0], R63 ;  /* 0x0006f03f01007387 */ /* 0x0001e80000100800 */
[----:B0-----:R-:W2:Y:S04]  /*f6e0*/  LDL.LU R63, [R1+0x3ec] ;  /* 0x0003ec00013f7983 */ /* 0x001ea80000300800 */
[----:B------:R-:W-:Y:S04]  /*f6f0*/  STL [R1+0x6fc], R60 ;  /* 0x0006fc3c01007387 */ /* 0x000fe80000100800 */
[----:B------:R0:W-:Y:S04]  /*f700*/  STL [R1+0x6f8], R61 ;  /* 0x0006f83d01007387 */ /* 0x0001e80000100800 */
[----:B----4-:R-:W4:Y:S04]  /*f710*/  @P5 LDG.E.U16 R117, desc[UR24][R42.64] ;  /* 0x000000182a755981 */ /* 0x010f28000c1e1500 */
[----:B0-----:R-:W4:Y:S04]  /*f720*/  LDL.LU R61, [R1+0x41c] ;  /* 0x00041c00013d7983 */ /* 0x001f280000300800 */
[----:B---3--:R-:W-:Y:S04]  /*f730*/  @P4 STL [R1+0x428], R118 ;  /* 0x0004287601004387 */ /* 0x008fe80000100800 */
[----:B------:R-:W-:Y:S04]  /*f740*/  @P4 STL [R1+0x42c], R134 ;  /* 0x00042c8601004387 */ /* 0x000fe80000100800 */
[----:B------:R-:W3:Y:S04]  /*f750*/  LDL.LU R14, [R1+0x4e4] ;  /* 0x0004e400010e7983 */ /* 0x000ee80000300800 */
[----:B------:R-:W3:Y:S04]  /*f760*/  LDL.LU R13, [R1+0x4f8] ;  /* 0x0004f800010d7983 */ /* 0x000ee80000300800 */
[----:B------:R-:W3:Y:S04]  /*f770*/  LDL.LU R12, [R1+0x4e8] ;  /* 0x0004e800010c7983 */ /* 0x000ee80000300800 */
[----:B------:R-:W3:Y:S04]  /*f780*/  LDL.LU R7, [R1+0x4fc] ;  /* 0x0004fc0001077983 */ /* 0x000ee80000300800 */
[----:B------:R-:W3:Y:S04]  /*f790*/  LDL.LU R60, [R1+0x410] ;  /* 0x00041000013c7983 */ /* 0x000ee80000300800 */
[----:B------:R0:W-:Y:S04]  /*f7a0*/  STL [R1+0x704], R42 ;  /* 0x0007042a01007387 */ /* 0x0001e80000100800 */
[----:B0-----:R-:W3:Y:S04]  /*f7b0*/  LDL.LU R42, [R1+0x414] ;  /* 0x00041400012a7983 */ /* 0x001ee80000300800 */
[----:B------:R0:W-:Y:S04]  /*f7c0*/  STL [R1+0x700], R43 ;  /* 0x0007002b01007387 */ /* 0x0001e80000100800 */
[----:B0-----:R-:W3:Y:S04]  /*f7d0*/  LDL.LU R43, [R1+0x39c] ;  /* 0x00039c00012b7983 */ /* 0x001ee80000300800 */
[----:B--2---:R-:W2:Y:S01]  /*f7e0*/  @P5 LDG.E.U16 R116, desc[UR24][R40.64] ;  /* 0x0000001828745981 */ /* 0x004ea2000c1e1500 */
[----:B------:R-:W-:-:S02]  /*f7f0*/  ISETP.GT.AND P2, PT, R4, 0x1f, PT ;  /* 0x0000001f0400780c */ /* 0x000fc40003f44270 */
[----:B------:R-:W-:-:S04]  /*f800*/  LOP3.LUT R19, R19, R18, RZ, 0x3c, !PT ;  /* 0x0000001213137212 */ /* 0x000fc800078e3cff */
[----:B------:R-:W-:Y:S01]  /*f810*/  LOP3.LUT R18, R19, R18, RZ, 0x3c, !PT ;  /* 0x0000001213127212 */ /* 0x000fe200078e3cff */
[----:B------:R-:W-:-:S03]  /*f820*/  IMAD.MOV.U32 R23, RZ, RZ, R6 ;  /* 0x000000ffff177224 */ /* 0x000fc600078e0006 */
[----:B------:R-:W-:Y:S01]  /*f830*/  LOP3.LUT R19, R19, R18, RZ, 0x3c, !PT ;  /* 0x0000001213137212 */ /* 0x000fe200078e3cff */
[----:B------:R-:W-:Y:S01]  /*f840*/  IMAD.MOV.U32 R22, RZ, RZ, R5 ;  /* 0x000000ffff167224 */ /* 0x000fe200078e0005 */
[C---:B------:R-:W-:Y:S02]  /*f850*/  ISETP.GT.AND P4, PT, R4.reuse, 0x22, PT ;  /* 0x000000220400780c */ /* 0x040fe40003f84270 */
[----:B------:R-:W-:Y:S01]  /*f860*/  ISETP.GT.AND P3, PT, R4, 0x21, PT ;  /* 0x000000210400780c */ /* 0x000fe20003f64270 */
[----:B------:R-:W-:Y:S04]  /*f870*/  STL [R1+0x70c], R40 ;  /* 0x00070c2801007387 */ /* 0x000fe80000100800 */
[----:B------:R-:W-:Y:S08]  /*f880*/  STL [R1+0x708], R41 ;  /* 0x0007082901007387 */ /* 0x000ff00000100800 */
[----:B------:R-:W2:Y:S04]  /*f890*/  @P3 LDG.E.U16 R3, desc[UR24][R136.64] ;  /* 0x0000001888033981 */ /* 0x000ea8000c1e1500 */
[----:B------:R-:W2:Y:S04]  /*f8a0*/  @P2 LDG.E.U16 R62, desc[UR24][R18.64] ;  /* 0x00000018123e2981 */ /* 0x000ea8000c1e1500 */
[----:B----4-:R-:W4:Y:S01]  /*f8b0*/  @P2 LDG.E.U16 R61, desc[UR24][R22.64] ;  /* 0x00000018163d2981 */ /* 0x010f22000c1e1500 */
[----:B---3--:R-:W-:-:S02]  /*f8c0*/  IMAD.MOV.U32 R119, RZ, RZ, R12 ;  /* 0x000000ffff777224 */ /* 0x008fc400078e000c */
[----:B------:R-:W-:-:S05]  /*f8d0*/  IMAD.MOV.U32 R118, RZ, RZ, R7 ;  /* 0x000000ffff767224 */ /* 0x000fca00078e0007 */
[----:B------:R-:W3:Y:S04]  /*f8e0*/  @P4 LDG.E.U16 R42, desc[UR24][R118.64] ;  /* 0x00000018762a4981 */ /* 0x000ee8000c1e1500 */
[----:B------:R-:W3:Y:S04]  /*f8f0*/  @P3 LDG.E.U16 R43, desc[UR24][R138.64] ;  /* 0x000000188a2b3981 */ /* 0x000ee8000c1e1500 */
[----:B--2---:R0:W-:Y:S04]  /*f900*/  @P5 STL [R1+0x420], R116 ;  /* 0x0004207401005387 */ /* 0x0041e80000100800 */
[----:B------:R1:W-:Y:S04]  /*f910*/  @P5 STL [R1+0x424], R117 ;  /* 0x0004247501005387 */ /* 0x0003e80000100800 */
[----:B------:R-:W2:Y:S01]  /*f920*/  LDL R134, [R1+0x40c] ;  /* 0x00040c0001867983 */ /* 0x000ea20000100800 */
[----:B0-----:R-:W-:-:S03]  /*f930*/  IMAD.MOV.U32 R116, RZ, RZ, R13 ;  /* 0x000000ffff747224 */ /* 0x001fc600078e000d */
[----:B------:R-:W2:Y:S01]  /*f940*/  LDL.LU R6, [R1+0x4ec] ;  /* 0x0004ec0001067983 */ /* 0x000ea20000300800 */
[----:B-1----:R-:W-:-:S03]  /*f950*/  IMAD.MOV.U32 R117, RZ, RZ, R14 ;  /* 0x000000ffff757224 */ /* 0x002fc600078e000e */
[----:B------:R-:W2:Y:S04]  /*f960*/  LDL.LU R5, [R1+0x50c] ;  /* 0x00050c0001057983 */ /* 0x000ea80000300800 */
[----:B------:R-:W2:Y:S04]  /*f970*/  @P4 LDG.E.U16 R60, desc[UR24][R116.64] ;  /* 0x00000018743c4981 */ /* 0x000ea8000c1e1500 */
[----:B----4-:R-:W-:Y:S04]  /*f980*/  STL [R1+0x718], R61 ;  /* 0x0007183d01007387 */ /* 0x010fe80000100800 */
[----:B------:R-:W-:Y:S04]  /*f990*/  STL [R1+0x714], R22 ;  /* 0x0007141601007387 */ /* 0x000fe80000100800 */
[----:B------:R-:W-:Y:S04]  /*f9a0*/  STL [R1+0x710], R23 ;  /* 0x0007101701007387 */ /* 0x000fe80000100800 */
[----:B------:R-:W-:Y:S04]  /*f9b0*/  STL [R1+0x724], R62 ;  /* 0x0007243e01007387 */ /* 0x000fe80000100800 */
[----:B------:R-:W-:Y:S04]  /*f9c0*/  STL [R1+0x720], R18 ;  /* 0x0007201201007387 */ /* 0x000fe80000100800 */
[----:B------:R-:W-:Y:S04]  /*f9d0*/  STL [R1+0x71c], R19 ;  /* 0x00071c1301007387 */ /* 0x000fe80000100800 */
[----:B------:R0:W-:Y:S04]  /*f9e0*/  STL [R1+0x72c], R138 ;  /* 0x00072c8a01007387 */ /* 0x0001e80000100800 */
[----:B0-----:R-:W4:Y:S04]  /*f9f0*/  LDL.LU R138, [R1+0x3f0] ;  /* 0x0003f000018a7983 */ /* 0x001f280000300800 */
[----:B------:R-:W-:Y:S04]  /*fa00*/  STL [R1+0x728], R139 ;  /* 0x0007288b01007387 */ /* 0x000fe80000100800 */
[----:B------:R-:W-:Y:S04]  /*fa10*/  STL [R1+0x734], R136 ;  /* 0x0007348801007387 */ /* 0x000fe80000100800 */
[----:B------:R0:W-:Y:S04]  /*fa20*/  STL [R1+0x730], R137 ;  /* 0x0007308901007387 */ /* 0x0001e80000100800 */
[----:B0-----:R-:W4:Y:S04]  /*fa30*/  LDL.LU R137, [R1+0x3f4] ;  /* 0x0003f40001897983 */ /* 0x001f280000300800 */
[----:B---3--:R-:W-:Y:S04]  /*fa40*/  STL [R1+0x7bc], R42 ;  /* 0x0007bc2a01007387 */ /* 0x008fe80000100800 */
[----:B------:R-:W-:Y:S04]  /*fa50*/  STL [R1+0x7e0], R43 ;  /* 0x0007e02b01007387 */ /* 0x000fe80000100800 */
[----:B------:R-:W-:Y:S04]  /*fa60*/  STL [R1+0x73c], R118 ;  /* 0x00073c7601007387 */ /* 0x000fe80000100800 */
[----:B------:R0:W-:Y:S04]  /*fa70*/  STL [R1+0x738], R119 ;  /* 0x0007387701007387 */ /* 0x0001e80000100800 */
[----:B0-----:R-:W3:Y:S04]  /*fa80*/  LDL.LU R119, [R1+0x400] ;  /* 0x0004000001777983 */ /* 0x001ee80000300800 */
[----:B--2---:R-:W-:Y:S04]  /*fa90*/  STL [R1+0x7c0], R60 ;  /* 0x0007c03c01007387 */ /* 0x004fe80000100800 */
[----:B------:R-:W-:Y:S04]  /*faa0*/  STL [R1+0x744], R116 ;  /* 0x0007447401007387 */ /* 0x000fe80000100800 */
[----:B------:R0:W-:Y:S04]  /*fab0*/  STL [R1+0x740], R117 ;  /* 0x0007407501007387 */ /* 0x0001e80000100800 */
[----:B0-----:R-:W2:Y:S01]  /*fac0*/  LDL.LU R117, [R1+0x404] ;  /* 0x0004040001757983 */ /* 0x001ea20000300800 */
[----:B------:R-:W-:-:S02]  /*fad0*/  LOP3.LUT R97, R97, R96, RZ, 0x3c, !PT ;  /* 0x0000006061617212 */ /* 0x000fc400078e3cff */
[C---:B------:R-:W-:Y:S02]  /*fae0*/  ISETP.GT.AND P5, PT, R4.reuse, 0x23, PT ;  /* 0x000000230400780c */ /* 0x040fe40003fa4270 */
[C---:B------:R-:W-:Y:S02]  /*faf0*/  LOP3.LUT R96, R97.reuse, R96, RZ, 0x3c, !PT ;  /* 0x0000006061607212 */ /* 0x040fe400078e3cff */
[----:B------:R-:W-:Y:S02]  /*fb00*/  PRMT R0, RZ, 0x7610, R0 ;  /* 0x00007610ff007816 */ /* 0x000fe40000000000 */
[----:B------:R-:W-:Y:S02]  /*fb10*/  LOP3.LUT R97, R97, R96, RZ, 0x3c, !PT ;  /* 0x0000006061617212 */ /* 0x000fe400078e3cff */
[----:B------:R-:W-:-:S05]  /*fb20*/  ISETP.GT.AND P2, PT, R4, 0x24, PT ;  /* 0x000000240400780c */ /* 0x000fca0003f44270 */
[----:B------:R-:W4:Y:S01]  /*fb30*/  @P5 LDG.E.U16 R0, desc[UR24][R96.64] ;  /* 0x0000001860005981 */ /* 0x000f22000c1e1500 */
[-C--:B------:R-:W-:Y:S01]  /*fb40*/  LOP3.LUT R59, R59, R58.reuse, RZ, 0x3c, !PT ;  /* 0x0000003a3b3b7212 */ /* 0x080fe200078e3cff */
[----:B------:R-:W-:Y:S01]  /*fb50*/  IMAD.MOV.U32 R78, RZ, RZ, R5 ;  /* 0x000000ffff4e7224 */ /* 0x000fe200078e0005 */
[----:B------:R-:W-:Y:S01]  /*fb60*/  ISETP.GT.AND P3, PT, R4, 0x25, PT ;  /* 0x000000250400780c */ /* 0x000fe20003f64270 */
[----:B------:R-:W-:Y:S01]  /*fb70*/  IMAD.MOV.U32 R79, RZ, RZ, R6 ;  /* 0x000000ffff4f7224 */ /* 0x000fe200078e0006 */
[----:B------:R-:W4:Y:S01]  /*fb80*/  @P5 LDG.E.U16 R134, desc[UR24][R98.64] ;  /* 0x0000001862865981 */ /* 0x000f22000c1e1500 */
[----:B------:R-:W-:-:S04]  /*fb90*/  LOP3.LUT R58, R59, R58, RZ, 0x3c, !PT ;  /* 0x0000003a3b3a7212 */ /* 0x000fc800078e3cff */
[----:B------:R-:W-:-:S06]  /*fba0*/  LOP3.LUT R59, R59, R58, RZ, 0x3c, !PT ;  /* 0x0000003a3b3b7212 */ /* 0x000fcc00078e3cff */
[----:B------:R-:W4:Y:S04]  /*fbb0*/  @P3 LDG.E.U16 R2, desc[UR24][R58.64] ;  /* 0x000000183a023981 */ /* 0x000f28000c1e1500 */
[----:B---3--:R-:W3:Y:S04]  /*fbc0*/  @P2 LDG.E.U16 R119, desc[UR24][R76.64] ;  /* 0x000000184c772981 */ /* 0x008ee8000c1e1500 */
[----:B--2---:R-:W2:Y:S04]  /*fbd0*/  @P2 LDG.E.U16 R117, desc[UR24][R78.64] ;  /* 0x000000184e752981 */ /* 0x004ea8000c1e1500 */
[----:B------:R-:W-:Y:S04]  /*fbe0*/  STL [R1+0x74c], R98 ;  /* 0x00074c6201007387 */ /* 0x000fe80000100800 */
[----:B------:R-:W-:Y:S04]  /*fbf0*/  STL [R1+0x748], R99 ;  /* 0x0007486301007387 */ /* 0x000fe80000100800 */
[----:B----4-:R0:W-:Y:S04]  /*fc00*/  STL [R1+0x408], R0 ;  /* 0x0004080001007387 */ /* 0x0101e80000100800 */
[----:B0-----:R-:W4:Y:S04]  /*fc10*/  LDL.LU R0, [R1+0x834] ;  /* 0x0008340001007983 */ /* 0x001f280000300800 */
[----:B------:R-:W4:Y:S04]  /*fc20*/  LDL.LU R14, [R1+0x510] ;  /* 0x00051000010e7983 */ /* 0x000f280000300800 */
[----:B------:R-:W4:Y:S04]  /*fc30*/  LDL.LU R13, [R1+0x524] ;  /* 0x00052400010d7983 */ /* 0x000f280000300800 */
[----:B------:R-:W4:Y:S04]  /*fc40*/  LDL.LU R12, [R1+0x514] ;  /* 0x00051400010c7983 */ /* 0x000f280000300800 */
[----:B------:R-:W4:Y:S04]  /*fc50*/  LDL.LU R7, [R1+0x528] ;  /* 0x0005280001077983 */ /* 0x000f280000300800 */
[----:B------:R-:W-:Y:S04]  /*fc60*/  STL [R1+0x754], R96 ;  /* 0x0007546001007387 */ /* 0x000fe80000100800 */
[----:B------:R-:W-:Y:S04]  /*fc70*/  STL [R1+0x750], R97 ;  /* 0x0007506101007387 */ /* 0x000fe80000100800 */
[----:B------:R-:W-:Y:S04]  /*fc80*/  @P5 STL [R1+0x40c], R134 ;  /* 0x00040c8601005387 */ /* 0x000fe80000100800 */
[----:B------:R-:W4:Y:S04]  /*fc90*/  LDL.LU R139, [R1+0x3bc] ;  /* 0x0003bc00018b7983 */ /* 0x000f280000300800 */
[----:B------:R-:W4:Y:S04]  /*fca0*/  LDL.LU R62, [R1+0x3b8] ;  /* 0x0003b800013e7983 */ /* 0x000f280000300800 */
[----:B--2---:R-:W-:Y:S04]  /*fcb0*/  STL [R1+0x77c], R117 ;  /* 0x00077c7501007387 */ /* 0x004fe80000100800 */
[----:B------:R-:W-:Y:S04]  /*fcc0*/  STL [R1+0x75c], R78 ;  /* 0x00075c4e01007387 */ /* 0x000fe80000100800 */
[----:B------:R-:W-:Y:S04]  /*fcd0*/  STL [R1+0x758], R79 ;  /* 0x0007584f01007387 */ /* 0x000fe80000100800 */
[----:B---3--:R-:W-:Y:S04]  /*fce0*/  STL [R1+0x780], R119 ;  /* 0x0007807701007387 */ /* 0x008fe80000100800 */
[----:B------:R0:W-:Y:S04]  /*fcf0*/  STL [R1+0x764], R76 ;  /* 0x0007644c01007387 */ /* 0x0001e80000100800 */
[----:B0-----:R-:W2:Y:S04]  /*fd00*/  LDL.LU R76, [R1+0x3c0] ;  /* 0x0003c000014c7983 */ /* 0x001ea80000300800 */
[----:B------:R-:W-:Y:S04]  /*fd10*/  STL [R1+0x760], R77 ;  /* 0x0007604d01007387 */ /* 0x000fe80000100800 */
[----:B------:R0:W-:Y:S04]  /*fd20*/  STL [R1+0x3fc], R2 ;  /* 0x0003fc0201007387 */ /* 0x0001e80000100800 */
[----:B0-----:R-:W3:Y:S04]  /*fd30*/  LDL.LU R2, [R1+0x830] ;  /* 0x0008300001027983 */ /* 0x001ee80000300800 */
[----:B------:R-:W2:Y:S04]  /*fd40*/  LDL.LU R6, [R1+0x518] ;  /* 0x0005180001067983 */ /* 0x000ea80000300800 */
[----:B------:R-:W2:Y:S04]  /*fd50*/  LDL.LU R5, [R1+0x530] ;  /* 0x0005300001057983 */ /* 0x000ea80000300800 */
[----:B------:R-:W2:Y:S04]  /*fd60*/  LDL.LU R97, [R1+0x3d0] ;  /* 0x0003d00001617983 */ /* 0x000ea80000300800 */
[----:B------:R-:W2:Y:S04]  /*fd70*/  LDL.LU R118, [R1+0x3cc] ;  /* 0x0003cc0001767983 */ /* 0x000ea80000300800 */
[----:B------:R-:W2:Y:S04]  /*fd80*/  LDL.LU R136, [R1+0x3c8] ;  /* 0x0003c80001887983 */ /* 0x000ea80000300800 */
[----:B------:R0:W-:Y:S04]  /*fd90*/  STL [R1+0x76c], R58 ;  /* 0x00076c3a01007387 */ /* 0x0001e80000100800 */
[----:B0-----:R-:W2:Y:S01]  /*fda0*/  LDL.LU R58, [R1+0x3f8] ;  /* 0x0003f800013a7983 */ /* 0x001ea20000300800 */
[----:B------:R-:W-:-:S04]  /*fdb0*/  LOP3.LUT R57, R57, R56, RZ, 0x3c, !PT ;  /* 0x0000003839397212 */ /* 0x000fc800078e3cff */
[C---:B------:R-:W-:Y:S02]  /*fdc0*/  LOP3.LUT R56, R57.reuse, R56, RZ, 0x3c, !PT ;  /* 0x0000003839387212 */ /* 0x040fe400078e3cff */
[C---:B------:R-:W-:Y:S02]  /*fdd0*/  ISETP.GT.AND P4, PT, R4.reuse, 0x26, PT ;  /* 0x000000260400780c */ /* 0x040fe40003f84270 */
[----:B------:R-:W-:Y:S01]  /*fde0*/  LOP3.LUT R57, R57, R56, RZ, 0x3c, !PT ;  /* 0x0000003839397212 */ /* 0x000fe200078e3cff */
[----:B----4-:R-:W-:Y:S01]  /*fdf0*/  IMAD.MOV.U32 R38, RZ, RZ, R7 ;  /* 0x000000ffff267224 */ /* 0x010fe200078e0007 */
[-C--:B------:R-:W-:Y:S01]  /*fe00*/  LOP3.LUT R21, R21, R20.reuse, RZ, 0x3c, !PT ;  /* 0x0000001415157212 */ /* 0x080fe200078e3cff */
[----:B------:R-:W-:Y:S01]  /*fe10*/  IMAD.MOV.U32 R39, RZ, RZ, R12 ;  /* 0x000000ffff277224 */ /* 0x000fe200078e000c */
[----:B------:R-:W-:Y:S01]  /*fe20*/  ISETP.GT.AND P5, PT, R4, 0x27, PT ;  /* 0x000000270400780c */ /* 0x000fe20003fa4270 */
[----:B------:R-:W-:Y:S01]  /*fe30*/  IMAD.MOV.U32 R36, RZ, RZ, R13 ;  /* 0x000000ffff247224 */ /* 0x000fe200078e000d */
[----:B------:R-:W-:Y:S01]  /*fe40*/  LOP3.LUT R20, R21, R20, RZ, 0x3c, !PT ;  /* 0x0000001415147212 */ /* 0x000fe200078e3cff */
[----:B------:R-:W-:-:S04]  /*fe50*/  IMAD.MOV.U32 R37, RZ, RZ, R14 ;  /* 0x000000ffff257224 */ /* 0x000fc800078e000e */
[----:B------:R-:W4:Y:S01]  /*fe60*/  @P4 LDG.E.U16 R137, desc[UR24][R38.64] ;  /* 0x0000001826894981 */ /* 0x000f22000c1e1500 */
[----:B------:R-:W-:-:S03]  /*fe70*/  LOP3.LUT R21, R21, R20, RZ, 0x3c, !PT ;  /* 0x0000001415157212 */ /* 0x000fc600078e3cff */
[----:B------:R-:W3:Y:S04]  /*fe80*/  @P4 LDG.E.U16 R138, desc[UR24][R36.64] ;  /* 0x00000018248a4981 */ /* 0x000ee8000c1e1500 */
[----:B------:R-:W3:Y:S04]  /*fe90*/  @P5 LDG.E.U16 R63, desc[UR24][R20.64] ;  /* 0x00000018143f5981 */ /* 0x000ee8000c1e1500 */
[----:B------:R-:W3:Y:S04]  /*fea0*/  @P5 LDG.E.U16 R80, desc[UR24][R16.64] ;  /* 0x0000001810505981 */ /* 0x000ee8000c1e1500 */
[----:B--2---:R-:W2:Y:S04]  /*feb0*/  @P3 LDG.E.U16 R58, desc[UR24][R56.64] ;  /* 0x00000018383a3981 */ /* 0x004ea8000c1e1500 */
[----:B------:R0:W-:Y:S04]  /*fec0*/  STL [R1+0x768], R59 ;  /* 0x0007683b01007387 */ /* 0x0001e80000100800 */
[----:B0-----:R-:W3:Y:S01]  /*fed0*/  LDL.LU R59, [R1+0x3c4] ;  /* 0x0003c400013b7983 */ /* 0x001ee20000300800 */
[----:B------:R-:W-:-:S02]  /*fee0*/  IMAD.MOV.U32 R135, RZ, RZ, R6 ;  /* 0x000000ffff877224 */ /* 0x000fc400078e0006 */
[----:B------:R-:W-:Y:S01]  /*fef0*/  IMAD.MOV.U32 R134, RZ, RZ, R5 ;  /* 0x000000ffff867224 */ /* 0x000fe200078e0005 */
[----:B--2---:R-:W-:Y:S04]  /*ff00*/  STL [R1+0x778], R58 ;  /* 0x0007783a01007387 */ /* 0x004fe80000100800 */
[----:B------:R-:W-:Y:S04]  /*ff10*/  STL [R1+0x774], R56 ;  /* 0x0007743801007387 */ /* 0x000fe80000100800 */
[----:B------:R-:W-:Y:S04]  /*ff20*/  STL [R1+0x770], R57 ;  /* 0x0007703901007387 */ /* 0x000fe80000100800 */
[----:B------:R-:W2:Y:S04]  /*ff30*/  LDL.LU R26, [R1+0x53c] ;  /* 0x00053c00011a7983 */ /* 0x000ea80000300800 */
[----:B------:R-:W2:Y:S04]  /*ff40*/  LDL.LU R25, [R1+0x548] ;  /* 0x0005480001197983 */ /* 0x000ea80000300800 */
[----:B------:R-:W2:Y:S04]  /*ff50*/  LDL.LU R24, [R1+0x540] ;  /* 0x0005400001187983 */ /* 0x000ea80000300800 */
[----:B------:R-:W2:Y:S04]  /*ff60*/  LDL.LU R15, [R1+0x54c] ;  /* 0x00054c00010f7983 */ /* 0x000ea80000300800 */
[----:B------:R-:W2:Y:S04]  /*ff70*/  LDL.LU R81, [R1+0x3b4] ;  /* 0x0003b40001517983 */ /* 0x000ea80000300800 */
[----:B------:R-:W2:Y:S04]  /*ff80*/  LDL.LU R82, [R1+0x3b0] ;  /* 0x0003b00001527983 */ /* 0x000ea80000300800 */
[----:B----4-:R0:W-:Y:S04]  /*ff90*/  STL [R1+0x78c], R137 ;  /* 0x00078c8901007387 */ /* 0x0101e80000100800 */
[----:B0-----:R-:W4:Y:S04]  /*ffa0*/  LDL.LU R137, [R1+0x3d4] ;  /* 0x0003d40001897983 */ /* 0x001f280000300800 */
[----:B------:R-:W-:Y:S04]  /*ffb0*/  STL [R1+0x788], R38 ;  /* 0x0007882601007387 */ /* 0x000fe80000100800 */
[----:B------:R0:W-:Y:S04]  /*ffc0*/  STL [R1+0x784], R39 ;  /* 0x0007842701007387 */ /* 0x0001e80000100800 */
[----:B0-----:R-:W4:Y:S04]  /*ffd0*/  LDL.LU R39, [R1+0x3e0] ;  /* 0x0003e00001277983 */ /* 0x001f280000300800 */
[----:B---3--:R-:W-:Y:S04]  /*ffe0*/  STL [R1+0x798], R138 ;  /* 0x0007988a01007387 */ /* 0x008fe80000100800 */
[----:B------:R-:W-:Y:S04]  /*fff0*/  STL [R1+0x794], R36 ;  /* 0x0007942401007387 */ /* 0x000fe80000100800 */
[----:B------:R-:W-:Y:S04]  /*10000*/  STL [R1+0x790], R37 ;  /* 0x0007902501007387 */ /* 0x000fe80000100800 */
[----:B------:R-:W-:Y:S04]  /*10010*/  STL [R1+0x7a4], R63 ;  /* 0x0007a43f01007387 */ /* 0x000fe80000100800 */
[----:B------:R-:W-:Y:S04]  /*10020*/  STL [R1+0x7a0], R20 ;  /* 0x0007a01401007387 */ /* 0x000fe80000100800 */
[----:B------:R0:W-:Y:S04]  /*10030*/  STL [R1+0x79c], R21 ;  /* 0x00079c1501007387 */ /* 0x0001e80000100800 */
[----:B0-----:R-:W3:Y:S04]  /*10040*/  LDL.LU R21, [R1+0x3e4] ;  /* 0x0003e40001157983 */ /* 0x001ee80000300800 */
[----:B------:R0:W-:Y:S04]  /*10050*/  STL [R1+0x7b0], R80 ;  /* 0x0007b05001007387 */ /* 0x0001e80000100800 */
[----:B------:R-:W-:Y:S04]  /*10060*/  STL [R1+0x7ac], R16 ;  /* 0x0007ac1001007387 */ /* 0x000fe80000100800 */
[----:B------:R-:W-:Y:S04]  /*10070*/  STL [R1+0x7a8], R17 ;  /* 0x0007a81101007387 */ /* 0x000fe80000100800 */
[----:B------:R-:W3:Y:S04]  /*10080*/  LDL.LU R14, [R1+0x544] ;  /* 0x00054400010e7983 */ /* 0x000ee80000300800 */
[----:B------:R-:W3:Y:S04]  /*10090*/  LDL.LU R13, [R1+0x55c] ;  /* 0x00055c00010d7983 */ /* 0x000ee80000300800 */
[----:B------:R-:W3:Y:S04]  /*100a0*/  LDL.LU R12, [R1+0x568] ;  /* 0x00056800010c7983 */ /* 0x000ee80000300800 */
[----:B------:R-:W3:Y:S04]  /*100b0*/  LDL.LU R7, [R1+0x5d0] ;  /* 0x0005d00001077983 */ /* 0x000ee80000300800 */
[----:B------:R-:W3:Y:S04]  /*100c0*/  LDL.LU R6, [R1+0x56c] ;  /* 0x00056c0001067983 */ /* 0x000ee80000300800 */
[----:B------:R-:W3:Y:S01]  /*100d0*/  LDL.LU R5, [R1+0x5d4] ;  /* 0x0005d40001057983 */ /* 0x000ee20000300800 */
[----:B------:R-:W-:-:S03]  /*100e0*/  ISETP.GT.AND P2, PT, R4, 0x29, PT ;  /* 0x000000290400780c */ /* 0x000fc60003f44270 */
[----:B------:R-:W3:Y:S04]  /*100f0*/  LDL.LU R119, [R1+0x3ac] ;  /* 0x0003ac0001777983 */ /* 0x000ee80000300800 */
[----:B------:R-:W3:Y:S04]  /*10100*/  LDL.LU R117, [R1+0x3a8] ;  /* 0x0003a80001757983 */ /* 0x000ee80000300800 */
[----:B------:R-:W3:Y:S04]  /*10110*/  LDL.LU R40, [R1+0x3a4] ;  /* 0x0003a40001287983 */ /* 0x000ee80000300800 */
[----:B0-----:R-:W3:Y:S04]  /*10120*/  LDL.LU R80, [R1+0x3a0] ;  /* 0x0003a00001507983 */ /* 0x001ee80000300800 */
[----:B------:R0:W-:Y:S01]  /*10130*/  STL [R1+0x7b8], R134 ;  /* 0x0007b88601007387 */ /* 0x0001e20000100800 */
[----:B--2---:R-:W-:-:S02]  /*10140*/  IMAD.MOV.U32 R93, RZ, RZ, R26 ;  /* 0x000000ffff5d7224 */ /* 0x004fc400078e001a */
[----:B------:R-:W-:Y:S02]  /*10150*/  IMAD.MOV.U32 R92, RZ, RZ, R25 ;  /* 0x000000ffff5c7224 */ /* 0x000fe400078e0019 */
[----:B------:R-:W-:Y:S02]  /*10160*/  IMAD.MOV.U32 R95, RZ, RZ, R24 ;  /* 0x000000ffff5f7224 */ /* 0x000fe400078e0018 */
[----:B------:R-:W-:Y:S01]  /*10170*/  IMAD.MOV.U32 R94, RZ, RZ, R15 ;  /* 0x000000ffff5e7224 */ /* 0x000fe200078e000f */
[C---:B------:R-:W-:Y:S02]  /*10180*/  ISETP.GT.AND P3, PT, R4.reuse, 0x2a, PT ;  /* 0x0000002a0400780c */ /* 0x040fe40003f64270 */
[C---:B------:R-:W-:Y:S02]  /*10190*/  ISETP.GT.AND P4, PT, R4.reuse, 0x2b, PT ;  /* 0x0000002b0400780c */ /* 0x040fe40003f84270 */
[C---:B------:R-:W-:Y:S01]  /*101a0*/  ISETP.GT.AND P5, PT, R4.reuse, 0x2c, PT ;  /* 0x0000002c0400780c */ /* 0x040fe20003fa4270 */
[----:B------:R-:W1:Y:S01]  /*101b0*/  S2R R47, SR_TID.X ;  /* 0x00000000002f7919 */ /* 0x000e620000002100 */
[----:B------:R-:W-:-:S09]  /*101c0*/  ISETP.GT.AND P6, PT, R4, 0x38, PT ;  /* 0x000000380400780c */ /* 0x000fd20003fc4270 */
[----:B------:R-:W2:Y:S04]  /*101d0*/  @P4 LDG.E.U16 R97, desc[UR24][R92.64] ;  /* 0x000000185c614981 */ /* 0x000ea8000c1e1500 */
[----:B------:R-:W2:Y:S04]  /*101e0*/  @P5 LDG.E.U16 R118, desc[UR24][R74.64] ;  /* 0x000000184a765981 */ /* 0x000ea8000c1e1500 */
[----:B----4-:R-:W4:Y:S04]  /*101f0*/  @P4 LDG.E.U16 R137, desc[UR24][R94.64] ;  /* 0x000000185e894981 */ /* 0x010f28000c1e1500 */
[----:B------:R-:W2:Y:S04]  /*10200*/  @P2 LDG.E.U16 R39, desc[UR24][R132.64] ;  /* 0x0000001884272981 */ /* 0x000ea8000c1e1500 */
[----:B---3--:R-:W3:Y:S04]  /*10210*/  @P2 LDG.E.U16 R21, desc[UR24][R134.64] ;  /* 0x0000001886152981 */ /* 0x008ee8000c1e1500 */
[----:B------:R-:W2:Y:S01]  /*10220*/  @P5 LDG.E.U16 R136, desc[UR24][R72.64] ;  /* 0x0000001848885981 */ /* 0x000ea2000c1e1500 */
[----:B------:R-:W-:-:S02]  /*10230*/  LOP3.LUT R49, R49, R48, RZ, 0x3c, !PT ;  /* 0x0000003031317212 */ /* 0x000fc400078e3cff */
[----:B------:R-:W-:Y:S01]  /*10240*/  LOP3.LUT R51, R51, R50, RZ, 0x3c, !PT ;  /* 0x0000003233337212 */ /* 0x000fe200078e3cff */
[----:B------:R1:W2:Y:S04]  /*10250*/  @P6 LDG.E.U16 R159, desc[UR24][R142.64] ;  /* 0x000000188e9f6981 */ /* 0x0002a8000c1e1500 */
[----:B0-----:R-:W2:Y:S04]  /*10260*/  LDL.LU R134, [R1+0x3dc] ;  /* 0x0003dc0001867983 */ /* 0x001ea80000300800 */
[----:B------:R0:W-:Y:S01]  /*10270*/  STL [R1+0x7b4], R135 ;  /* 0x0007b48701007387 */ /* 0x0001e20000100800 */
[----:B------:R-:W-:-:S02]  /*10280*/  IMAD.MOV.U32 R55, RZ, RZ, R14 ;  /* 0x000000ffff377224 */ /* 0x000fc400078e000e */
[----:B------:R-:W-:Y:S02]  /*10290*/  IMAD.MOV.U32 R54, RZ, RZ, R13 ;  /* 0x000000ffff367224 */ /* 0x000fe400078e000d */
[----:B------:R-:W-:Y:S01]  /*102a0*/  IMAD.MOV.U32 R15, RZ, RZ, R6 ;  /* 0x000000ffff0f7224 */ /* 0x000fe200078e0006 */
[----:B0-----:R-:W3:Y:S04]  /*102b0*/  LDL.LU R135, [R1+0x3d8] ;  /* 0x0003d80001877983 */ /* 0x001ee80000300800 */
[----:B------:R-:W-:Y:S01]  /*102c0*/  STL [R1+0x7c4], R133 ;  /* 0x0007c48501007387 */ /* 0x000fe20000100800 */
[----:B------:R-:W-:-:S03]  /*102d0*/  IMAD.MOV.U32 R13, RZ, RZ, R12 ;  /* 0x000000ffff0d7224 */ /* 0x000fc600078e000c */
[----:B------:R-:W-:Y:S01]  /*102e0*/  STL [R1+0x7e4], R132 ;  /* 0x0007e48401007387 */ /* 0x000fe20000100800 */
[----:B------:R-:W-:-:S03]  /*102f0*/  IMAD.MOV.U32 R14, RZ, RZ, R5 ;  /* 0x000000ffff0e7224 */ /* 0x000fc600078e0005 */
[----:B------:R-:W-:Y:S01]  /*10300*/  STL.64 [R1+0x7c8], R114 ;  /* 0x0007c87201007387 */ /* 0x000fe20000100a00 */
[----:B------:R-:W-:-:S03]  /*10310*/  IMAD.MOV.U32 R12, RZ, RZ, R7 ;  /* 0x000000ffff0c7224 */ /* 0x000fc600078e0007 */
[----:B------:R0:W-:Y:S04]  /*10320*/  STL.64 [R1+0x7d8], R112 ;  /* 0x0007d87001007387 */ /* 0x0001e80000100a00 */
[----:B------:R-:W4:Y:S04]  /*10330*/  LDL.LU R46, [R1+0x5e0] ;  /* 0x0005e000012e7983 */ /* 0x000f280000300800 */
        /* <DEDUP_REMOVED lines=10> */
[----:B------:R-:W4:Y:S01]  /*103e0*/  LDL.LU R36, [R1+0x614] ;  /* 0x0006140001247983 */ /* 0x000f220000300800 */
[----:B------:R-:W-:-:S02]  /*103f0*/  ISETP.GT.AND P2, PT, R4, 0x2d, PT ;  /* 0x0000002d0400780c */ /* 0x000fc40003f44270 */
[C---:B------:R-:W-:Y:S01]  /*10400*/  ISETP.GT.AND P4, PT, R4.reuse, 0x2f, PT ;  /* 0x0000002f0400780c */ /* 0x040fe20003f84270 */
[----:B------:R-:W4:Y:S01]  /*10410*/  LDL.LU R60, [R1+0x5f8] ;  /* 0x0005f800013c7983 */ /* 0x000f220000300800 */
[C---:B------:R-:W-:Y:S02]  /*10420*/  ISETP.GT.AND P5, PT, R4.reuse, 0x31, PT ;  /* 0x000000310400780c */ /* 0x040fe40003fa4270 */
[----:B------:R-:W-:Y:S01]  /*10430*/  LOP3.LUT R69, R69, R68, RZ, 0x3c, !PT ;  /* 0x0000004445457212 */ /* 0x000fe200078e3cff */
[----:B------:R-:W4:Y:S01]  /*10440*/  LDL.LU R42, [R1+0x618] ;  /* 0x00061800012a7983 */ /* 0x000f220000300800 */
[----:B------:R-:W-:Y:S02]  /*10450*/  PRMT R58, RZ, 0x7610, R58 ;  /* 0x00007610ff3a7816 */ /* 0x000fe4000000003a */
[----:B------:R-:W-:Y:S01]  /*10460*/  PRMT R56, RZ, 0x7610, R56 ;  /* 0x00007610ff387816 */ /* 0x000fe20000000038 */
[----:B------:R-:W4:Y:S04]  /*10470*/  LDL.LU R37, [R1+0x5fc] ;  /* 0x0005fc0001257983 */ /* 0x000f280000300800 */
[----:B------:R-:W4:Y:S04]  /*10480*/  @P2 LDG.E.U16 R59, desc[UR24][R54.64] ;  /* 0x00000018363b2981 */ /* 0x000f28000c1e1500 */
[----:B------:R-:W4:Y:S01]  /*10490*/  @P2 LDG.E.U16 R76, desc[UR24][R52.64] ;  /* 0x00000018344c2981 */ /* 0x000f22000c1e1500 */
[----:B------:R-:W-:-:S03]  /*104a0*/  ISETP.GT.AND P2, PT, R4, 0x32, PT ;  /* 0x000000320400780c */ /* 0x000fc60003f44270 */
        /* <DEDUP_REMOVED lines=8> */
[----:B------:R-:W-:Y:S02]  /*10530*/  ISETP.GT.AND P2, PT, R4, 0x36, PT ;  /* 0x000000360400780c */ /* 0x000fe40003f44270 */
[----:B------:R-:W-:Y:S01]  /*10540*/  LOP3.LUT R48, R49, R48, RZ, 0x3c, !PT ;  /* 0x0000003031307212 */ /* 0x000fe200078e3cff */
[----:B------:R-:W4:Y:S01]  /*10550*/  LDL.LU R17, [R1+0x61c] ;  /* 0x00061c0001117983 */ /* 0x000f220000300800 */
[----:B------:R-:W-:Y:S02]  /*10560*/  LOP3.LUT R50, R51, R50, RZ, 0x3c, !PT ;  /* 0x0000003233327212 */ /* 0x000fe400078e3cff */
[----:B------:R-:W-:Y:S01]  /*10570*/  LOP3.LUT R68, R69, R68, RZ, 0x3c, !PT ;  /* 0x0000004445447212 */ /* 0x000fe200078e3cff */
[----:B------:R-:W4:Y:S01]  /*10580*/  @P6 LDG.E.U16 R158, desc[UR24][R144.64] ;  /* 0x00000018909e6981 */ /* 0x000f22000c1e1500 */
[----:B------:R-:W-:-:S02]  /*10590*/  PRMT R116, RZ, 0x7610, R116 ;  /* 0x00007610ff747816 */ /* 0x000fc40000000074 */
[----:B------:R-:W-:Y:S01]  /*105a0*/  PRMT R99, RZ, 0x7610, R99 ;  /* 0x00007610ff637816 */ /* 0x000fe20000000063 */
[----:B------:R-:W4:Y:S01]  /*105b0*/  LDL R63, [R1+0x2e4] ;  /* 0x0002e400013f7983 */ /* 0x000f220000100800 */
[----:B------:R-:W-:Y:S02]  /*105c0*/  PRMT R61, RZ, 0x7610, R61 ;  /* 0x00007610ff3d7816 */ /* 0x000fe4000000003d */
[----:B------:R-:W-:Y:S01]  /*105d0*/  PRMT R77, RZ, 0x7610, R77 ;  /* 0x00007610ff4d7816 */ /* 0x000fe2000000004d */
[----:B------:R-:W4:Y:S01]  /*105e0*/  @P4 LDG.E.U16 R116, desc[UR24][R70.64] ;  /* 0x0000001846744981 */ /* 0x000f22000c1e1500 */
[----:B-1----:R-:W-:Y:S02]  /*105f0*/  PRMT R142, RZ, 0x7610, R142 ;  /* 0x00007610ff8e7816 */ /* 0x002fe4000000008e */
[----:B------:R-:W-:Y:S02]  /*10600*/  PRMT R18, RZ, 0x7610, R18 ;  /* 0x00007610ff127816 */ /* 0x000fe40000000012 */
[----:B------:R-:W-:-:S02]  /*10610*/  LOP3.LUT R49, R49, R48, RZ, 0x3c, !PT ;  /* 0x0000003031317212 */ /* 0x000fc400078e3cff */
[----:B------:R-:W-:Y:S01]  /*10620*/  LOP3.LUT R51, R51, R50, RZ, 0x3c, !PT ;  /* 0x0000003233337212 */ /* 0x000fe200078e3cff */
[----:B------:R-:W4:Y:S01]  /*10630*/  @P2 LDG.E.U16 R142, desc[UR24][R30.64] ;  /* 0x000000181e8e2981 */ /* 0x000f22000c1e1500 */
[----:B------:R-:W-:-:S03]  /*10640*/  LOP3.LUT R69, R69, R68, RZ, 0x3c, !PT ;  /* 0x0000004445457212 */ /* 0x000fc600078e3cff */
[----:B------:R-:W4:Y:S04]  /*10650*/  @P5 LDG.E.U16 R61, desc[UR24][R50.64] ;  /* 0x00000018323d5981 */ /* 0x000f28000c1e1500 */
[----:B------:R-:W4:Y:S01]  /*10660*/  @P4 LDG.E.U16 R99, desc[UR24][R68.64] ;  /* 0x0000001844634981 */ /* 0x000f22000c1e1500 */
[----:B------:R-:W-:-:S03]  /*10670*/  ISETP.GT.AND P4, PT, R4, 0x39, PT ;  /* 0x000000390400780c */ /* 0x000fc60003f84270 */
[----:B------:R-:W4:Y:S01]  /*10680*/  @P5 LDG.E.U16 R77, desc[UR24][R48.64] ;  /* 0x00000018304d5981 */ /* 0x000f22000c1e1500 */
[----:B------:R-:W-:-:S03]  /*10690*/  ISETP.GT.AND P5, PT, R4, 0x3a, PT ;  /* 0x0000003a0400780c */ /* 0x000fc60003fa4270 */
[----:B------:R-:W4:Y:S01]  /*106a0*/  @P2 LDG.E.U16 R18, desc[UR24][R28.64] ;  /* 0x000000181c122981 */ /* 0x000f22000c1e1500 */
[----:B------:R-:W-:Y:S02]  /*106b0*/  ISETP.GT.AND P2, PT, R4, 0x3b, PT ;  /* 0x0000003b0400780c */ /* 0x000fe40003f44270 */
[----:B------:R-:W-:Y:S02]  /*106c0*/  PRMT R83, RZ, 0x7610, R83 ;  /* 0x00007610ff537816 */ /* 0x000fe40000000053 */
[----:B------:R-:W-:Y:S02]  /*106d0*/  PRMT R100, RZ, 0x7610, R100 ;  /* 0x00007610ff647816 */ /* 0x000fe40000000064 */
[----:B------:R-:W-:Y:S02]  /*106e0*/  PRMT R20, RZ, 0x7610, R20 ;  /* 0x00007610ff147816 */ /* 0x000fe40000000014 */
[----:B------:R-:W-:Y:S02]  /*106f0*/  PRMT R16, RZ, 0x7610, R16 ;  /* 0x00007610ff107816 */ /* 0x000fe40000000010 */
[----:B------:R-:W-:-:S02]  /*10700*/  PRMT R57, RZ, 0x7610, R57 ;  /* 0x00007610ff397816 */ /* 0x000fc40000000039 */
[----:B------:R-:W-:Y:S01]  /*10710*/  PRMT R38, RZ, 0x7610, R38 ;  /* 0x00007610ff267816 */ /* 0x000fe20000000026 */
[----:B------:R-:W4:Y:S01]  /*10720*/  @P4 LDG.E.U16 R20, desc[UR24][R126.64] ;  /* 0x000000187e144981 */ /* 0x000f22000c1e1500 */
[----:B------:R-:W-:Y:S02]  /*10730*/  PRMT R41, RZ, 0x7610, R41 ;  /* 0x00007610ff297816 */ /* 0x000fe40000000029 */
[----:B------:R-:W-:Y:S01]  /*10740*/  PRMT R23, RZ, 0x7610, R23 ;  /* 0x00007610ff177816 */ /* 0x000fe20000000017 */
[----:B------:R-:W4:Y:S01]  /*10750*/  @P4 LDG.E.U16 R16, desc[UR24][R124.64] ;  /* 0x000000187c104981 */ /* 0x000f22000c1e1500 */
[----:B------:R-:W-:Y:S02]  /*10760*/  LOP3.LUT R47, R47, 0x3f, RZ, 0xc0, !PT ;  /* 0x0000003f2f2f7812 */ /* 0x000fe400078ec0ff */
[C---:B------:R-:W-:Y:S01]  /*10770*/  ISETP.GT.AND P6, PT, R4.reuse, 0x3d, PT ;  /* 0x0000003d0400780c */ /* 0x040fe20003fc4270 */
[----:B------:R-:W4:Y:S01]  /*10780*/  @P5 LDG.E.U16 R57, desc[UR24][R106.64] ;  /* 0x000000186a395981 */ /* 0x000f22000c1e1500 */
[----:B------:R-:W-:-:S03]  /*10790*/  ISETP.GT.AND P4, PT, R4, 0x3e, PT ;  /* 0x0000003e0400780c */ /* 0x000fc60003f84270 */
[----:B------:R-:W4:Y:S01]  /*107a0*/  @P5 LDG.E.U16 R38, desc[UR24][R104.64] ;  /* 0x0000001868265981 */ /* 0x000f22000c1e1500 */
[----:B------:R-:W-:-:S03]  /*107b0*/  ISETP.GT.AND P5, PT, R4, 0x3f, PT ;  /* 0x0000003f0400780c */ /* 0x000fc60003fa4270 */
[----:B------:R-:W4:Y:S04]  /*107c0*/  @P2 LDG.E.U16 R41, desc[UR24][R86.64] ;  /* 0x0000001856292981 */ /* 0x000f28000c1e1500 */
[----:B------:R-:W4:Y:S01]  /*107d0*/  @P2 LDG.E.U16 R23, desc[UR24][R84.64] ;  /* 0x0000001854172981 */ /* 0x000f22000c1e1500 */
[----:B------:R-:W-:-:S03]  /*107e0*/  ISETP.GE.AND P2, PT, R47, R4, PT ;  /* 0x000000042f00720c */ /* 0x000fc60003f46270 */
[----:B--2---:R1:W2:Y:S04]  /*107f0*/  @P3 LDG.E.U16 R134, desc[UR24][R114.64] ;  /* 0x0000001872863981 */ /* 0x0042a8000c1e1500 */
[----:B---3--:R3:W2:Y:S01]  /*10800*/  @P3 LDG.E.U16 R135, desc[UR24][R112.64] ;  /* 0x0000001870873981 */ /* 0x0086a2000c1e1500 */
[----:B------:R-:W-:-:S03]  /*10810*/  ISETP.GT.AND P3, PT, R4, 0x2e, PT ;  /* 0x0000002e0400780c */ /* 0x000fc60003f64270 */
[----:B0-----:R-:W3:Y:S10]  /*10820*/  LDL R112, [R1+0x2e0] ;  /* 0x0002e00001707983 */ /* 0x001ef40000100800 */
[----:B------:R-:W2:Y:S04]  /*10830*/  @P3 LDG.E.U16 R139, desc[UR24][R34.64] ;  /* 0x00000018228b3981 */ /* 0x000ea8000c1e1500 */
[----:B------:R-:W2:Y:S01]  /*10840*/  @P3 LDG.E.U16 R62, desc[UR24][R32.64] ;  /* 0x00000018203e3981 */ /* 0x000ea2000c1e1500 */
[----:B------:R-:W-:-:S13]  /*10850*/  ISETP.GT.AND P3, PT, R4, 0x33, PT ;  /* 0x000000330400780c */ /* 0x000fda0003f64270 */
[----:B------:R-:W2:Y:S04]  /*10860*/  @P3 LDG.E.U16 R58, desc[UR24][R90.64] ;  /* 0x000000185a3a3981 */ /* 0x000ea8000c1e1500 */
[----:B------:R-:W2:Y:S01]  /*10870*/  @P3 LDG.E.U16 R56, desc[UR24][R88.64] ;  /* 0x0000001858383981 */ /* 0x000ea2000c1e1500 */
[----:B------:R-:W-:-:S13]  /*10880*/  ISETP.GT.AND P3, PT, R4, 0x37, PT ;  /* 0x000000370400780c */ /* 0x000fda0003f64270 */
[----:B------:R-:W2:Y:S04]  /*10890*/  @P3 LDG.E.U16 R83, desc[UR24][R10.64] ;  /* 0x000000180a533981 */ /* 0x000ea8000c1e1500 */
[----:B------:R-:W2:Y:S01]  /*108a0*/  @P3 LDG.E.U16 R100, desc[UR24][R8.64] ;  /* 0x0000001808643981 */ /* 0x000ea2000c1e1500 */
[----:B------:R-:W-:Y:S01]  /*108b0*/  ISETP.GT.AND P3, PT, R4, 0x3c, PT ;  /* 0x0000003c0400780c */ /* 0x000fe20003f64270 */
[----:B----4-:R-:W-:Y:S02]  /*108c0*/  IMAD.MOV.U32 R4, RZ, RZ, R5 ;  /* 0x000000ffff047224 */ /* 0x010fe400078e0005 */
[----:B------:R-:W-:Y:S02]  /*108d0*/  IMAD.MOV.U32 R5, RZ, RZ, R46 ;  /* 0x000000ffff057224 */ /* 0x000fe400078e002e */
[----:B------:R-:W-:-:S02]  /*108e0*/  IMAD.MOV.U32 R46, RZ, RZ, R36 ;  /* 0x000000ffff2e7224 */ /* 0x000fc400078e0024 */
[----:B------:R-:W1:Y:S01]  /*108f0*/  LDL R36, [R1+0x2a4] ;  /* 0x0002a40001247983 */ /* 0x000e620000100800 */
[----:B------:R-:W-:-:S03]  /*10900*/  IMAD.MOV.U32 R47, RZ, RZ, R43 ;  /* 0x000000ffff2f7224 */ /* 0x000fc600078e002b */
[----:B------:R-:W4:Y:S01]  /*10910*/  LDL R43, [R1+0x2a0] ;  /* 0x0002a000012b7983 */ /* 0x000f220000100800 */
[----:B------:R-:W-:-:S03]  /*10920*/  IMAD.MOV.U32 R64, RZ, RZ, R42 ;  /* 0x000000ffff407224 */ /* 0x000fc600078e002a */
[----:B------:R-:W2:Y:S01]  /*10930*/  LDL R42, [R1+0x2c0] ;  /* 0x0002c000012a7983 */ /* 0x000ea20000100800 */
[----:B------:R-:W-:-:S03]  /*10940*/  IMAD.MOV.U32 R67, RZ, RZ, R37 ;  /* 0x000000ffff437224 */ /* 0x000fc600078e0025 */
[----:B------:R-:W2:Y:S01]  /*10950*/  LDL R37, [R1+0x2c4] ;  /* 0x0002c40001257983 */ /* 0x000ea20000100800 */
[----:B------:R-:W-:-:S03]  /*10960*/  IMAD.MOV.U32 R65, RZ, RZ, R60 ;  /* 0x000000ffff417224 */ /* 0x000fc600078e003c */
[----:B------:R-:W2:Y:S01]  /*10970*/  LDL R60, [R1+0x300] ;  /* 0x00030000013c7983 */ /* 0x000ea20000100800 */
[----:B------:R-:W-:-:S03]  /*10980*/  IMAD.MOV.U32 R66, RZ, RZ, R17 ;  /* 0x000000ffff427224 */ /* 0x000fc600078e0011 */
[----:B------:R-:W2:Y:S04]  /*10990*/  LDL R17, [R1+0x304] ;  /* 0x0003040001117983 */ /* 0x000ea80000100800 */
[----:B------:R-:W2:Y:S01]  /*109a0*/  LDL.LU R155, [R1+0x190] ;  /* 0x00019000019b7983 */ /* 0x000ea20000300800 */
[----:B-1----:R-:W-:-:S03]  /*109b0*/  @!P2 IMAD.MOV.U32 R114, RZ, RZ, R36 ;  /* 0x000000ffff72a224 */ /* 0x002fc600078e0024 */
[----:B------:R-:W2:Y:S01]  /*109c0*/  LDL R36, [R1+0x324] ;  /* 0x0003240001247983 */ /* 0x000ea20000100800 */
[----:B------:R-:W-:Y:S02]  /*109d0*/  PRMT R98, RZ, 0x7610, R98 ;  /* 0x00007610ff627816 */ /* 0x000fe40000000062 */
[----:B------:R-:W-:Y:S02]  /*109e0*/  PRMT R79, RZ, 0x7610, R79 ;  /* 0x00007610ff4f7816 */ /* 0x000fe4000000004f */
[----:B------:R-:W-:Y:S02]  /*109f0*/  PRMT R78, RZ, 0x7610, R78 ;  /* 0x00007610ff4e7816 */ /* 0x000fe4000000004e */
[----:B------:R-:W-:Y:S01]  /*10a00*/  PRMT R96, RZ, 0x7610, R96 ;  /* 0x00007610ff607816 */ /* 0x000fe20000000060 */
[----:B------:R-:W2:Y:S01]  /*10a10*/  @P3 LDG.E.U16 R98, desc[UR24][R66.64] ;  /* 0x0000001842623981 */ /* 0x000ea2000c1e1500 */
[----:B------:R-:W-:Y:S02]  /*10a20*/  PRMT R19, RZ, 0x7610, R19 ;  /* 0x00007610ff137816 */ /* 0x000fe40000000013 */
[----:B------:R-:W-:Y:S01]  /*10a30*/  PRMT R22, RZ, 0x7610, R22 ;  /* 0x00007610ff167816 */ /* 0x000fe20000000016 */
[----:B------:R-:W2:Y:S01]  /*10a40*/  @P3 LDG.E.U16 R79, desc[UR24][R64.64] ;  /* 0x00000018404f3981 */ /* 0x000ea2000c1e1500 */
[----:B------:R-:W-:-:S02]  /*10a50*/  PRMT R101, RZ, 0x7610, R101 ;  /* 0x00007610ff657816 */ /* 0x000fc40000000065 */
[----:B------:R-:W-:Y:S01]  /*10a60*/  PRMT R0, RZ, 0x7610, R0 ;  /* 0x00007610ff007816 */ /* 0x000fe20000000000 */
[----:B------:R-:W2:Y:S04]  /*10a70*/  @P6 LDG.E.U16 R78, desc[UR24][R46.64] ;  /* 0x000000182e4e6981 */ /* 0x000ea8000c1e1500 */
[----:B------:R-:W2:Y:S04]  /*10a80*/  @P6 LDG.E.U16 R96, desc[UR24][R44.64] ;  /* 0x000000182c606981 */ /* 0x000ea8000c1e1500 */
[----:B------:R-:W2:Y:S04]  /*10a90*/  @P4 LDG.E.U16 R19, desc[UR24][R26.64] ;  /* 0x000000181a134981 */ /* 0x000ea8000c1e1500 */
[----:B------:R-:W2:Y:S04]  /*10aa0*/  @P4 LDG.E.U16 R22, desc[UR24][R24.64] ;  /* 0x0000001818164981 */ /* 0x000ea8000c1e1500 */
[----:B------:R-:W2:Y:S04]  /*10ab0*/  @P5 LDG.E.U16 R101, desc[UR24][R6.64] ;  /* 0x0000001806655981 */ /* 0x000ea8000c1e1500 */
[----:B------:R-:W2:Y:S01]  /*10ac0*/  @P5 LDG.E.U16 R0, desc[UR24][R4.64] ;  /* 0x0000001804005981 */ /* 0x000ea2000c1e1500 */
[----:B------:R-:W-:Y:S01]  /*10ad0*/  BAR.SYNC.DEFER_BLOCKING 0x0 ;  /* 0x0000000000007b1d */ /* 0x000fe20000010000 */
[----:B------:R-:W-:Y:S01]  /*10ae0*/  PRMT R143, RZ, 0x7610, R143 ;  /* 0x00007610ff8f7816 */ /* 0x000fe2000000008f */
[----:B----4-:R-:W-:Y:S01]  /*10af0*/  @!P2 IMAD.MOV.U32 R115, RZ, RZ, R43 ;  /* 0x000000ffff73a224 */ /* 0x010fe200078e002b */
[----:B------:R-:W-:Y:S01]  /*10b00*/  PRMT R103, RZ, 0x7610, R103 ;  /* 0x00007610ff677816 */ /* 0x000fe20000000067 */
[----:B---3--:R-:W-:-:S02]  /*10b10*/  @!P2 IMAD.MOV.U32 R113, RZ, RZ, R112 ;  /* 0x000000ffff71a224 */ /* 0x008fc400078e0070 */
[----:B------:R-:W3:Y:S01]  /*10b20*/  LDL R43, [R1+0x320] ;  /* 0x00032000012b7983 */ /* 0x000ee20000100800 */
[----:B------:R-:W-:-:S03]  /*10b30*/  @!P2 IMAD.MOV.U32 R112, RZ, RZ, R63 ;  /* 0x000000ffff70a224 */ /* 0x000fc600078e003f */
[----:B------:R-:W4:Y:S04]  /*10b40*/  LDL.LU R156, [R1+0x194] ;  /* 0x00019400019c7983 */ /* 0x000f280000300800 */
[----:B------:R2:W4:Y:S04]  /*10b50*/  @!P2 LDG.E.U16 R143, desc[UR24][R114.64] ;  /* 0x00000018728fa981 */ /* 0x000528000c1e1500 */
[----:B------:R0:W4:Y:S01]  /*10b60*/  @!P2 LDG.E.U16 R103, desc[UR24][R112.64] ;  /* 0x000000187067a981 */ /* 0x000122000c1e1500 */
[----:B--2---:R-:W-:Y:S02]  /*10b70*/  @!P2 IMAD.MOV.U32 R114, RZ, RZ, R37 ;  /* 0x000000ffff72a224 */ /* 0x004fe400078e0025 */
[----:B------:R-:W-:Y:S01]  /*10b80*/  @!P2 IMAD.MOV.U32 R115, RZ, RZ, R42 ;  /* 0x000000ffff73a224 */ /* 0x000fe200078e002a */
[----:B------:R-:W2:Y:S01]  /*10b90*/  LDL R37, [R1+0x344] ;  /* 0x0003440001257983 */ /* 0x000ea20000100800 */
[----:B0-----:R-:W-:-:S03]  /*10ba0*/  @!P2 IMAD.MOV.U32 R112, RZ, RZ, R17 ;  /* 0x000000ffff70a224 */ /* 0x001fc600078e0011 */
[----:B------:R-:W4:Y:S04]  /*10bb0*/  LDL R42, [R1+0x340] ;  /* 0x00034000012a7983 */ /* 0x000f280000100800 */
[----:B------:R-:W4:Y:S04]  /*10bc0*/  LDL.LU R157, [R1+0x198] ;  /* 0x00019800019d7983 */ /* 0x000f280000300800 */
[----:B------:R-:W4:Y:S04]  /*10bd0*/  LDL R63, [R1+0x360] ;  /* 0x00036000013f7983 */ /* 0x000f280000100800 */
[----:B------:R-:W4:Y:S01]  /*10be0*/  LDL R17, [R1+0x364] ;  /* 0x0003640001117983 */ /* 0x000f220000100800 */
[----:B------:R-:W-:Y:S01]  /*10bf0*/  PRMT R120, RZ, 0x7610, R120 ;  /* 0x00007610ff787816 */ /* 0x000fe20000000078 */
[----:B------:R-:W-:Y:S01]  /*10c00*/  @!P2 IMAD.MOV.U32 R113, RZ, RZ, R60 ;  /* 0x000000ffff71a224 */ /* 0x000fe200078e003c */
[----:B------:R-:W-:Y:S01]  /*10c10*/  PRMT R102, RZ, 0x7610, R102 ;  /* 0x00007610ff667816 */ /* 0x000fe20000000066 */
[----:B------:R-:W4:Y:S04]  /*10c20*/  LDL.LU R133, [R1+0x19c] ;  /* 0x00019c0001857983 */ /* 0x000f280000300800 */
[----:B------:R0:W4:Y:S04]  /*10c30*/  @!P2 LDG.E.U16 R120, desc[UR24][R112.64] ;  /* 0x000000187078a981 */ /* 0x000128000c1e1500 */
[----:B------:R-:W4:Y:S01]  /*10c40*/  @!P2 LDG.E.U16 R102, desc[UR24][R114.64] ;  /* 0x000000187266a981 */ /* 0x000f22000c1e1500 */
[----:B0-----:R-:W-:-:S03]  /*10c50*/  @!P2 IMAD.MOV.U32 R112, RZ, RZ, R36 ;  /* 0x000000ffff70a224 */ /* 0x001fc600078e0024 */
[----:B------:R-:W4:Y:S04]  /*10c60*/  LDL.LU R36, [R1+0x1a0] ;  /* 0x0001a00001247983 */ /* 0x000f280000300800 */
[----:B------:R-:W4:Y:S04]  /*10c70*/  LDL R114, [R1+0x290] ;  /* 0x0002900001727983 */ /* 0x000f280000100800 */
[----:B------:R-:W4:Y:S01]  /*10c80*/  LDL R60, [R1+0x37c] ;  /* 0x00037c00013c7983 */ /* 0x000f220000100800 */
[----:B------:R-:W-:Y:S02]  /*10c90*/  PRMT R148, RZ, 0x7610, R148 ;  /* 0x00007610ff947816 */ /* 0x000fe40000000094 */
[----:B------:R-:W-:Y:S01]  /*10ca0*/  PRMT R121, RZ, 0x7610, R121 ;  /* 0x00007610ff797816 */ /* 0x000fe20000000079 */
[----:B------:R0:W-:Y:S01]  /*10cb0*/  STS.U16 [R2+UR10+0x8000], R155 ;  /* 0x0080009b02007988 */ /* 0x0001e2000800040a */
[----:B------:R-:W-:Y:S01]  /*10cc0*/  PRMT R144, RZ, 0x7610, R144 ;  /* 0x00007610ff907816 */ /* 0x000fe20000000090 */
[----:B---3--:R-:W-:-:S02]  /*10cd0*/  @!P2 IMAD.MOV.U32 R113, RZ, RZ, R43 ;  /* 0x000000ffff71a224 */ /* 0x008fc400078e002b */
[----:B------:R-:W3:Y:S04]  /*10ce0*/  LDL.LU R43, [R1+0x1a4] ;  /* 0x0001a400012b7983 */ /* 0x000ee80000300800 */
[----:B------:R2:W3:Y:S02]  /*10cf0*/  @!P2 LDG.E.U16 R148, desc[UR24][R112.64] ;  /* 0x000000187094a981 */ /* 0x0004e4000c1e1500 */
[----:B--2---:R-:W-:Y:S02]  /*10d00*/  @!P2 IMAD.MOV.U32 R112, RZ, RZ, R37 ;  /* 0x000000ffff70a224 */ /* 0x004fe400078e0025 */
[----:B------:R-:W2:Y:S01]  /*10d10*/  LDL R37, [R1+0x2ac] ;  /* 0x0002ac0001257983 */ /* 0x000ea20000100800 */
[----:B----4-:R-:W-:-:S05]  /*10d20*/  @!P2 IMAD.MOV.U32 R113, RZ, RZ, R42 ;  /* 0x000000ffff71a224 */ /* 0x010fca00078e002a */
[----:B------:R1:W4:Y:S01]  /*10d30*/  @!P2 LDG.E.U16 R121, desc[UR24][R112.64] ;  /* 0x000000187079a981 */ /* 0x000322000c1e1500 */
[----:B0-----:R-:W-:Y:S02]  /*10d40*/  @!P2 IMAD.MOV.U32 R155, RZ, RZ, R63 ;  /* 0x000000ffff9ba224 */ /* 0x001fe400078e003f */
[----:B------:R-:W-:Y:S01]  /*10d50*/  @!P2 IMAD.MOV.U32 R154, RZ, RZ, R17 ;  /* 0x000000ffff9aa224 */ /* 0x000fe200078e0011 */
[----:B------:R-:W4:Y:S04]  /*10d60*/  LDL R113, [R1+0x2a8] ;  /* 0x0002a80001717983 */ /* 0x000f280000100800 */
[----:B------:R-:W4:Y:S04]  /*10d70*/  LDL.LU R42, [R1+0x1a8] ;  /* 0x0001a800012a7983 */ /* 0x000f280000300800 */
[----:B------:R-:W4:Y:S04]  /*10d80*/  @!P2 LDG.E.U16 R144, desc[UR24][R154.64] ;  /* 0x000000189a90a981 */ /* 0x000f28000c1e1500 */
[----:B------:R-:W4:Y:S04]  /*10d90*/  LDL.LU.64 R154, [R1+0x828] ;  /* 0x00082800019a7983 */ /* 0x000f280000300a00 */
[----:B------:R-:W1:Y:S04]  /*10da0*/  LDL R112, [R1+0x2c8] ;  /* 0x0002c80001707983 */ /* 0x000e680000100800 */
[----:B------:R-:W4:Y:S04]  /*10db0*/  LDL R17, [R1+0x2cc] ;  /* 0x0002cc0001117983 */ /* 0x000f280000100800 */
[----:B------:R-:W4:Y:S04]  /*10dc0*/  LDL.LU R63, [R1+0x1ac] ;  /* 0x0001ac00013f7983 */ /* 0x000f280000300800 */
[----:B------:R-:W4:Y:S01]  /*10dd0*/  LDL.LU R138, [R1+0x1b0] ;  /* 0x0001b000018a7983 */ /* 0x000f220000300800 */
[----:B------:R-:W-:-:S02]  /*10de0*/  @!P2 IMAD.MOV.U32 R115, RZ, RZ, R114 ;  /* 0x000000ffff73a224 */ /* 0x000fc400078e0072 */
[----:B------:R-:W-:Y:S02]  /*10df0*/  @!P2 IMAD.MOV.U32 R114, RZ, RZ, R60 ;  /* 0x000000ffff72a224 */ /* 0x000fe400078e003c */
[----:B------:R-:W4:Y:S01]  /*10e00*/  LDL R60, [R1+0x2ec] ;  /* 0x0002ec00013c7983 */ /* 0x000f220000100800 */
[----:B------:R-:W-:Y:S02]  /*10e10*/  PRMT R145, RZ, 0x7610, R145 ;  /* 0x00007610ff917816 */ /* 0x000fe40000000091 */
[----:B------:R-:W-:Y:S01]  /*10e20*/  PRMT R122, RZ, 0x7610, R122 ;  /* 0x00007610ff7a7816 */ /* 0x000fe2000000007a */
[----:B------:R2:W-:Y:S04]  /*10e30*/  STS.U16 [R2+UR10+0xc000], R156 ;  /* 0x00c0009c02007988 */ /* 0x0005e8000800040a */
[----:B------:R4:W-:Y:S01]  /*10e40*/  STS.U16 [R2+UR10+0x8400], R157 ;  /* 0x0084009d02007988 */ /* 0x0009e2000800040a */
[----:B------:R-:W-:-:S03]  /*10e50*/  PRMT R123, RZ, 0x7610, R123 ;  /* 0x00007610ff7b7816 */ /* 0x000fc6000000007b */
[----:B------:R-:W4:Y:S04]  /*10e60*/  @!P2 LDG.E.U16 R145, desc[UR24][R114.64] ;  /* 0x000000187291a981 */ /* 0x000f28000c1e1500 */
[----:B------:R-:W4:Y:S04]  /*10e70*/  LDL R115, [R1+0x2e8] ;  /* 0x0002e80001737983 */ /* 0x000f280000100800 */
[----:B------:R0:W-:Y:S04]  /*10e80*/  STS.U16 [R2+UR10+0x8800], R36 ;  /* 0x0088002402007988 */ /* 0x0001e8000800040a */
[----:B---3--:R3:W-:Y:S01]  /*10e90*/  STS.U16 [R2+UR10+0xc800], R43 ;  /* 0x00c8002b02007988 */ /* 0x0087e2000800040a */
[----:B--2---:R-:W-:-:S02]  /*10ea0*/  @!P2 IMAD.MOV.U32 R156, RZ, RZ, R37 ;  /* 0x000000ffff9ca224 */ /* 0x004fc400078e0025 */
[----:B----4-:R-:W-:-:S05]  /*10eb0*/  @!P2 IMAD.MOV.U32 R157, RZ, RZ, R113 ;  /* 0x000000ffff9da224 */ /* 0x010fca00078e0071 */
[----:B------:R2:W4:Y:S04]  /*10ec0*/  @!P2 LDG.E.U16 R122, desc[UR24][R156.64] ;  /* 0x000000189c7aa981 */ /* 0x000528000c1e1500 */
[----:B------:R-:W2:Y:S04]  /*10ed0*/  LDL.LU.64 R156, [R1+0x820] ;  /* 0x00082000019c7983 */ /* 0x000ea80000300a00 */
[----:B------:R-:W4:Y:S01]  /*10ee0*/  LDL R114, [R1+0x308] ;  /* 0x0003080001727983 */ /* 0x000f220000100800 */
[----:B-1----:R-:W-:-:S03]  /*10ef0*/  @!P2 IMAD.MOV.U32 R113, RZ, RZ, R112 ;  /* 0x000000ffff71a224 */ /* 0x002fc600078e0070 */
[----:B------:R-:W4:Y:S01]  /*10f00*/  LDL R37, [R1+0x30c] ;  /* 0x00030c0001257983 */ /* 0x000f220000100800 */
[----:B------:R-:W-:-:S03]  /*10f10*/  @!P2 IMAD.MOV.U32 R112, RZ, RZ, R17 ;  /* 0x000000ffff70a224 */ /* 0x000fc600078e0011 */
[----:B0-----:R-:W4:Y:S04]  /*10f20*/  LDL R36, [R1+0x348] ;  /* 0x0003480001247983 */ /* 0x001f280000100800 */
[----:B------:R-:W4:Y:S04]  /*10f30*/  @!P2 LDG.E.U16 R123, desc[UR24][R112.64] ;  /* 0x00000018707ba981 */ /* 0x000f28000c1e1500 */
[----:B------:R-:W4:Y:S04]  /*10f40*/  LDL R17, [R1+0x34c] ;  /* 0x00034c0001117983 */ /* 0x000f280000100800 */
[----:B---3--:R-:W3:Y:S04]  /*10f50*/  LDL R43, [R1+0x36c] ;  /* 0x00036c00012b7983 */ /* 0x008ee80000100800 */
[----:B------:R-:W3:Y:S04]  /*10f60*/  LDL R113, [R1+0x328] ;  /* 0x0003280001717983 */ /* 0x000ee80000100800 */
[----:B------:R-:W3:Y:S04]  /*10f70*/  LDL R112, [R1+0x32c] ;  /* 0x00032c0001707983 */ /* 0x000ee80000100800 */
[----:B------:R0:W-:Y:S04]  /*10f80*/  STS.U16 [R2+UR10+0x8c00], R42 ;  /* 0x008c002a02007988 */ /* 0x0001e8000800040a */
[----:B0-----:R-:W3:Y:S01]  /*10f90*/  LDL R42, [R1+0x294] ;  /* 0x00029400012a7983 */ /* 0x001ee20000100800 */
[----:B------:R-:W-:-:S03]  /*10fa0*/  @!P2 IMAD.MOV.U32 R132, RZ, RZ, R60 ;  /* 0x000000ffff84a224 */ /* 0x000fc600078e003c */
[----:B------:R-:W3:Y:S01]  /*10fb0*/  LDL R60, [R1+0x368] ;  /* 0x00036800013c7983 */ /* 0x000ee20000100800 */
[----:B------:R-:W-:-:S03]  /*10fc0*/  PRMT R146, RZ, 0x7610, R146 ;  /* 0x00007610ff927816 */ /* 0x000fc60000000092 */
[----:B------:R0:W-:Y:S01]  /*10fd0*/  STS.U16 [R2+UR10+0xc400], R133 ;  /* 0x00c4008502007988 */ /* 0x0001e2000800040a */
[----:B------:R-:W-:Y:S02]  /*10fe0*/  PRMT R147, RZ, 0x7610, R147 ;  /* 0x00007610ff937816 */ /* 0x000fe40000000093 */
[----:B------:R-:W-:Y:S01]  /*10ff0*/  PRMT R141, RZ, 0x7610, R141 ;  /* 0x00007610ff8d7816 */ /* 0x000fe2000000008d */
[----:B0-----:R-:W-:Y:S01]  /*11000*/  @!P2 IMAD.MOV.U32 R133, RZ, RZ, R115 ;  /* 0x000000ffff85a224 */ /* 0x001fe200078e0073 */
[----:B------:R0:W-:Y:S04]  /*11010*/  STS.U16 [R2+UR10+0xd000], R163 ;  /* 0x00d000a302007988 */ /* 0x0001e8000800040a */
[----:B------:R1:W-:Y:S04]  /*11020*/  STS.U16 [R2+UR10+0xcc00], R63 ;  /* 0x00cc003f02007988 */ /* 0x0003e8000800040a */
[----:B------:R0:W-:Y:S01]  /*11030*/  STS.U16 [R2+UR10+0x9400], R164 ;  /* 0x009400a402007988 */ /* 0x0001e2000800040a */
[----:B--2---:R-:W-:Y:S01]  /*11040*/  PRMT R156, RZ, 0x7610, R156 ;  /* 0x00007610ff9c7816 */ /* 0x004fe2000000009c */
[----:B----4-:R-:W-:-:S02]  /*11050*/  @!P2 IMAD.MOV.U32 R115, RZ, RZ, R114 ;  /* 0x000000ffff73a224 */ /* 0x010fc400078e0072 */
[----:B------:R-:W-:Y:S02]  /*11060*/  @!P2 IMAD.MOV.U32 R114, RZ, RZ, R37 ;  /* 0x000000ffff72a224 */ /* 0x000fe400078e0025 */
[----:B------:R-:W2:Y:S04]  /*11070*/  LDL R37, [R1+0x380] ;  /* 0x0003800001257983 */ /* 0x000ea80000100800 */
[----:B------:R-:W4:Y:S04]  /*11080*/  @!P2 LDG.E.U16 R141, desc[UR24][R114.64] ;  /* 0x00000018728da981 */ /* 0x000f28000c1e1500 */
[----:B---3--:R3:W4:Y:S02]  /*11090*/  @!P2 LDG.E.U16 R156, desc[UR24][R112.64] ;  /* 0x00000018709ca981 */ /* 0x008724000c1e1500 */
[----:B---3--:R-:W-:-:S02]  /*110a0*/  @!P2 IMAD.MOV.U32 R112, RZ, RZ, R17 ;  /* 0x000000ffff70a224 */ /* 0x008fc400078e0011 */
[----:B------:R-:W-:Y:S01]  /*110b0*/  @!P2 IMAD.MOV.U32 R113, RZ, RZ, R36 ;  /* 0x000000ffff71a224 */ /* 0x000fe200078e0024 */
[----:B------:R-:W3:Y:S04]  /*110c0*/  LDL R17, [R1+0x2b4] ;  /* 0x0002b40001117983 */ /* 0x000ee80000100800 */
[----:B------:R1:W4:Y:S04]  /*110d0*/  @!P2 LDG.E.U16 R146, desc[UR24][R112.64] ;  /* 0x000000187092a981 */ /* 0x000328000c1e1500 */
[----:B------:R-:W4:Y:S04]  /*110e0*/  LDL R36, [R1+0x2b0] ;  /* 0x0002b00001247983 */ /* 0x000f280000100800 */
[----:B0-----:R-:W4:Y:S01]  /*110f0*/  LDL.LU R163, [R1+0x818] ;  /* 0x0008180001a37983 */ /* 0x001f220000300800 */
[----:B-1----:R-:W-:-:S03]  /*11100*/  @!P2 IMAD.MOV.U32 R112, RZ, RZ, R43 ;  /* 0x000000ffff70a224 */ /* 0x002fc600078e002b */
[----:B------:R-:W4:Y:S04]  /*11110*/  LDL R63, [R1+0x2f0] ;  /* 0x0002f000013f7983 */ /* 0x000f280000100800 */
[----:B------:R-:W4:Y:S01]  /*11120*/  LDL R43, [R1+0x2f4] ;  /* 0x0002f400012b7983 */ /* 0x000f220000100800 */
[----:B------:R-:W-:Y:S02]  /*11130*/  @!P2 IMAD.MOV.U32 R115, RZ, RZ, R42 ;  /* 0x000000ffff73a224 */ /* 0x000fe400078e002a */
[----:B------:R-:W-:-:S05]  /*11140*/  @!P2 IMAD.MOV.U32 R113, RZ, RZ, R60 ;  /* 0x000000ffff71a224 */ /* 0x000fca00078e003c */
[----:B------:R-:W4:Y:S04]  /*11150*/  @!P2 LDG.E.U16 R147, desc[UR24][R112.64] ;  /* 0x000000187093a981 */ /* 0x000f28000c1e1500 */
[----:B------:R-:W4:Y:S04]  /*11160*/  LDL R113, [R1+0x2d0] ;  /* 0x0002d00001717983 */ /* 0x000f280000100800 */
[----:B------:R-:W4:Y:S04]  /*11170*/  LDL R112, [R1+0x2d4] ;  /* 0x0002d40001707983 */ /* 0x000f280000100800 */
[----:B------:R-:W4:Y:S04]  /*11180*/  LDL.LU R60, [R1+0x284] ;  /* 0x00028400013c7983 */ /* 0x000f280000300800 */
[----:B------:R-:W4:Y:S04]  /*11190*/  LDL.LU R164, [R1+0x814] ;  /* 0x0008140001a47983 */ /* 0x000f280000300800 */
[----:B------:R-:W4:Y:S01]  /*111a0*/  LDL R42, [R1+0x310] ;  /* 0x00031000012a7983 */ /* 0x000f220000100800 */
[----:B------:R-:W-:-:S02]  /*111b0*/  PRMT R149, RZ, 0x7610, R149 ;  /* 0x00007610ff957816 */ /* 0x000fc40000000095 */
[----:B------:R-:W-:Y:S02]  /*111c0*/  PRMT R150, RZ, 0x7610, R150 ;  /* 0x00007610ff967816 */ /* 0x000fe40000000096 */
[----:B------:R-:W-:Y:S01]  /*111d0*/  PRMT R151, RZ, 0x7610, R151 ;  /* 0x00007610ff977816 */ /* 0x000fe20000000097 */
[----:B------:R0:W-:Y:S01]  /*111e0*/  STS.U16 [R2+UR10+0xd400], R161 ;  /* 0x00d400a102007988 */ /* 0x0001e2000800040a */
[----:B------:R-:W-:-:S03]  /*111f0*/  PRMT R152, RZ, 0x7610, R152 ;  /* 0x00007610ff987816 */ /* 0x000fc60000000098 */
[----:B------:R1:W-:Y:S04]  /*11200*/  STS.U16 [R2+UR10+0x9800], R162 ;  /* 0x009800a202007988 */ /* 0x0003e8000800040a */
[----:B------:R0:W-:Y:S04]  /*11210*/  STS.U16 [R2+UR10+0xd800], R160 ;  /* 0x00d800a002007988 */ /* 0x0001e8000800040a */
[----:B------:R0:W-:Y:S01]  /*11220*/  STS.U16 [R2+UR10+0x9c00], R158 ;  /* 0x009c009e02007988 */ /* 0x0001e2000800040a */
[----:B--2---:R-:W-:-:S03]  /*11230*/  @!P2 IMAD.MOV.U32 R114, RZ, RZ, R37 ;  /* 0x000000ffff72a224 */ /* 0x004fc600078e0025 */
[----:B------:R-:W2:Y:S04]  /*11240*/  LDL R37, [R1+0x314] ;  /* 0x0003140001257983 */ /* 0x000ea80000100800 */
[----:B------:R3:W2:Y:S04]  /*11250*/  @!P2 LDG.E.U16 R149, desc[UR24][R114.64] ;  /* 0x000000187295a981 */ /* 0x0006a8000c1e1500 */
[----:B0-----:R-:W2:Y:S01]  /*11260*/  LDL.LU R161, [R1+0x810] ;  /* 0x0008100001a17983 */ /* 0x001ea20000300800 */
[----:B---3--:R-:W-:-:S03]  /*11270*/  @!P2 IMAD.MOV.U32 R114, RZ, RZ, R17 ;  /* 0x000000ffff72a224 */ /* 0x008fc600078e0011 */
[----:B------:R-:W3:Y:S01]  /*11280*/  LDL R17, [R1+0x334] ;  /* 0x0003340001117983 */ /* 0x000ee20000100800 */
[----:B----4-:R-:W-:-:S03]  /*11290*/  @!P2 IMAD.MOV.U32 R115, RZ, RZ, R36 ;  /* 0x000000ffff73a224 */ /* 0x010fc600078e0024 */
[----:B------:R-:W4:Y:S04]  /*112a0*/  LDL R36, [R1+0x330] ;  /* 0x0003300001247983 */ /* 0x000f280000100800 */
[----:B------:R0:W3:Y:S04]  /*112b0*/  @!P2 LDG.E.U16 R150, desc[UR24][R114.64] ;  /* 0x000000187296a981 */ /* 0x0000e8000c1e1500 */
[----:B-1----:R-:W3:Y:S01]  /*112c0*/  LDL.LU R162, [R1+0x80c] ;  /* 0x00080c0001a27983 */ /* 0x002ee20000300800 */
[----:B0-----:R-:W-:Y:S02]  /*112d0*/  @!P2 IMAD.MOV.U32 R114, RZ, RZ, R43 ;  /* 0x000000ffff72a224 */ /* 0x001fe400078e002b */
[----:B------:R-:W-:-:S02]  /*112e0*/  @!P2 IMAD.MOV.U32 R115, RZ, RZ, R63 ;  /* 0x000000ffff73a224 */ /* 0x000fc400078e003f */
[----:B------:R-:W3:Y:S04]  /*112f0*/  LDL R63, [R1+0x354] ;  /* 0x00035400013f7983 */ /* 0x000ee80000100800 */
[----:B------:R0:W3:Y:S04]  /*11300*/  @!P2 LDG.E.U16 R152, desc[UR24][R114.64] ;  /* 0x000000187298a981 */ /* 0x0000e8000c1e1500 */
[----:B------:R1:W3:Y:S04]  /*11310*/  @!P2 LDG.E.U16 R151, desc[UR24][R112.64] ;  /* 0x000000187097a981 */ /* 0x0002e8000c1e1500 */
[----:B------:R-:W1:Y:S01]  /*11320*/  LDL R112, [R1+0x350] ;  /* 0x0003500001707983 */ /* 0x000e620000100800 */
[----:B0-----:R-:W-:-:S03]  /*11330*/  @!P2 IMAD.MOV.U32 R115, RZ, RZ, R42 ;  /* 0x000000ffff73a224 */ /* 0x001fc600078e002a */
[----:B------:R-:W3:Y:S04]  /*11340*/  LDL.LU R160, [R1+0x808] ;  /* 0x0008080001a07983 */ /* 0x000ee80000300800 */
[----:B------:R-:W3:Y:S04]  /*11350*/  LDL R43, [R1+0x370] ;  /* 0x00037000012b7983 */ /* 0x000ee80000100800 */
[----:B------:R-:W3:Y:S04]  /*11360*/  LDL R42, [R1+0x374] ;  /* 0x00037400012a7983 */ /* 0x000ee80000100800 */
[----:B------:R-:W3:Y:S01]  /*11370*/  LDL.LU R158, [R1+0x804] ;  /* 0x00080400019e7983 */ /* 0x000ee20000300800 */
[----:B------:R-:W-:-:S02]  /*11380*/  PRMT R153, RZ, 0x7610, R153 ;  /* 0x00007610ff997816 */ /* 0x000fc40000000099 */
[----:B------:R-:W-:Y:S02]  /*11390*/  PRMT R154, RZ, 0x7610, R154 ;  /* 0x00007610ff9a7816 */ /* 0x000fe4000000009a */
[----:B------:R-:W-:Y:S01]  /*113a0*/  PRMT R155, RZ, 0x7610, R155 ;  /* 0x00007610ff9b7816 */ /* 0x000fe2000000009b */
[----:B------:R-:W-:Y:S04]  /*113b0*/  STS.U16 [R2+UR10+0x9000], R138 ;  /* 0x0090008a02007988 */ /* 0x000fe8000800040a */
[----:B------:R0:W-:Y:S04]  /*113c0*/  STS.U16 [R2+UR10+0xdc00], R159 ;  /* 0x00dc009f02007988 */ /* 0x0001e8000800040a */
[----:B0-----:R-:W3:Y:S01]  /*113d0*/  LDL.LU R159, [R1+0x800] ;  /* 0x00080000019f7983 */ /* 0x001ee20000300800 */
[----:B--2---:R-:W-:-:S05]  /*113e0*/  @!P2 IMAD.MOV.U32 R114, RZ, RZ, R37 ;  /* 0x000000ffff72a224 */ /* 0x004fca00078e0025 */
[----:B------:R0:W2:Y:S04]  /*113f0*/  @!P2 LDG.E.U16 R153, desc[UR24][R114.64] ;  /* 0x000000187299a981 */ /* 0x0000a8000c1e1500 */
[----:B------:R-:W0:Y:S01]  /*11400*/  LDL R114, [R1+0x2b8] ;  /* 0x0002b80001727983 */ /* 0x000e220000100800 */
[----:B----4-:R-:W-:Y:S02]  /*11410*/  @!P2 IMAD.MOV.U32 R37, RZ, RZ, R36 ;  /* 0x000000ffff25a224 */ /* 0x010fe400078e0024 */
[----:B---3--:R-:W-:Y:S01]  /*11420*/  @!P2 IMAD.MOV.U32 R36, RZ, RZ, R17 ;  /* 0x000000ffff24a224 */ /* 0x008fe200078e0011 */
[----:B------:R-:W-:Y:S02]  /*11430*/  LOP3.LUT R17, R2, 0x10, RZ, 0x3c, !PT ;  /* 0x0000001002117812 */ /* 0x000fe400078e3cff */
[----:B------:R-:W-:-:S03]  /*11440*/  PRMT R162, RZ, 0x7610, R162 ;  /* 0x00007610ffa27816 */ /* 0x000fc600000000a2 */
[----:B------:R-:W-:Y:S04]  /*11450*/  STS.U16 [R17+UR10+0x8080], R60 ;  /* 0x0080803c11007988 */ /* 0x000fe8000800040a */
[----:B------:R-:W3:Y:S04]  /*11460*/  @!P2 LDG.E.U16 R162, desc[UR24][R36.64] ;  /* 0x0000001824a2a981 */ /* 0x000ee8000c1e1500 */
[----:B------:R-:W4:Y:S04]  /*11470*/  LDL R37, [R1+0x298] ;  /* 0x0002980001257983 */ /* 0x000f280000100800 */
[----:B------:R-:W4:Y:S01]  /*11480*/  LDL R36, [R1+0x384] ;  /* 0x0003840001247983 */ /* 0x000f220000100800 */
[----:B-1----:R-:W-:-:S02]  /*11490*/  @!P2 IMAD.MOV.U32 R113, RZ, RZ, R112 ;  /* 0x000000ffff71a224 */ /* 0x002fc400078e0070 */
[----:B------:R-:W-:Y:S02]  /*114a0*/  @!P2 IMAD.MOV.U32 R112, RZ, RZ, R63 ;  /* 0x000000ffff70a224 */ /* 0x000fe400078e003f */
[----:B------:R-:W2:Y:S04]  /*114b0*/  LDL R63, [R1+0x2dc] ;  /* 0x0002dc00013f7983 */ /* 0x000ea80000100800 */
[----:B------:R1:W2:Y:S04]  /*114c0*/  @!P2 LDG.E.U16 R154, desc[UR24][R112.64] ;  /* 0x00000018709aa981 */ /* 0x0002a8000c1e1500 */
[----:B------:R-:W2:Y:S04]  /*114d0*/  @!P2 LDG.E.U16 R155, desc[UR24][R42.64] ;  /* 0x000000182a9ba981 */ /* 0x000ea8000c1e1500 */
[----:B------:R1:W-:Y:S04]  /*114e0*/  STS.U16 [R17+UR10+0xc080], R158 ;  /* 0x00c0809e11007988 */ /* 0x0003e8000800040a */
[----:B------:R-:W2:Y:S04]  /*114f0*/  LDL R113, [R1+0x2bc] ;  /* 0x0002bc0001717983 */ /* 0x000ea80000100800 */
[----:B------:R-:W2:Y:S04]  /*11500*/  LDL R112, [R1+0x2d8] ;  /* 0x0002d80001707983 */ /* 0x000ea80000100800 */
[----:B-1----:R-:W2:Y:S04]  /*11510*/  LDL.LU R158, [R1+0x7fc] ;  /* 0x0007fc00019e7983 */ /* 0x002ea80000300800 */
[----:B------:R-:W2:Y:S04]  /*11520*/  LDL R43, [R1+0x2f8] ;  /* 0x0002f800012b7983 */ /* 0x000ea80000100800 */
[----:B------:R-:W2:Y:S04]  /*11530*/  LDL R42, [R1+0x2fc] ;  /* 0x0002fc00012a7983 */ /* 0x000ea80000100800 */
[----:B------:R-:W2:Y:S04]  /*11540*/  LDL.LU R60, [R1+0x398] ;  /* 0x00039800013c7983 */ /* 0x000ea80000300800 */
[----:B------:R1:W-:Y:S04]  /*11550*/  STS.U16 [R17+UR10+0x8480], R160 ;  /* 0x008480a011007988 */ /* 0x0003e8000800040a */
[----:B-1----:R-:W2:Y:S01]  /*11560*/  LDL.LU R160, [R1+0x7f8] ;  /* 0x0007f80001a07983 */ /* 0x002ea20000300800 */
[----:B------:R-:W-:-:S02]  /*11570*/  PRMT R157, RZ, 0x7610, R157 ;  /* 0x00007610ff9d7816 */ /* 0x000fc4000000009d */
[----:B------:R-:W-:Y:S01]  /*11580*/  PRMT R140, RZ, 0x7610, R140 ;  /* 0x00007610ff8c7816 */ /* 0x000fe2000000008c */
[----:B------:R1:W-:Y:S04]  /*11590*/  STS.U16 [R17+UR10+0xc480], R161 ;  /* 0x00c480a111007988 */ /* 0x0003e8000800040a */
[----:B------:R0:W-:Y:S04]  /*115a0*/  STS.U16 [R17+UR10+0x8880], R164 ;  /* 0x008880a411007988 */ /* 0x0001e8000800040a */
[----:B------:R-:W3:Y:S04]  /*115b0*/  @!P2 LDG.E.U16 R140, desc[UR24][R132.64] ;  /* 0x00000018848ca981 */ /* 0x000ee8000c1e1500 */
[----:B------:R0:W-:Y:S04]  /*115c0*/  STS.U16 [R17+UR10+0xc880], R163 ;  /* 0x00c880a311007988 */ /* 0x0001e8000800040a */
[----:B------:R0:W-:Y:S04]  /*115d0*/  STS.U16 [R17+UR10+0x8c80], R165 ;  /* 0x008c80a511007988 */ /* 0x0001e8000800040a */
[----:B----4-:R-:W4:Y:S04]  /*115e0*/  @!P2 LDG.E.U16 R157, desc[UR24][R36.64] ;  /* 0x00000018249da981 */ /* 0x010f28000c1e1500 */
[----:B------:R-:W3:Y:S04]  /*115f0*/  LDL R37, [R1+0x318] ;  /* 0x0003180001257983 */ /* 0x000ee80000100800 */
[----:B------:R-:W3:Y:S04]  /*11600*/  LDL R36, [R1+0x31c] ;  /* 0x00031c0001247983 */ /* 0x000ee80000100800 */
[----:B-1----:R-:W3:Y:S04]  /*11610*/  LDL.LU R161, [R1+0x7f4] ;  /* 0x0007f40001a17983 */ /* 0x002ee80000300800 */
[----:B0-----:R-:W4:Y:S04]  /*11620*/  LDL.LU R164, [R1+0x7f0] ;  /* 0x0007f00001a47983 */ /* 0x001f280000300800 */
[----:B------:R-:W4:Y:S04]  /*11630*/  LDL R133, [R1+0x338] ;  /* 0x0003380001857983 */ /* 0x000f280000100800 */
[----:B------:R-:W4:Y:S04]  /*11640*/  LDL R132, [R1+0x33c] ;  /* 0x00033c0001847983 */ /* 0x000f280000100800 */
[----:B------:R-:W4:Y:S01]  /*11650*/  LDL.LU R163, [R1+0x7ec] ;  /* 0x0007ec0001a37983 */ /* 0x000f220000300800 */
[----:B--2---:R-:W-:-:S06]  /*11660*/  PRMT R160, RZ, 0x7610, R160 ;  /* 0x00007610ffa07816 */ /* 0x004fcc00000000a0 */
[----:B------:R-:W2:Y:S04]  /*11670*/  @!P2 LDG.E.U16 R160, desc[UR24][R42.64] ;  /* 0x000000182aa0a981 */ /* 0x000ea8000c1e1500 */
[----:B------:R-:W2:Y:S04]  /*11680*/  LDL R43, [R1+0x358] ;  /* 0x00035800012b7983 */ /* 0x000ea80000100800 */
[----:B------:R-:W2:Y:S04]  /*11690*/  LDL R42, [R1+0x35c] ;  /* 0x00035c00012a7983 */ /* 0x000ea80000100800 */
[----:B------:R-:W2:Y:S01]  /*116a0*/  LDL.LU R165, [R1+0x7e8] ;  /* 0x0007e80001a57983 */ /* 0x000ea20000300800 */
[----:B------:R-:W-:Y:S01]  /*116b0*/  @!P2 IMAD.MOV.U32 R115, RZ, RZ, R114 ;  /* 0x000000ffff73a224 */ /* 0x000fe200078e0072 */
[----:B------:R-:W-:Y:S01]  /*116c0*/  PRMT R158, RZ, 0x7610, R158 ;  /* 0x00007610ff9e7816 */ /* 0x000fe2000000009e */
[----:B------:R-:W-:Y:S01]  /*116d0*/  @!P2 IMAD.MOV.U32 R114, RZ, RZ, R113 ;  /* 0x000000ffff72a224 */ /* 0x000fe200078e0071 */
[----:B------:R-:W-:Y:S01]  /*116e0*/  PRMT R159, RZ, 0x7610, R159 ;  /* 0x00007610ff9f7816 */ /* 0x000fe2000000009f */
[----:B------:R-:W-:-:S02]  /*116f0*/  @!P2 IMAD.MOV.U32 R113, RZ, RZ, R112 ;  /* 0x000000ffff71a224 */ /* 0x000fc400078e0070 */
[----:B------:R-:W-:Y:S01]  /*11700*/  @!P2 IMAD.MOV.U32 R112, RZ, RZ, R63 ;  /* 0x000000ffff70a224 */ /* 0x000fe200078e003f */
[----:B------:R-:W2:Y:S04]  /*11710*/  @!P2 LDG.E.U16 R158, desc[UR24][R114.64] ;  /* 0x00000018729ea981 */ /* 0x000ea8000c1e1500 */
[----:B------:R-:W2:Y:S04]  /*11720*/  @!P2 LDG.E.U16 R159, desc[UR24][R112.64] ;  /* 0x00000018709fa981 */ /* 0x000ea8000c1e1500 */
[----:B------:R-:W2:Y:S04]  /*11730*/  LDL R115, [R1+0x288] ;  /* 0x0002880001737983 */ /* 0x000ea80000100800 */
[----:B------:R-:W2:Y:S04]  /*11740*/  LDL R113, [R1+0x28c] ;  /* 0x00028c0001717983 */ /* 0x000ea80000100800 */
[----:B------:R-:W2:Y:S04]  /*11750*/  LDL R112, [R1+0x378] ;  /* 0x0003780001707983 */ /* 0x000ea80000100800 */
[----:B------:R-:W2:Y:S04]  /*11760*/  LDL R114, [R1+0x29c] ;  /* 0x00029c0001727983 */ /* 0x000ea80000100800 */
[----:B------:R-:W2:Y:S01]  /*11770*/  LDL.LU R63, [R1+0x4d4] ;  /* 0x0004d400013f7983 */ /* 0x000ea20000300800 */
[----:B---3--:R-:W-:-:S02]  /*11780*/  PRMT R161, RZ, 0x7610, R161 ;  /* 0x00007610ffa17816 */ /* 0x008fc400000000a1 */
[----:B----4-:R-:W-:-:S04]  /*11790*/  PRMT R164, RZ, 0x7610, R164 ;  /* 0x00007610ffa47816 */ /* 0x010fc800000000a4 */
[----:B------:R-:W3:Y:S04]  /*117a0*/  @!P2 LDG.E.U16 R161, desc[UR24][R36.64] ;  /* 0x0000001824a1a981 */ /* 0x000ee8000c1e1500 */
[----:B------:R-:W4:Y:S04]  /*117b0*/  @!P2 LDG.E.U16 R164, desc[UR24][R132.64] ;  /* 0x0000001884a4a981 */ /* 0x000f28000c1e1500 */
[----:B------:R-:W3:Y:S04]  /*117c0*/  LDL.LU R37, [R1+0x4d0] ;  /* 0x0004d00001257983 */ /* 0x000ee80000300800 */
[----:B------:R-:W3:Y:S04]  /*117d0*/  LDL.LU R36, [R1+0x4a4] ;  /* 0x0004a40001247983 */ /* 0x000ee80000300800 */
[----:B------:R-:W3:Y:S04]  /*117e0*/  LDL.LU R138, [R1+0x4a0] ;  /* 0x0004a000018a7983 */ /* 0x000ee80000300800 */
[----:B------:R0:W5:Y:S01]  /*117f0*/  LDL.LU R132, [R1+0x7e4] ;  /* 0x0007e40001847983 */ /* 0x0001620000300800 */
[----:B--2---:R-:W-:-:S06]  /*11800*/  PRMT R165, RZ, 0x7610, R165 ;  /* 0x00007610ffa57816 */ /* 0x004fcc00000000a5 */
[----:B------:R-:W2:Y:S04]  /*11810*/  @!P2 LDG.E.U16 R165, desc[UR24][R42.64] ;  /* 0x000000182aa5a981 */ /* 0x000ea8000c1e1500 */
[----:B------:R-:W2:Y:S01]  /*11820*/  LDL.LU R43, [R1+0x7e0] ;  /* 0x0007e000012b7983 */ /* 0x000ea20000300800 */
[----:B------:R-:W-:-:S03]  /*11830*/  PRMT R163, RZ, 0x7610, R163 ;  /* 0x00007610ffa37816 */ /* 0x000fc600000000a3 */
[----:B------:R1:W-:Y:S04]  /*11840*/  STS.U16 [R17+UR10+0xcc80], R60 ;  /* 0x00cc803c11007988 */ /* 0x0003e8000800040a */
[----:B------:R-:W3:Y:S04]  /*11850*/  LDL.LU R133, [R1+0x474] ;  /* 0x0004740001857983 */ /* 0x000ee80000300800 */
[----:B------:R-:W3:Y:S04]  /*11860*/  @!P2 LDG.E.U16 R163, desc[UR24][R112.64] ;  /* 0x0000001870a3a981 */ /* 0x000ee8000c1e1500 */
[----:B-1----:R-:W3:Y:S04]  /*11870*/  LDL.LU R60, [R1+0x470] ;  /* 0x00047000013c7983 */ /* 0x002ee80000300800 */
[----:B------:R-:W3:Y:S04]  /*11880*/  LDL.LU R42, [R1+0x444] ;  /* 0x00044400012a7983 */ /* 0x000ee80000300800 */
[----:B--2---:R1:W-:Y:S04]  /*11890*/  STS.U16 [R17+UR10+0x9080], R43 ;  /* 0x0090802b11007988 */ /* 0x0043e8000800040a */
[----:B------:R2:W-:Y:S04]  /*118a0*/  STS.U16 [R17+UR10+0xd080], R3 ;  /* 0x00d0800311007988 */ /* 0x0005e8000800040a */
[----:B-1----:R-:W4:Y:S04]  /*118b0*/  LDL.LU R43, [R1+0x440] ;  /* 0x00044000012b7983 */ /* 0x002f280000300800 */
[----:B------:R0:W5:Y:S04]  /*118c0*/  LDL.LU.64 R112, [R1+0x7d8] ;  /* 0x0007d80001707983 */ /* 0x0001680000300a00 */
[----:B--2---:R-:W2:Y:S04]  /*118d0*/  LDL.LU R3, [R1+0x7d0] ;  /* 0x0007d00001037983 */ /* 0x004ea80000300800 */
[----:B------:R-:W-:Y:S04]  /*118e0*/  STS.U16 [R17+UR10+0x9480], R21 ;  /* 0x0094801511007988 */ /* 0x000fe8000800040a */
[----:B------:R1:W-:Y:S04]  /*118f0*/  STS.U16 [R17+UR10+0xd480], R39 ;  /* 0x00d4802711007988 */ /* 0x0003e8000800040a */
[----:B------:R0:W-:Y:S04]  /*11900*/  STS.U16 [R17+UR10+0x9880], R119 ;  /* 0x0098807711007988 */ /* 0x0001e8000800040a */
[----:B------:R0:W-:Y:S01]  /*11910*/  STS.U16 [R17+UR10+0xd880], R117 ;  /* 0x00d8807511007988 */ /* 0x0001e2000800040a */
[----:B-1----:R-:W-:-:S03]  /*11920*/  LOP3.LUT R39, R2, 0x20, RZ, 0x3c, !PT ;  /* 0x0000002002277812 */ /* 0x002fc600078e3cff */
[----:B------:R-:W-:Y:S04]  /*11930*/  STS.U16 [R17+UR10+0x9c80], R20 ;  /* 0x009c801411007988 */ /* 0x000fe8000800040a */
[----:B------:R1:W-:Y:S04]  /*11940*/  STS.U16 [R17+UR10+0xdc80], R16 ;  /* 0x00dc801011007988 */ /* 0x0003e8000800040a */
[----:B------:R0:W-:Y:S04]  /*11950*/  STS.U16 [R39+UR10+0x8100], R63 ;  /* 0x0081003f27007988 */ /* 0x0001e8000800040a */
[----:B---3--:R-:W-:Y:S04]  /*11960*/  STS.U16 [R39+UR10+0xc100], R37 ;  /* 0x00c1002527007988 */ /* 0x008fe8000800040a */
[----:B------:R-:W-:Y:S04]  /*11970*/  STS.U16 [R39+UR10+0x8500], R36 ;  /* 0x0085002427007988 */ /* 0x000fe8000800040a */
[----:B------:R3:W-:Y:S04]  /*11980*/  STS.U16 [R39+UR10+0xc500], R138 ;  /* 0x00c5008a27007988 */ /* 0x0007e8000800040a */
[----:B------:R0:W-:Y:S04]  /*11990*/  STS.U16 [R39+UR10+0x8900], R133 ;  /* 0x0089008527007988 */ /* 0x0001e8000800040a */
[----:B------:R0:W-:Y:S04]  /*119a0*/  STS.U16 [R39+UR10+0xc900], R60 ;  /* 0x00c9003c27007988 */ /* 0x0001e8000800040a */
[----:B------:R0:W-:Y:S01]  /*119b0*/  STS.U16 [R39+UR10+0x8d00], R42 ;  /* 0x008d002a27007988 */ /* 0x0001e2000800040a */
[----:B--2---:R-:W-:-:S06]  /*119c0*/  PRMT R3, RZ, 0x7610, R3 ;  /* 0x00007610ff037816 */ /* 0x004fcc0000000003 */
[----:B------:R-:W2:Y:S04]  /*119d0*/  @!P2 LDG.E.U16 R3, desc[UR24][R114.64] ;  /* 0x000000187203a981 */ /* 0x000ea8000c1e1500 */
[----:B------:R1:W5:Y:S04]  /*119e0*/  LDL.LU.64 R114, [R1+0x7c8] ;  /* 0x0007c80001727983 */ /* 0x0003680000300a00 */
[----:B0-----:R-:W2:Y:S04]  /*119f0*/  LDL.LU R119, [R1+0x4cc] ;  /* 0x0004cc0001777983 */ /* 0x001ea80000300800 */
[----:B------:R-:W2:Y:S04]  /*11a00*/  LDL.LU R117, [R1+0x4c8] ;  /* 0x0004c80001757983 */ /* 0x000ea80000300800 */
[----:B-1----:R-:W2:Y:S04]  /*11a10*/  LDL.LU R16, [R1+0x49c] ;  /* 0x00049c0001107983 */ /* 0x002ea80000300800 */
[----:B------:R-:W2:Y:S04]  /*11a20*/  LDL.LU R17, [R1+0x498] ;  /* 0x0004980001117983 */ /* 0x000ea80000300800 */
[----:B------:R-:W2:Y:S04]  /*11a30*/  LDL.LU R63, [R1+0x46c] ;  /* 0x00046c00013f7983 */ /* 0x000ea80000300800 */
[----:B------:R-:W2:Y:S04]  /*11a40*/  LDL.LU R20, [R1+0x468] ;  /* 0x0004680001147983 */ /* 0x000ea80000300800 */
[----:B------:R-:W2:Y:S04]  /*11a50*/  LDL.LU R21, [R1+0x43c] ;  /* 0x00043c0001157983 */ /* 0x000ea80000300800 */
[----:B---3--:R-:W3:Y:S04]  /*11a60*/  LDL.LU R138, [R1+0x438] ;  /* 0x00043800018a7983 */ /* 0x008ee80000300800 */
[----:B------:R-:W2:Y:S04]  /*11a70*/  LDL.LU R36, [R1+0x40c] ;  /* 0x00040c0001247983 */ /* 0x000ea80000300800 */
[----:B------:R-:W2:Y:S04]  /*11a80*/  LDL.LU R37, [R1+0x408] ;  /* 0x0004080001257983 */ /* 0x000ea80000300800 */
[----:B------:R0:W5:Y:S04]  /*11a90*/  LDL.LU R133, [R1+0x7c4] ;  /* 0x0007c40001857983 */ /* 0x0001680000300800 */
[----:B------:R-:W2:Y:S04]  /*11aa0*/  LDL.LU R60, [R1+0x7c0] ;  /* 0x0007c000013c7983 */ /* 0x000ea80000300800 */
[----:B------:R-:W2:Y:S04]  /*11ab0*/  LDL.LU R42, [R1+0x7bc] ;  /* 0x0007bc00012a7983 */ /* 0x000ea80000300800 */
[----:B----4-:R1:W-:Y:S04]  /*11ac0*/  STS.U16 [R39+UR10+0xcd00], R43 ;  /* 0x00cd002b27007988 */ /* 0x0103e8000800040a */
[----:B-1----:R-:W4:Y:S04]  /*11ad0*/  LDL.LU R43, [R1+0x4c4] ;  /* 0x0004c400012b7983 */ /* 0x002f280000300800 */
[----:B--2---:R1:W-:Y:S04]  /*11ae0*/  STS.U16 [R39+UR10+0x9100], R42 ;  /* 0x0091002a27007988 */ /* 0x0043e8000800040a */
[----:B------:R2:W-:Y:S04]  /*11af0*/  STS.U16 [R39+UR10+0xd100], R60 ;  /* 0x00d1003c27007988 */ /* 0x0005e8000800040a */
[----:B------:R0:W-:Y:S04]  /*11b00*/  STS.U16 [R39+UR10+0x9500], R134 ;  /* 0x0095008627007988 */ /* 0x0001e8000800040a */
[----:B------:R-:W-:Y:S04]  /*11b10*/  STS.U16 [R39+UR10+0xd500], R135 ;  /* 0x00d5008727007988 */ /* 0x000fe8000800040a */
[----:B-1----:R-:W4:Y:S04]  /*11b20*/  LDL.LU R42, [R1+0x4c0] ;  /* 0x0004c000012a7983 */ /* 0x002f280000300800 */
[----:B------:R1:W-:Y:S04]  /*11b30*/  STS.U16 [R39+UR10+0x9900], R40 ;  /* 0x0099002827007988 */ /* 0x0003e8000800040a */
[----:B--2---:R-:W2:Y:S04]  /*11b40*/  LDL.LU R60, [R1+0x494] ;  /* 0x00049400013c7983 */ /* 0x004ea80000300800 */
[----:B0-----:R0:W5:Y:S01]  /*11b50*/  LDL.LU R134, [R1+0x7b8] ;  /* 0x0007b80001867983 */ /* 0x0011620000300800 */
[----:B-1----:R-:W-:-:S03]  /*11b60*/  LOP3.LUT R40, R2, 0x30, RZ, 0x3c, !PT ;  /* 0x0000003002287812 */ /* 0x002fc600078e3cff */
[----:B------:R1:W-:Y:S04]  /*11b70*/  STS.U16 [R39+UR10+0xd900], R80 ;  /* 0x00d9005027007988 */ /* 0x0003e8000800040a */
[----:B------:R0:W5:Y:S04]  /*11b80*/  LDL.LU R135, [R1+0x7b4] ;  /* 0x0007b40001877983 */ /* 0x0001680000300800 */
[----:B------:R-:W-:Y:S04]  /*11b90*/  STS.U16 [R39+UR10+0x9d00], R57 ;  /* 0x009d003927007988 */ /* 0x000fe8000800040a */
[----:B-1----:R-:W2:Y:S04]  /*11ba0*/  LDL.LU R80, [R1+0x7b0] ;  /* 0x0007b00001507983 */ /* 0x002ea80000300800 */
[----:B------:R1:W-:Y:S04]  /*11bb0*/  STS.U16 [R39+UR10+0xdd00], R38 ;  /* 0x00dd002627007988 */ /* 0x0003e8000800040a */
[----:B------:R0:W-:Y:S04]  /*11bc0*/  STS.U16 [R40+UR10+0x8180], R119 ;  /* 0x0081807728007988 */ /* 0x0001e8000800040a */
[----:B------:R0:W-:Y:S04]  /*11bd0*/  STS.U16 [R40+UR10+0xc180], R117 ;  /* 0x00c1807528007988 */ /* 0x0001e8000800040a */
[----:B-1----:R-:W2:Y:S04]  /*11be0*/  LDL.LU R38, [R1+0x490] ;  /* 0x0004900001267983 */ /* 0x002ea80000300800 */
[----:B------:R-:W2:Y:S04]  /*11bf0*/  LDL.LU R39, [R1+0x464] ;  /* 0x0004640001277983 */ /* 0x000ea80000300800 */
[----:B0-----:R-:W2:Y:S04]  /*11c00*/  LDL.LU R119, [R1+0x460] ;  /* 0x0004600001777983 */ /* 0x001ea80000300800 */
[----:B------:R-:W2:Y:S04]  /*11c10*/  LDL.LU R117, [R1+0x434] ;  /* 0x0004340001757983 */ /* 0x000ea80000300800 */
[----:B------:R0:W-:Y:S04]  /*11c20*/  STS.U16 [R40+UR10+0x8580], R16 ;  /* 0x0085801028007988 */ /* 0x0001e8000800040a */
[----:B------:R1:W-:Y:S04]  /*11c30*/  STS.U16 [R40+UR10+0xc580], R17 ;  /* 0x00c5801128007988 */ /* 0x0003e8000800040a */
[----:B------:R-:W2:Y:S04]  /*11c40*/  LDL.LU R57, [R1+0x430] ;  /* 0x0004300001397983 */ /* 0x000ea80000300800 */
[----:B------:R1:W-:Y:S04]  /*11c50*/  STS.U16 [R40+UR10+0x8980], R63 ;  /* 0x0089803f28007988 */ /* 0x0003e8000800040a */
[----:B0-----:R0:W5:Y:S04]  /*11c60*/  LDL.LU R16, [R1+0x7ac] ;  /* 0x0007ac0001107983 */ /* 0x0011680000300800 */
[----:B------:R0:W-:Y:S04]  /*11c70*/  STS.U16 [R40+UR10+0xc980], R20 ;  /* 0x00c9801428007988 */ /* 0x0001e8000800040a */
[----:B-1----:R1:W5:Y:S04]  /*11c80*/  LDL.LU R17, [R1+0x7a8] ;  /* 0x0007a80001117983 */ /* 0x0023680000300800 */
[----:B------:R0:W-:Y:S04]  /*11c90*/  STS.U16 [R40+UR10+0x8d80], R21 ;  /* 0x008d801528007988 */ /* 0x0001e8000800040a */
[----:B------:R-:W2:Y:S04]  /*11ca0*/  LDL.LU R63, [R1+0x7a4] ;  /* 0x0007a400013f7983 */ /* 0x000ea80000300800 */
[----:B---3--:R3:W-:Y:S04]  /*11cb0*/  STS.U16 [R40+UR10+0xcd80], R138 ;  /* 0x00cd808a28007988 */ /* 0x0087e8000800040a */
[----:B0-----:R1:W5:Y:S04]  /*11cc0*/  LDL.LU R20, [R1+0x7a0] ;  /* 0x0007a00001147983 */ /* 0x0013680000300800 */
[----:B------:R0:W-:Y:S04]  /*11cd0*/  STS.U16 [R40+UR10+0x9180], R36 ;  /* 0x0091802428007988 */ /* 0x0001e8000800040a */
[----:B------:R1:W5:Y:S04]  /*11ce0*/  LDL.LU R21, [R1+0x79c] ;  /* 0x00079c0001157983 */ /* 0x0003680000300800 */
[----:B------:R0:W-:Y:S04]  /*11cf0*/  STS.U16 [R40+UR10+0xd180], R37 ;  /* 0x00d1802528007988 */ /* 0x0001e8000800040a */
[----:B---3--:R-:W3:Y:S04]  /*11d00*/  LDL.LU R138, [R1+0x798] ;  /* 0x00079800018a7983 */ /* 0x008ee80000300800 */
[----:B------:R-:W-:Y:S04]  /*11d10*/  STS.U16 [R40+UR10+0x9580], R137 ;  /* 0x0095808928007988 */ /* 0x000fe8000800040a */
[----:B0-----:R1:W5:Y:S04]  /*11d20*/  LDL.LU R36, [R1+0x794] ;  /* 0x0007940001247983 */ /* 0x0013680000300800 */
[----:B------:R0:W-:Y:S04]  /*11d30*/  STS.U16 [R40+UR10+0xd580], R97 ;  /* 0x00d5806128007988 */ /* 0x0001e8000800040a */
[----:B------:R1:W5:Y:S04]  /*11d40*/  LDL.LU R37, [R1+0x790] ;  /* 0x0007900001257983 */ /* 0x0003680000300800 */
[----:B------:R1:W-:Y:S01]  /*11d50*/  STS.U16 [R40+UR10+0x9980], R58 ;  /* 0x0099803a28007988 */ /* 0x0003e2000800040a */
[----:B0-----:R-:W-:-:S03]  /*11d60*/  LOP3.LUT R97, R2, 0x40, RZ, 0x3c, !PT ;  /* 0x0000004002617812 */ /* 0x001fc600078e3cff */
[----:B------:R-:W3:Y:S04]  /*11d70*/  LDL.LU R137, [R1+0x78c] ;  /* 0x00078c0001897983 */ /* 0x000ee80000300800 */
[----:B------:R0:W-:Y:S04]  /*11d80*/  STS.U16 [R40+UR10+0xd980], R56 ;  /* 0x00d9803828007988 */ /* 0x0001e8000800040a */
[----:B------:R-:W-:Y:S04]  /*11d90*/  STS.U16 [R40+UR10+0x9d80], R41 ;  /* 0x009d802928007988 */ /* 0x000fe8000800040a */
[----:B-1----:R-:W3:Y:S04]  /*11da0*/  LDL.LU R58, [R1+0x4bc] ;  /* 0x0004bc00013a7983 */ /* 0x002ee80000300800 */
[----:B------:R1:W-:Y:S04]  /*11db0*/  STS.U16 [R40+UR10+0xdd80], R23 ;  /* 0x00dd801728007988 */ /* 0x0003e8000800040a */
[----:B0-----:R-:W3:Y:S04]  /*11dc0*/  LDL.LU R56, [R1+0x4b8] ;  /* 0x0004b80001387983 */ /* 0x001ee80000300800 */
[----:B----4-:R0:W-:Y:S04]  /*11dd0*/  STS.U16 [R97+UR10+0x8200], R43 ;  /* 0x0082002b61007988 */ /* 0x0101e8000800040a */
[----:B-1----:R-:W4:Y:S04]  /*11de0*/  LDL.LU R23, [R1+0x48c] ;  /* 0x00048c0001177983 */ /* 0x002f280000300800 */
[----:B------:R-:W3:Y:S04]  /*11df0*/  LDL.LU R41, [R1+0x488] ;  /* 0x0004880001297983 */ /* 0x000ee80000300800 */
[----:B------:R-:W3:Y:S04]  /*11e00*/  LDL.LU R40, [R1+0x45c] ;  /* 0x00045c0001287983 */ /* 0x000ee80000300800 */
[----:B0-----:R-:W3:Y:S04]  /*11e10*/  LDL.LU R43, [R1+0x458] ;  /* 0x00045800012b7983 */ /* 0x001ee80000300800 */
[----:B------:R0:W-:Y:S04]  /*11e20*/  STS.U16 [R97+UR10+0xc200], R42 ;  /* 0x00c2002a61007988 */ /* 0x0001e8000800040a */
[----:B--2---:R1:W-:Y:S04]  /*11e30*/  STS.U16 [R97+UR10+0x8600], R60 ;  /* 0x0086003c61007988 */ /* 0x0043e8000800040a */
[----:B0-----:R-:W2:Y:S04]  /*11e40*/  LDL.LU R42, [R1+0x42c] ;  /* 0x00042c00012a7983 */ /* 0x001ea80000300800 */
[----:B-1----:R-:W2:Y:S04]  /*11e50*/  LDL.LU R60, [R1+0x428] ;  /* 0x00042800013c7983 */ /* 0x002ea80000300800 */
[----:B------:R0:W-:Y:S04]  /*11e60*/  STS.U16 [R97+UR10+0xc600], R38 ;  /* 0x00c6002661007988 */ /* 0x0001e8000800040a */
[----:B------:R1:W-:Y:S04]  /*11e70*/  STS.U16 [R97+UR10+0x8a00], R39 ;  /* 0x008a002761007988 */ /* 0x0003e8000800040a */
[----:B------:R1:W-:Y:S04]  /*11e80*/  STS.U16 [R97+UR10+0xca00], R119 ;  /* 0x00ca007761007988 */ /* 0x0003e8000800040a */
[----:B0-----:R0:W5:Y:S04]  /*11e90*/  LDL.LU R38, [R1+0x788] ;  /* 0x0007880001267983 */ /* 0x0011680000300800 */
[----:B-1----:R0:W5:Y:S04]  /*11ea0*/  LDL.LU R39, [R1+0x784] ;  /* 0x0007840001277983 */ /* 0x0021680000300800 */
[----:B------:R-:W2:Y:S04]  /*11eb0*/  LDL.LU R119, [R1+0x780] ;  /* 0x0007800001777983 */ /* 0x000ea80000300800 */
[----:B------:R1:W-:Y:S04]  /*11ec0*/  STS.U16 [R97+UR10+0x8e00], R117 ;  /* 0x008e007561007988 */ /* 0x0003e8000800040a */
[----:B-1----:R-:W2:Y:S04]  /*11ed0*/  LDL.LU R117, [R1+0x77c] ;  /* 0x00077c0001757983 */ /* 0x002ea80000300800 */
[----:B------:R1:W-:Y:S04]  /*11ee0*/  STS.U16 [R97+UR10+0xce00], R57 ;  /* 0x00ce003961007988 */ /* 0x0003e8000800040a */
[----:B-1----:R-:W3:Y:S04]  /*11ef0*/  LDL.LU R57, [R1+0x3fc] ;  /* 0x0003fc0001397983 */ /* 0x002ee80000300800 */
[----:B--2---:R-:W-:Y:S04]  /*11f00*/  STS.U16 [R97+UR10+0x9200], R117 ;  /* 0x0092007561007988 */ /* 0x004fe8000800040a */
[----:B------:R-:W-:Y:S04]  /*11f10*/  STS.U16 [R97+UR10+0xd200], R119 ;  /* 0x00d2007761007988 */ /* 0x000fe8000800040a */
[----:B------:R-:W-:Y:S04]  /*11f20*/  STS.U16 [R97+UR10+0x9600], R118 ;  /* 0x0096007661007988 */ /* 0x000fe8000800040a */
[----:B------:R-:W-:Y:S04]  /*11f30*/  STS.U16 [R97+UR10+0xd600], R136 ;  /* 0x00d6008861007988 */ /* 0x000fe8000800040a */
[----:B------:R-:W-:Y:S04]  /*11f40*/  STS.U16 [R97+UR10+0x9a00], R116 ;  /* 0x009a007461007988 */ /* 0x000fe8000800040a */
[----:B------:R-:W-:Y:S04]  /*11f50*/  STS.U16 [R97+UR10+0xda00], R99 ;  /* 0x00da006361007988 */ /* 0x000fe8000800040a */
[----:B------:R-:W-:Y:S04]  /*11f60*/  STS.U16 [R97+UR10+0x9e00], R98 ;  /* 0x009e006261007988 */ /* 0x000fe8000800040a */
[----:B------:R1:W-:Y:S04]  /*11f70*/  STS.U16 [R97+UR10+0xde00], R79 ;  /* 0x00de004f61007988 */ /* 0x0003e8000800040a */
[----:B-1----:R-:W2:Y:S01]  /*11f80*/  LDL.LU R97, [R1+0x4b4] ;  /* 0x0004b40001617983 */ /* 0x002ea20000300800 */
[----:B------:R-:W-:-:S03]  /*11f90*/  LOP3.LUT R79, R2, 0x50, RZ, 0x3c, !PT ;  /* 0x00000050024f7812 */ /* 0x000fc600078e3cff */
[----:B------:R-:W2:Y:S04]  /*11fa0*/  LDL.LU R98, [R1+0x4b0] ;  /* 0x0004b00001627983 */ /* 0x000ea80000300800 */
[----:B------:R-:W2:Y:S04]  /*11fb0*/  LDL.LU R99, [R1+0x484] ;  /* 0x0004840001637983 */ /* 0x000ea80000300800 */
[----:B------:R-:W2:Y:S04]  /*11fc0*/  LDL.LU R116, [R1+0x480] ;  /* 0x0004800001747983 */ /* 0x000ea80000300800 */
[----:B------:R-:W2:Y:S04]  /*11fd0*/  LDL.LU R117, [R1+0x454] ;  /* 0x0004540001757983 */ /* 0x000ea80000300800 */
[----:B------:R-:W2:Y:S04]  /*11fe0*/  LDL.LU R118, [R1+0x450] ;  /* 0x0004500001767983 */ /* 0x000ea80000300800 */
[----:B------:R-:W2:Y:S04]  /*11ff0*/  LDL.LU R119, [R1+0x424] ;  /* 0x0004240001777983 */ /* 0x000ea80000300800 */
[----:B------:R-:W2:Y:S04]  /*12000*/  LDL.LU R136, [R1+0x420] ;  /* 0x0004200001887983 */ /* 0x000ea80000300800 */
[----:B---3--:R1:W-:Y:S04]  /*12010*/  STS.U16 [R79+UR10+0x8280], R58 ;  /* 0x0082803a4f007988 */ /* 0x0083e8000800040a */
[----:B-1----:R-:W3:Y:S04]  /*12020*/  LDL.LU R58, [R1+0x778] ;  /* 0x00077800013a7983 */ /* 0x002ee80000300800 */
[----:B------:R1:W-:Y:S04]  /*12030*/  STS.U16 [R79+UR10+0xc280], R56 ;  /* 0x00c280384f007988 */ /* 0x0003e8000800040a */
[----:B----4-:R4:W-:Y:S04]  /*12040*/  STS.U16 [R79+UR10+0x8680], R23 ;  /* 0x008680174f007988 */ /* 0x0109e8000800040a */
[----:B------:R-:W-:Y:S04]  /*12050*/  STS.U16 [R79+UR10+0xc680], R41 ;  /* 0x00c680294f007988 */ /* 0x000fe8000800040a */
[----:B------:R0:W-:Y:S04]  /*12060*/  STS.U16 [R79+UR10+0x8a80], R40 ;  /* 0x008a80284f007988 */ /* 0x0001e8000800040a */
[----:B-1----:R1:W5:Y:S04]  /*12070*/  LDL.LU R56, [R1+0x774] ;  /* 0x0007740001387983 */ /* 0x0023680000300800 */
[----:B------:R-:W-:Y:S04]  /*12080*/  STS.U16 [R79+UR10+0xca80], R43 ;  /* 0x00ca802b4f007988 */ /* 0x000fe8000800040a */
[----:B------:R0:W-:Y:S04]  /*12090*/  STS.U16 [R79+UR10+0x8e80], R42 ;  /* 0x008e802a4f007988 */ /* 0x0001e8000800040a */
[----:B----4-:R-:W4:Y:S04]  /*120a0*/  LDL.LU R23, [R1+0x4ac] ;  /* 0x0004ac0001177983 */ /* 0x010f280000300800 */
[----:B------:R1:W-:Y:S04]  /*120b0*/  STS.U16 [R79+UR10+0xce80], R60 ;  /* 0x00ce803c4f007988 */ /* 0x0003e8000800040a */
[----:B0-----:R-:W2:Y:S04]  /*120c0*/  LDL.LU R40, [R1+0x4a8] ;  /* 0x0004a80001287983 */ /* 0x001ea80000300800 */
[----:B------:R-:W2:Y:S04]  /*120d0*/  LDL.LU R41, [R1+0x47c] ;  /* 0x00047c0001297983 */ /* 0x000ea80000300800 */
[----:B------:R0:W-:Y:S04]  /*120e0*/  STS.U16 [R79+UR10+0x9280], R57 ;  /* 0x009280394f007988 */ /* 0x0001e8000800040a */
[----:B------:R-:W2:Y:S04]  /*120f0*/  LDL.LU R42, [R1+0x478] ;  /* 0x00047800012a7983 */ /* 0x000ea80000300800 */
[----:B------:R-:W4:Y:S04]  /*12100*/  LDL.LU R43, [R1+0x44c] ;  /* 0x00044c00012b7983 */ /* 0x000f280000300800 */
[----:B-1----:R-:W4:Y:S04]  /*12110*/  LDL.LU R60, [R1+0x448] ;  /* 0x00044800013c7983 */ /* 0x002f280000300800 */
[----:B0-----:R0:W5:Y:S04]  /*12120*/  LDL.LU R57, [R1+0x770] ;  /* 0x0007700001397983 */ /* 0x0011680000300800 */
[----:B---3--:R1:W-:Y:S04]  /*12130*/  STS.U16 [R79+UR10+0xd280], R58 ;  /* 0x00d2803a4f007988 */ /* 0x0083e8000800040a */
[----:B------:R3:W-:Y:S04]  /*12140*/  STS.U16 [R79+UR10+0x9680], R59 ;  /* 0x0096803b4f007988 */ /* 0x0007e8000800040a */
[----:B------:R-:W-:Y:S04]  /*12150*/  STS.U16 [R79+UR10+0xd680], R76 ;  /* 0x00d6804c4f007988 */ /* 0x000fe8000800040a */
[----:B------:R0:W-:Y:S04]  /*12160*/  STS.U16 [R79+UR10+0x9a80], R61 ;  /* 0x009a803d4f007988 */ /* 0x0001e8000800040a */
[----:B-1----:R1:W5:Y:S04]  /*12170*/  LDL.LU R58, [R1+0x76c] ;  /* 0x00076c00013a7983 */ /* 0x0023680000300800 */
[----:B---3--:R1:W5:Y:S01]  /*12180*/  LDL.LU R59, [R1+0x768] ;  /* 0x00076800013b7983 */ /* 0x0083620000300800 */
[----:B0-----:R-:W-:-:S03]  /*12190*/  LOP3.LUT R61, R2, 0x60, RZ, 0x3c, !PT ;  /* 0x00000060023d7812 */ /* 0x001fc600078e3cff */
[----:B------:R1:W5:Y:S04]  /*121a0*/  LDL.LU R76, [R1+0x764] ;  /* 0x00076400014c7983 */ /* 0x0003680000300800 */
[----:B------:R0:W-:Y:S04]  /*121b0*/  STS.U16 [R79+UR10+0xda80], R77 ;  /* 0x00da804d4f007988 */ /* 0x0001e8000800040a */
[----:B------:R3:W-:Y:S04]  /*121c0*/  STS.U16 [R79+UR10+0x9e80], R78 ;  /* 0x009e804e4f007988 */ /* 0x0007e8000800040a */
[----:B------:R1:W-:Y:S04]  /*121d0*/  STS.U16 [R79+UR10+0xde80], R96 ;  /* 0x00de80604f007988 */ /* 0x0003e8000800040a */
[----:B0-----:R0:W5:Y:S04]  /*121e0*/  LDL.LU R77, [R1+0x760] ;  /* 0x00076000014d7983 */ /* 0x0011680000300800 */
[----:B---3--:R0:W5:Y:S04]  /*121f0*/  LDL.LU R78, [R1+0x75c] ;  /* 0x00075c00014e7983 */ /* 0x0081680000300800 */
[----:B-1----:R0:W5:Y:S04]  /*12200*/  LDL.LU R79, [R1+0x758] ;  /* 0x00075800014f7983 */ /* 0x0021680000300800 */
[----:B--2---:R1:W-:Y:S04]  /*12210*/  STS.U16 [R61+UR10+0x8300], R97 ;  /* 0x008300613d007988 */ /* 0x0043e8000800040a */
[----:B------:R0:W5:Y:S04]  /*12220*/  LDL.LU R96, [R1+0x754] ;  /* 0x0007540001607983 */ /* 0x0001680000300800 */
[----:B------:R2:W-:Y:S04]  /*12230*/  STS.U16 [R61+UR10+0xc300], R98 ;  /* 0x00c300623d007988 */ /* 0x0005e8000800040a */
[----:B-1----:R0:W5:Y:S04]  /*12240*/  LDL.LU R97, [R1+0x750] ;  /* 0x0007500001617983 */ /* 0x0021680000300800 */
[----:B------:R1:W-:Y:S04]  /*12250*/  STS.U16 [R61+UR10+0x8700], R99 ;  /* 0x008700633d007988 */ /* 0x0003e8000800040a */
[----:B--2---:R0:W5:Y:S04]  /*12260*/  LDL.LU R98, [R1+0x74c] ;  /* 0x00074c0001627983 */ /* 0x0041680000300800 */
        /* <DEDUP_REMOVED lines=18> */
[----:B------:R-:W-:Y:S04]  /*12390*/  STS.U16 [R61+UR10+0x9b00], R142 ;  /* 0x009b008e3d007988 */ /* 0x000fe8000800040a */
[----:B--2---:R-:W2:Y:S04]  /*123a0*/  LDL.LU R62, [R1+0x724] ;  /* 0x00072400013e7983 */ /* 0x004ea80000300800 */
[----:B------:R1:W-:Y:S04]  /*123b0*/  STS.U16 [R61+UR10+0xdb00], R18 ;  /* 0x00db00123d007988 */ /* 0x0003e8000800040a */
[----:B------:R3:W-:Y:S04]  /*123c0*/  STS.U16 [R61+UR10+0x9f00], R19 ;  /* 0x009f00133d007988 */ /* 0x0007e8000800040a */
[----:B------:R0:W-:Y:S04]  /*123d0*/  STS.U16 [R61+UR10+0xdf00], R22 ;  /* 0x00df00163d007988 */ /* 0x0001e8000800040a */
[----:B-1----:R1:W5:Y:S04]  /*123e0*/  LDL.LU R18, [R1+0x720] ;  /* 0x0007200001127983 */ /* 0x0023680000300800 */
[----:B---3--:R1:W5:Y:S04]  /*123f0*/  LDL.LU R19, [R1+0x71c] ;  /* 0x00071c0001137983 */ /* 0x0083680000300800 */
[----:B0-----:R-:W3:Y:S01]  /*12400*/  LDL.LU R61, [R1+0x718] ;  /* 0x00071800013d7983 */ /* 0x001ee20000300800 */
[----:B------:R-:W-:-:S03]  /*12410*/  LOP3.LUT R142, R2, 0x70, RZ, 0x3c, !PT ;  /* 0x00000070028e7812 */ /* 0x000fc600078e3cff */
[----:B------:R1:W5:Y:S04]  /*12420*/  LDL.LU R22, [R1+0x714] ;  /* 0x0007140001167983 */ /* 0x0003680000300800 */
[----:B----4-:R0:W-:Y:S04]  /*12430*/  STS.U16 [R142+UR10+0x8380], R23 ;  /* 0x008380178e007988 */ /* 0x0101e8000800040a */
[----:B------:R4:W-:Y:S04]  /*12440*/  STS.U16 [R142+UR10+0xc380], R40 ;  /* 0x00c380288e007988 */ /* 0x0009e8000800040a */
[----:B------:R1:W-:Y:S04]  /*12450*/  STS.U16 [R142+UR10+0x8780], R41 ;  /* 0x008780298e007988 */ /* 0x0003e8000800040a */
[----:B0-----:R0:W5:Y:S04]  /*12460*/  LDL.LU R23, [R1+0x710] ;  /* 0x0007100001177983 */ /* 0x0011680000300800 */
[----:B----4-:R0:W5:Y:S04]  /*12470*/  LDL.LU R40, [R1+0x70c] ;  /* 0x00070c0001287983 */ /* 0x0101680000300800 */
[----:B-1----:R0:W5:Y:S04]  /*12480*/  LDL.LU R41, [R1+0x708] ;  /* 0x0007080001297983 */ /* 0x0021680000300800 */
[----:B------:R1:W-:Y:S04]  /*12490*/  STS.U16 [R142+UR10+0xc780], R42 ;  /* 0x00c7802a8e007988 */ /* 0x0003e8000800040a */
[----:B------:R4:W-:Y:S04]  /*124a0*/  STS.U16 [R142+UR10+0x8b80], R43 ;  /* 0x008b802b8e007988 */ /* 0x0009e8000800040a */
[----:B------:R0:W-:Y:S04]  /*124b0*/  STS.U16 [R142+UR10+0xcb80], R60 ;  /* 0x00cb803c8e007988 */ /* 0x0001e8000800040a */
[----:B-1----:R1:W5:Y:S04]  /*124c0*/  LDL.LU R42, [R1+0x704] ;  /* 0x00070400012a7983 */ /* 0x0023680000300800 */
[----:B----4-:R1:W5:Y:S04]  /*124d0*/  LDL.LU R43, [R1+0x700] ;  /* 0x00070000012b7983 */ /* 0x0103680000300800 */
[----:B0-----:R1:W5:Y:S04]  /*124e0*/  LDL.LU R60, [R1+0x6fc] ;  /* 0x0006fc00013c7983 */ /* 0x0013680000300800 */
[----:B---3--:R0:W-:Y:S04]  /*124f0*/  STS.U16 [R142+UR10+0x8f80], R61 ;  /* 0x008f803d8e007988 */ /* 0x0081e8000800040a */
[----:B--2---:R2:W-:Y:S04]  /*12500*/  STS.U16 [R142+UR10+0xcf80], R62 ;  /* 0x00cf803e8e007988 */ /* 0x0045e8000800040a */
[----:B------:R3:W-:Y:S04]  /*12510*/  STS.U16 [R142+UR10+0x9380], R63 ;  /* 0x0093803f8e007988 */ /* 0x0007e8000800040a */
[----:B0-----:R1:W5:Y:S04]  /*12520*/  LDL.LU R61, [R1+0x6f8] ;  /* 0x0006f800013d7983 */ /* 0x0013680000300800 */
[----:B--2---:R1:W5:Y:S04]  /*12530*/  LDL.LU R62, [R1+0x6f4] ;  /* 0x0006f400013e7983 */ /* 0x0043680000300800 */
[----:B---3--:R1:W5:Y:S04]  /*12540*/  LDL.LU R63, [R1+0x6f0] ;  /* 0x0006f000013f7983 */ /* 0x0083680000300800 */
[----:B------:R0:W-:Y:S04]  /*12550*/  STS.U16 [R142+UR10+0xd380], R80 ;  /* 0x00d380508e007988 */ /* 0x0001e8000800040a */
[----:B------:R2:W-:Y:S04]  /*12560*/  STS.U16 [R142+UR10+0x9780], R81 ;  /* 0x009780518e007988 */ /* 0x0005e8000800040a */
        /* <DEDUP_REMOVED lines=11> */
[----:B0-----:R1:W5:Y:S04]  /*12620*/  LDL.LU R142, [R1+0x6d4] ;  /* 0x0006d400018e7983 */ /* 0x0013680000300800 */
[----:B------:R-:W2:Y:S04]  /*12630*/  LDL.LU R0, [R1+0x6d0] ;  /* 0x0006d00001007983 */ /* 0x000ea80000300800 */
[----:B--2---:R0:W-:Y:S04]  /*12640*/  STS.U16 [R0+UR10+0x13000], R148 ;  /* 0x0130009400007988 */ /* 0x0041e8000800040a */
[----:B------:R2:W-:Y:S01]  /*12650*/  STS.U16 [R0+UR10+0x12000], R143 ;  /* 0x0120008f00007988 */ /* 0x0005e2000800040a */
[----:B0-----:R-:W-:-:S03]  /*12660*/  LOP3.LUT R148, R0, 0x20, RZ, 0x3c, !PT ;  /* 0x0000002000947812 */ /* 0x001fc600078e3cff */
[----:B------:R0:W-:Y:S04]  /*12670*/  STS.U16 [R0+UR10+0x12400], R102 ;  /* 0x0124006600007988 */ /* 0x0001e8000800040a */
[----:B--2---:R1:W5:Y:S04]  /*12680*/  LDL.LU R143, [R1+0x6cc] ;  /* 0x0006cc00018f7983 */ /* 0x0043680000300800 */
[----:B------:R2:W-:Y:S04]  /*12690*/  STS.U16 [R0+UR10+0x12800], R103 ;  /* 0x0128006700007988 */ /* 0x0005e8000800040a */
[----:B0-----:R1:W5:Y:S04]  /*126a0*/  LDL.LU R102, [R1+0x6c8] ;  /* 0x0006c80001667983 */ /* 0x0013680000300800 */
[----:B------:R0:W-:Y:S04]  /*126b0*/  STS.U16 [R0+UR10+0x12c00], R120 ;  /* 0x012c007800007988 */ /* 0x0001e8000800040a */
[----:B------:R3:W-:Y:S04]  /*126c0*/  STS.U16 [R0+UR10+0x13400], R121 ;  /* 0x0134007900007988 */ /* 0x0007e8000800040a */
[----:B------:R4:W-:Y:S04]  /*126d0*/  STS.U16 [R0+UR10+0x13800], R144 ;  /* 0x0138009000007988 */ /* 0x0009e8000800040a */
[----:B------:R0:W-:Y:S04]  /*126e0*/  STS.U16 [R0+UR10+0x13c00], R145 ;  /* 0x013c009100007988 */ /* 0x0001e8000800040a */
[----:B--2---:R1:W5:Y:S04]  /*126f0*/  LDL.LU R103, [R1+0x6c4] ;  /* 0x0006c40001677983 */ /* 0x0043680000300800 */
[----:B------:R2:W-:Y:S04]  /*12700*/  STS.U16 [R148+UR10+0x12100], R122 ;  /* 0x0121007a94007988 */ /* 0x0005e8000800040a */
[----:B0-----:R1:W5:Y:S04]  /*12710*/  LDL.LU R120, [R1+0x6c0] ;  /* 0x0006c00001787983 */ /* 0x0013680000300800 */
[----:B------:R0:W-:Y:S04]  /*12720*/  STS.U16 [R148+UR10+0x12500], R123 ;  /* 0x0125007b94007988 */ /* 0x0001e8000800040a */
[----:B---3--:R1:W5:Y:S04]  /*12730*/  LDL.LU R121, [R1+0x6bc] ;  /* 0x0006bc0001797983 */ /* 0x0083680000300800 */
[----:B------:R-:W-:Y:S04]  /*12740*/  STS.U16 [R148+UR10+0x12900], R140 ;  /* 0x0129008c94007988 */ /* 0x000fe8000800040a */
[----:B----4-:R1:W5:Y:S04]  /*12750*/  LDL.LU R144, [R1+0x6b8] ;  /* 0x0006b80001907983 */ /* 0x0103680000300800 */
[----:B------:R-:W-:Y:S04]  /*12760*/  STS.U16 [R148+UR10+0x12d00], R141 ;  /* 0x012d008d94007988 */ /* 0x000fe8000800040a */
[----:B------:R1:W5:Y:S04]  /*12770*/  LDL.LU R145, [R1+0x6b4] ;  /* 0x0006b40001917983 */ /* 0x0003680000300800 */
[----:B------:R3:W-:Y:S04]  /*12780*/  STS.U16 [R148+UR10+0x13100], R156 ;  /* 0x0131009c94007988 */ /* 0x0007e8000800040a */
[----:B--2---:R1:W5:Y:S04]  /*12790*/  LDL.LU R122, [R1+0x6b0] ;  /* 0x0006b000017a7983 */ /* 0x0043680000300800 */
[----:B0-----:R1:W5:Y:S01]  /*127a0*/  LDL.LU R123, [R1+0x6ac] ;  /* 0x0006ac00017b7983 */ /* 0x0013620000300800 */
[----:B---3--:R-:W-:-:S03]  /*127b0*/  LOP3.LUT R156, R0, 0x40, RZ, 0x3c, !PT ;  /* 0x00000040009c7812 */ /* 0x008fc600078e3cff */
[----:B------:R1:W5:Y:S04]  /*127c0*/  LDL.LU R140, [R1+0x6a8] ;  /* 0x0006a800018c7983 */ /* 0x0003680000300800 */
[----:B------:R0:W-:Y:S04]  /*127d0*/  STS.U16 [R148+UR10+0x13500], R146 ;  /* 0x0135009294007988 */ /* 0x0001e8000800040a */
[----:B------:R1:W5:Y:S04]  /*127e0*/  LDL.LU R141, [R1+0x6a4] ;  /* 0x0006a400018d7983 */ /* 0x0003680000300800 */
[----:B------:R2:W-:Y:S04]  /*127f0*/  STS.U16 [R148+UR10+0x13900], R147 ;  /* 0x0139009394007988 */ /* 0x0005e8000800040a */
[----:B0-----:R1:W5:Y:S04]  /*12800*/  LDL.LU R146, [R1+0x6a0] ;  /* 0x0006a00001927983 */ /* 0x0013680000300800 */
[----:B------:R0:W-:Y:S04]  /*12810*/  STS.U16 [R148+UR10+0x13d00], R149 ;  /* 0x013d009594007988 */ /* 0x0001e8000800040a */
[----:B--2---:R1:W5:Y:S04]  /*12820*/  LDL.LU R147, [R1+0x69c] ;  /* 0x00069c0001937983 */ /* 0x0043680000300800 */
[----:B------:R2:W-:Y:S04]  /*12830*/  STS.U16 [R156+UR10+0x12200], R150 ;  /* 0x012200969c007988 */ /* 0x0005e8000800040a */
[----:B0-----:R1:W5:Y:S04]  /*12840*/  LDL.LU R148, [R1+0x698] ;  /* 0x0006980001947983 */ /* 0x0013680000300800 */
[----:B------:R0:W-:Y:S04]  /*12850*/  STS.U16 [R156+UR10+0x12600], R151 ;  /* 0x012600979c007988 */ /* 0x0001e8000800040a */
[----:B------:R1:W5:Y:S04]  /*12860*/  LDL.LU R149, [R1+0x694] ;  /* 0x0006940001957983 */ /* 0x0003680000300800 */
[----:B------:R3:W-:Y:S04]  /*12870*/  STS.U16 [R156+UR10+0x12a00], R152 ;  /* 0x012a00989c007988 */ /* 0x0007e8000800040a */
[----:B--2---:R1:W5:Y:S04]  /*12880*/  LDL.LU R150, [R1+0x690] ;  /* 0x0006900001967983 */ /* 0x0043680000300800 */
[----:B------:R2:W-:Y:S04]  /*12890*/  STS.U16 [R156+UR10+0x12e00], R153 ;  /* 0x012e00999c007988 */ /* 0x0005e8000800040a */
[----:B0-----:R1:W5:Y:S04]  /*128a0*/  LDL.LU R151, [R1+0x68c] ;  /* 0x00068c0001977983 */ /* 0x0013680000300800 */
[----:B------:R0:W-:Y:S04]  /*128b0*/  STS.U16 [R156+UR10+0x13200], R162 ;  /* 0x013200a29c007988 */ /* 0x0001e8000800040a */
[----:B---3--:R1:W5:Y:S04]  /*128c0*/  LDL.LU R152, [R1+0x688] ;  /* 0x0006880001987983 */ /* 0x0083680000300800 */
[----:B--2---:R1:W5:Y:S01]  /*128d0*/  LDL.LU R153, [R1+0x684] ;  /* 0x0006840001997983 */ /* 0x0043620000300800 */
[----:B0-----:R-:W-:-:S03]  /*128e0*/  LOP3.LUT R162, R0, 0x60, RZ, 0x3c, !PT ;  /* 0x0000006000a27812 */ /* 0x001fc600078e3cff */
[----:B------:R0:W-:Y:S04]  /*128f0*/  STS.U16 [R156+UR10+0x13600], R154 ;  /* 0x0136009a9c007988 */ /* 0x0001e8000800040a */
[----:B------:R2:W-:Y:S04]  /*12900*/  STS.U16 [R156+UR10+0x13a00], R155 ;  /* 0x013a009b9c007988 */ /* 0x0005e8000800040a */
[----:B------:R3:W-:Y:S04]  /*12910*/  STS.U16 [R156+UR10+0x13e00], R157 ;  /* 0x013e009d9c007988 */ /* 0x0007e8000800040a */
[----:B0-----:R1:W5:Y:S04]  /*12920*/  LDL.LU R154, [R1+0x680] ;  /* 0x00068000019a7983 */ /* 0x0013680000300800 */
[----:B--2---:R1:W5:Y:S04]  /*12930*/  LDL.LU R155, [R1+0x67c] ;  /* 0x00067c00019b7983 */ /* 0x0043680000300800 */
[----:B---3--:R1:W5:Y:S04]  /*12940*/  LDL.LU R156, [R1+0x678] ;  /* 0x00067800019c7983 */ /* 0x0083680000300800 */
[----:B------:R1:W5:Y:S04]  /*12950*/  LDL.LU R157, [R1+0x674] ;  /* 0x00067400019d7983 */ /* 0x0003680000300800 */
        /* <DEDUP_REMOVED lines=13> */
[----:B------:R2:W-:Y:S01]  /*12a30*/  STS.U16 [R162+UR10+0x13f00], R3 ;  /* 0x013f0003a2007988 */ /* 0x0005e2000800040a */
[----:B------:R3:W-:Y:S06]  /*12a40*/  MEMBAR.ALL.CTA ;  /* 0x0000000000007992 */ /* 0x0007ec0000008000 */
[----:B---3--:R-:W3:Y:S04]  /*12a50*/  FENCE.VIEW.ASYNC.S ;  /* 0x00000000000073c6 */ /* 0x008ee80000000000 */
[----:B0-----:R1:W5:Y:S04]  /*12a60*/  LDL.LU R163, [R1+0x658] ;  /* 0x0006580001a37983 */ /* 0x0013680000300800 */
[----:B--2---:R1:W5:Y:S04]  /*12a70*/  LDL.LU R162, [R1+0x654] ;  /* 0x0006540001a27983 */ /* 0x0043680000300800 */
[----:B------:R1:W5:Y:S01]  /*12a80*/  LDL.LU R3, [R1+0x650] ;  /* 0x0006500001037983 */ /* 0x0003620000300800 */
[----:B------:R-:W-:-:S04]  /*12a90*/  ULEA UR12, UR8, UR10, 0x3 ;  /* 0x0000000a080c7291 */ /* 0x000fc8000f8e18ff */
[----:B------:R-:W-:Y:S01]  /*12aa0*/  UIADD3 UR12, UPT, UPT, UR12, 0x14000, URZ ;  /* 0x000140000c0c7890 */ /* 0x000fe2000fffe0ff */
[----:B---3--:R-:W-:Y:S06]  /*12ab0*/  BAR.SYNC.DEFER_BLOCKING 0x0 ;  /* 0x0000000000007b1d */ /* 0x008fec0000010000 */
[----:B------:R-:W-:Y:S05]  /*12ac0*/  @P1 BRA `(.L_x_9) ;  /* 0x0000000000881947 */ /* 0x000fea0003800000 */
[----:B------:R-:W-:Y:S02]  /*12ad0*/  UIADD3 UR13, UPT, UPT, UR9, 0x40, URZ ;  /* 0x00000040090d7890 */ /* 0x000fe4000fffe0ff */
[----:B------:R-:W-:Y:S02]  /*12ae0*/  UIADD3 UR50, UPT, UPT, UR9, 0x40, URZ ;  /* 0x0000004009327890 */ /* 0x000fe4000fffe0ff */
[----:B------:R-:W-:Y:S01]  /*12af0*/  UIADD3 UR51, UPT, UPT, UR9, 0x40, URZ ;  /* 0x0000004009337890 */ /* 0x000fe2000fffe0ff */
[----:B------:R-:W-:Y:S01]  /*12b00*/  UMOV UR22, 0x0 ;  /* 0x0000000000167882 */ /* 0x000fe20000000000 */
[----:B------:R-:W-:Y:S01]  /*12b10*/  UMOV UR23, 0x8108010 ;  /* 0x0810801000177882 */ /* 0x000fe20000000000 */
[----:B------:R-:W-:Y:S01]  /*12b20*/  UMOV UR21, 0x40004040 ;  /* 0x4000404000157882 */ /* 0x000fe20000000000 */
[----:B------:R-:W-:Y:S02]  /*12b30*/  UIADD3 UR56, UPT, UPT, UR9, 0x40, URZ ;  /* 0x0000004009387890 */ /* 0x000fe4000fffe0ff */
[----:B------:R0:W-:Y:S01]  /*12b40*/  UTCHMMA gdesc[UR20], gdesc[UR14], tmem[UR9], tmem[UR22], idesc[UR23], UPT ;  /* 0x00ff160e140075ea */ /* 0x0001e2000b800009 */
[----:B------:R-:W-:Y:S01]  /*12b50*/  UMOV UR42, 0x0 ;  /* 0x00000000002a7882 */ /* 0x000fe20000000000 */
[----:B------:R-:W-:Y:S01]  /*12b60*/  UMOV UR43, 0x8108010 ;  /* 0x08108010002b7882 */ /* 0x000fe20000000000 */
[----:B------:R-:W-:Y:S01]  /*12b70*/  UMOV UR44, 0x0 ;  /* 0x00000000002c7882 */ /* 0x000fe20000000000 */
[----:B------:R-:W-:Y:S01]  /*12b80*/  UMOV UR45, 0x8108010 ;  /* 0x08108010002d7882 */ /* 0x000fe20000000000 */
        /* <DEDUP_REMOVED lines=11> */
[----:B------:R-:W-:Y:S01]  /*12c40*/  UMOV UR6, UR12 ;  /* 0x0000000c00067c82 */ /* 0x000fe20008000000 */
[----:B------:R-:W-:Y:S01]  /*12c50*/  UMOV UR7, URZ ;  /* 0x000000ff00077c82 */ /* 0x000fe20008000000 */
[----:B------:R0:W-:Y:S01]  /*12c60*/  UTCHMMA gdesc[UR34], gdesc[UR14], tmem[UR13], tmem[UR48], idesc[UR49], UPT ;  /* 0x00ff300e220075ea */ /* 0x0001e2000b80000d */
[----:B------:R-:W-:Y:S01]  /*12c70*/  UMOV UR58, 0x0 ;  /* 0x00000000003a7882 */ /* 0x000fe20000000000 */
[----:B------:R-:W-:Y:S01]  /*12c80*/  UMOV UR59, 0x8108010 ;  /* 0x08108010003b7882 */ /* 0x000fe20000000000 */
[----:B------:R0:W-:Y:S01]  /*12c90*/  UTCHMMA gdesc[UR36], gdesc[UR18], tmem[UR50], tmem[UR52], idesc[UR53], UPT ;  /* 0x00ff3412240075ea */ /* 0x0001e2000b800032 */
[----:B------:R-:W-:Y:S01]  /*12ca0*/  UMOV UR4, UR6 ;  /* 0x0000000600047c82 */ /* 0x000fe20008000000 */
[----:B------:R0:W-:Y:S01]  /*12cb0*/  UTCHMMA gdesc[UR38], gdesc[UR28], tmem[UR51], tmem[UR54], idesc[UR55], UPT ;  /* 0x00ff361c260075ea */ /* 0x0001e2000b800033 */
[----:B------:R0:W-:Y:S01]  /*12cc0*/  UTCHMMA gdesc[UR40], gdesc[UR32], tmem[UR56], tmem[UR58], idesc[UR59], UPT ;  /* 0x00ff3a20280075ea */ /* 0x0001e2000b800038 */
[----:B------:R0:W-:Y:S01]  /*12cd0*/  UTCBAR [UR4], URZ ;  /* 0x000000ff040073e9 */ /* 0x0001e200080000ff */
[----:B------:R-:W-:Y:S01]  /*12ce0*/  NOP ;  /* 0x0000000000007918 */ /* 0x000fe20000000000 */
.L_x_9:
[----:B------:R2:W-:Y:S04]  /*12cf0*/  STL [R1+0x650], R0 ;  /* 0x0006500001007387 */ /* 0x0005e80000100800 */
[----:B--2---:R-:W2:Y:S01]  /*12d00*/  LDL R0, [R1+0x620] ;  /* 0x0006200001007983 */ /* 0x004ea20000100800 */
[----:B------:R-:W-:-:S04]  /*12d10*/  UIADD3 UR8, UPT, UPT, UR8, 0x1, URZ ;  /* 0x0000000108087890 */ /* 0x000fc8000fffe0ff */
[----:B------:R-:W-:-:S04]  /*12d20*/  UISETP.GT.AND UP1, UPT, UR8, 0x1, UPT ;  /* 0x000000010800788c */ /* 0x000fc8000bf24270 */
[----:B0-----:R-:W-:Y:S02]  /*12d30*/  USEL UR4, URZ, 0x1, !UP1 ;  /* 0x00000001ff047887 */ /* 0x001fe4000c800000 */
[----:B------:R-:W-:Y:S02]  /*12d40*/  USEL UR8, UR8, URZ, !UP1 ;  /* 0x000000ff08087287 */ /* 0x000fe4000c800000 */
[----:B------:R-:W-:Y:S01]  /*12d50*/  ULOP3.LUT UR6, UR5, UR4, URZ, 0x3c, !UPT ;  /* 0x0000000405067292 */ /* 0x000fe2000f8e3cff */
[----:B--2--5:R-:W-:Y:S02]  /*12d60*/  ISETP.NE.U32.AND P2, PT, R164, R0, PT ;  /* 0x00000000a400720c */ /* 0x024fe40003f45070 */
[----:B------:R0:W5:Y:S01]  /*12d70*/  LDL.LU R0, [R1+0x650] ;  /* 0x0006500001007983 */ /* 0x0001620000300800 */
[----:B------:R-:W-:-:S03]  /*12d80*/  UMOV UR4, UR5 ;  /* 0x0000000500047c82 */ /* 0x000fc60008000000 */
[----:B------:R-:W-:-:S07]  /*12d90*/  UMOV UR5, UR6 ;  /* 0x0000000600057c82 */ /* 0x000fce0008000000 */
[----:B0-----:R-:W-:Y:S05]  /*12da0*/  @P2 BRA `(.L_x_10) ;  /* 0xffffff64005c2947 */ /* 0x001fea000383ffff */
.L_x_7:
[----:B------:R-:W2:Y:S01]  /*12db0*/  LDL.LU R165, [R1+0x64c] ;  /* 0x00064c0001a57983 */ /* 0x000ea20000300800 */
[----:B-1----:R-:W0:Y:S01]  /*12dc0*/  LDC R3, c[0x0][0x3b4] ;  /* 0x0000ed00ff037b82 */ /* 0x002e220000000800 */
[----:B--2---:R-:W-:-:S13]  /*12dd0*/  ISETP.GE.AND P1, PT, R165, 0x40, PT ;  /* 0x00000040a500780c */ /* 0x004fda0003f26270 */
[----:B0-----:R-:W-:Y:S05]  /*12de0*/  @!P1 BRA `(.L_x_11) ;  /* 0x0000000000109947 */ /* 0x001fea0003800000 */
[----:B------:R-:W-:-:S06]  /*12df0*/  USHF.L.U32 UR4, UR4, 0x1f, URZ ;  /* 0x0000001f04047899 */ /* 0x000fcc00080006ff */
[----:B-----5:R-:W-:-:S04]  /*12e00*/  IMAD.U32 R0, RZ, RZ, UR4 ;  /* 0x00000004ff007e24 */ /* 0x020fc8000f8e00ff */
[----:B------:R-:W0:Y:S02]  /*12e10*/  SYNCS.PHASECHK.TRANS64.TRYWAIT P1, [UR12], R0 ;  /* 0x00000000ff0075a7 */ /* 0x000e24000802110c */
[----:B0-----:R-:W-:Y:S05]  /*12e20*/  @!P1 BRA `(.L_x_12) ;  /* 0x0000003000089947 */ /* 0x001fea0003800000 */
.L_x_11:
[----:B-----5:R-:W2:Y:S01]  /*12e30*/  LDL.LU R146, [R1+0x26c] ;  /* 0x00026c0001927983 */ /* 0x020ea20000300800 */
[----:B------:R-:W0:Y:S03]  /*12e40*/  LDCU.128 UR4, c[0x0][0x390] ;  /* 0x00007200ff0477ac */ /* 0x000e260008000c00 */
[----:B------:R-:W3:Y:S01]  /*12e50*/  LDL.LU R145, [R1+0x270] ;  /* 0x0002700001917983 */ /* 0x000ee20000300800 */
[----:B------:R-:W1:Y:S03]  /*12e60*/  LDCU UR8, c[0x0][0x3b8] ;  /* 0x00007700ff0877ac */ /* 0x000e660008000800 */
[----:B------:R-:W4:Y:S01]  /*12e70*/  LDL.LU R144, [R1+0x27c] ;  /* 0x00027c0001907983 */ /* 0x000f220000300800 */
[----:B------:R-:W-:Y:S06]  /*12e80*/  BAR.SYNC.DEFER_BLOCKING 0x0 ;  /* 0x0000000000007b1d */ /* 0x000fec0000010000 */
[----:B------:R-:W0:Y:S02]  /*12e90*/  @!P0 SYNCS.CCTL.IV [UR10+0x14000] ;  /* 0x01400000ff0089b1 */ /* 0x000e24000800000a */
[----:B0-----:R-:W-:Y:S06]  /*12ea0*/  BAR.SYNC.DEFER_BLOCKING 0x0 ;  /* 0x0000000000007b1d */ /* 0x001fec0000010000 */
[----:B------:R-:W0:Y:S01]  /*12eb0*/  LDTM.x128 R4, tmem[UR11] ;  /* 0x0000000b000479ee */ /* 0x000e2200083c0000 */
[----:B------:R-:W1:Y:S01]  /*12ec0*/  @!P0 SYNCS.CCTL.IV [UR10+0x14008] ;  /* 0x01400800ff0089b1 */ /* 0x000e62000800000a */
[----:B------:R-:W-:Y:S01]  /*12ed0*/  NOP ;  /* 0x0000000000007918 */ /* 0x000fe20000000000 */
[----:B0-----:R-:W-:-:S02]  /*12ee0*/  F2FP.F16.F32.PACK_AB R138, R5, R4 ;  /* 0x00000004058a723e */ /* 0x001fc400000000ff */
[----:B------:R-:W-:Y:S02]  /*12ef0*/  F2FP.F16.F32.PACK_AB R140, R69, R68 ;  /* 0x00000044458c723e */ /* 0x000fe400000000ff */
[----:B------:R-:W-:Y:S02]  /*12f00*/  PRMT R142, R138, 0x7632, R142 ;  /* 0x000076328a8e7816 */ /* 0x000fe4000000008e */
[----:B------:R-:W-:Y:S02]  /*12f10*/  PRMT R143, R140, 0x7632, R143 ;  /* 0x000076328c8f7816 */ /* 0x000fe4000000008f */
[----:B------:R-:W-:Y:S02]  /*12f20*/  F2FP.F16.F32.PACK_AB R72, R73, R72 ;  /* 0x000000484948723e */ /* 0x000fe400000000ff */
[----:B------:R-:W-:Y:S02]  /*12f30*/  F2FP.F16.F32.PACK_AB R74, R75, R74 ;  /* 0x0000004a4b4a723e */ /* 0x000fe400000000ff */
[----:B------:R-:W-:-:S02]  /*12f40*/  F2FP.F16.F32.PACK_AB R12, R13, R12 ;  /* 0x0000000c0d0c723e */ /* 0x000fc400000000ff */
[----:B------:R-:W-:Y:S02]  /*12f50*/  F2FP.F16.F32.PACK_AB R76, R77, R76 ;  /* 0x0000004c4d4c723e */ /* 0x000fe400000000ff */
[----:B------:R-:W-:Y:S02]  /*12f60*/  F2FP.F16.F32.PACK_AB R14, R15, R14 ;  /* 0x0000000e0f0e723e */ /* 0x000fe400000000ff */
[----:B------:R-:W-:Y:S02]  /*12f70*/  F2FP.F16.F32.PACK_AB R78, R79, R78 ;  /* 0x0000004e4f4e723e */ /* 0x000fe400000000ff */
        /* <DEDUP_REMOVED lines=51> */
[----:B------:R-:W-:Y:S01]  /*132b0*/  F2FP.F16.F32.PACK_AB R67, R131, R67 ;  /* 0x000000438343723e */ /* 0x000fe200000000ff */
[C---:B--2---:R-:W-:Y:S01]  /*132c0*/  VIADD R0, R146.reuse, 0x4 ;  /* 0x0000000492007836 */ /* 0x044fe20000000000 */
[C---:B------:R-:W-:Y:S01]  /*132d0*/  ISETP.GE.AND P0, PT, R146.reuse, UR7, PT ;  /* 0x0000000792007c0c */ /* 0x040fe2000bf06270 */
[C---:B------:R-:W-:Y:S02]  /*132e0*/  VIADD R2, R146.reuse, 0x3 ;  /* 0x0000000392027836 */ /* 0x040fe40000000000 */
[----:B------:R-:W-:Y:S01]  /*132f0*/  VIADD R133, R146, 0x1 ;  /* 0x0000000192857836 */ /* 0x000fe20000000000 */
[----:B------:R-:W-:Y:S01]  /*13300*/  ISETP.GE.AND P3, PT, R0, UR7, PT ;  /* 0x0000000700007c0c */ /* 0x000fe2000bf66270 */
[C---:B---3--:R-:W-:Y:S01]  /*13310*/  IMAD R0, R145.reuse, R3, RZ ;  /* 0x0000000391007224 */ /* 0x048fe200078e02ff */
[----:B------:R-:W-:Y:S01]  /*13320*/  ISETP.GE.AND P2, PT, R2, UR7, PT ;  /* 0x0000000702007c0c */ /* 0x000fe2000bf46270 */
[----:B------:R-:W-:Y:S01]  /*13330*/  VIADD R132, R146, 0x2 ;  /* 0x0000000292847836 */ /* 0x000fe20000000000 */
[----:B------:R-:W-:Y:S01]  /*13340*/  ISETP.GE.AND P1, PT, R145, UR6, PT ;  /* 0x0000000691007c0c */ /* 0x000fe2000bf26270 */
[----:B------:R-:W-:Y:S01]  /*13350*/  IMAD R3, R3, 0x80, R0 ;  /* 0x0000008003037824 */ /* 0x000fe200078e0200 */
[----:B------:R-:W-:Y:S01]  /*13360*/  LEA R4, P6, R0, UR4, 0x1 ;  /* 0x0000000400047c11 */ /* 0x000fe2000f8c08ff */
[C---:B------:R-:W-:Y:S01]  /*13370*/  VIADD R141, R146.reuse, 0x5 ;  /* 0x00000005928d7836 */ /* 0x040fe20000000000 */
[----:B------:R-:W-:Y:S01]  /*13380*/  ISETP.GE.AND P5, PT, R133, UR7, PT ;  /* 0x0000000785007c0c */ /* 0x000fe2000bfa6270 */
[----:B-1----:R-:W-:Y:S01]  /*13390*/  IMAD R133, R146, UR8, RZ ;  /* 0x0000000892857c24 */ /* 0x002fe2000f8e02ff */
[----:B------:R-:W-:Y:S01]  /*133a0*/  LEA.HI.X.SX32 R5, R0, UR5, 0x1, P6 ;  /* 0x0000000500057c11 */ /* 0x000fe2000b0f0eff */
[C---:B------:R-:W-:Y:S01]  /*133b0*/  VIADD R75, R146.reuse, 0xa ;  /* 0x0000000a924b7836 */ /* 0x040fe20000000000 */
[----:B------:R-:W-:Y:S01]  /*133c0*/  LEA R2, P6, R3, UR4, 0x1 ;  /* 0x0000000403027c11 */ /* 0x000fe2000f8c08ff */
[C---:B------:R-:W-:Y:S01]  /*133d0*/  VIADD R139, R133.reuse, UR8 ;  /* 0x00000008858b7c36 */ /* 0x040fe20008000000 */
[----:B------:R-:W-:Y:S01]  /*133e0*/  ISETP.LT.AND P1, PT, R146, UR7, !P1 ;  /* 0x0000000792007c0c */ /* 0x000fe2000cf21270 */
[----:B------:R-:W-:Y:S01]  /*133f0*/  IMAD.WIDE R68, R133, 0x2, R4 ;  /* 0x0000000285447825 */ /* 0x000fe200078e0204 */
[----:B----4-:R-:W-:-:S02]  /*13400*/  ISETP.LT.AND P0, PT, R144, UR6, !P0 ;  /* 0x0000000690007c0c */ /* 0x010fc4000c701270 */
[----:B------:R-:W-:Y:S01]  /*13410*/  LEA.HI.X.SX32 R3, R3, UR5, 0x1, P6 ;  /* 0x0000000503037c11 */ /* 0x000fe2000b0f0eff */
[----:B------:R-:W-:Y:S01]  /*13420*/  IMAD.WIDE R134, R139, 0x2, R4 ;  /* 0x000000028b867825 */ /* 0x000fe200078e0204 */
[----:B------:R-:W-:Y:S02]  /*13430*/  ISETP.LT.AND P6, PT, R145, UR6, !P5 ;  /* 0x0000000691007c0c */ /* 0x000fe4000efc1270 */
[----:B------:R-:W-:Y:S01]  /*13440*/  ISETP.LT.AND P5, PT, R144, UR6, !P5 ;  /* 0x0000000690007c0c */ /* 0x000fe2000efa1270 */
[--C-:B------:R-:W-:Y:S01]  /*13450*/  IMAD.WIDE R136, R139, 0x2, R2.reuse ;  /* 0x000000028b887825 */ /* 0x100fe200078e0202 */
[----:B------:R-:W-:Y:S02]  /*13460*/  ISETP.GE.AND P4, PT, R132, UR7, PT ;  /* 0x0000000784007c0c */ /* 0x000fe4000bf86270 */
[----:B------:R-:W-:Y:S01]  /*13470*/  F2FP.F16.F32.PACK_AB R0, R7, R6 ;  /* 0x000000060700723e */ /* 0x000fe200000000ff */
[----:B------:R-:W-:Y:S01]  /*13480*/  IMAD.WIDE R132, R133, 0x2, R2 ;  /* 0x0000000285847825 */ /* 0x000fe200078e0202 */
[----:B------:R0:W-:Y:S01]  /*13490*/  @P1 STG.E.U16 desc[UR24][R68.64], R138 ;  /* 0x0000008a44001986 */ /* 0x0001e2000c101518 */
[----:B------:R-:W-:-:S02]  /*134a0*/  ISETP.GE.AND P1, PT, R141, UR7, PT ;  /* 0x000000078d007c0c */ /* 0x000fc4000bf26270 */
[----:B------:R-:W-:Y:S01]  /*134b0*/  VIADD R139, R139, UR8 ;  /* 0x000000088b8b7c36 */ /* 0x000fe20008000000 */
[----:B------:R1:W-:Y:S03]  /*134c0*/  @P0 STG.E.U16 desc[UR24][R132.64], R140 ;  /* 0x0000008c84000986 */ /* 0x0003e6000c101518 */
[----:B------:R-:W-:Y:S01]  /*134d0*/  IMAD.WIDE R6, R139, 0x2, R4 ;  /* 0x000000028b067825 */ /* 0x000fe200078e0204 */
[----:B------:R2:W-:Y:S01]  /*134e0*/  @P6 STG.E.U16 desc[UR24][R134.64], R142 ;  /* 0x0000008e86006986 */ /* 0x0005e2000c101518 */
[----:B------:R-:W-:Y:S02]  /*134f0*/  ISETP.LT.AND P6, PT, R145, UR6, !P2 ;  /* 0x0000000691007c0c */ /* 0x000fe4000d7c1270 */
[----:B------:R-:W-:Y:S01]  /*13500*/  VIADD R141, R139, UR8 ;  /* 0x000000088b8d7c36 */ /* 0x000fe20008000000 */
[----:B------:R3:W-:Y:S01]  /*13510*/  @P5 STG.E.U16 desc[UR24][R136.64], R143 ;  /* 0x0000008f88005986 */ /* 0x0007e2000c101518 */
[----:B------:R-:W-:Y:S01]  /*13520*/  ISETP.LT.AND P5, PT, R145, UR6, !P4 ;  /* 0x0000000691007c0c */ /* 0x000fe2000e7a1270 */
[----:B0-----:R-:W-:Y:S01]  /*13530*/  IMAD.WIDE R68, R139, 0x2, R2 ;  /* 0x000000028b447825 */ /* 0x001fe200078e0202 */
[----:B------:R-:W-:-:S02]  /*13540*/  ISETP.LT.AND P4, PT, R144, UR6, !P4 ;  /* 0x0000000690007c0c */ /* 0x000fc4000e781270 */
[----:B-1----:R-:W-:Y:S01]  /*13550*/  F2FP.F16.F32.PACK_AB R133, R71, R70 ;  /* 0x000000464785723e */ /* 0x002fe200000000ff */
[C---:B------:R-:W-:Y:S01]  /*13560*/  IMAD.WIDE R70, R141.reuse, 0x2, R4 ;  /* 0x000000028d467825 */ /* 0x040fe200078e0204 */
[----:B------:R-:W-:Y:S02]  /*13570*/  ISETP.LT.AND P2, PT, R144, UR6, !P2 ;  /* 0x0000000690007c0c */ /* 0x000fe4000d741270 */
[C---:B--2---:R-:W-:Y:S01]  /*13580*/  PRMT R135, R0.reuse, 0x7610, R135 ;  /* 0x0000761000877816 */ /* 0x044fe20000000087 */
[----:B------:R-:W-:Y:S01]  /*13590*/  VIADD R73, R141, UR8 ;  /* 0x000000088d497c36 */ /* 0x000fe20008000000 */
[----:B---3--:R-:W-:Y:S01]  /*135a0*/  PRMT R136, R0, 0x7632, R136 ;  /* 0x0000763200887816 */ /* 0x008fe20000000088 */
[----:B------:R-:W-:Y:S02]  /*135b0*/  VIADD R138, R146, 0x6 ;  /* 0x00000006928a7836 */ /* 0x000fe40000000000 */
[----:B------:R0:W-:Y:S01]  /*135c0*/  @P5 STG.E.U16 desc[UR24][R6.64], R135 ;  /* 0x0000008706005986 */ /* 0x0001e2000c101518 */
[----:B------:R-:W-:Y:S01]  /*135d0*/  F2FP.F16.F32.PACK_AB R0, R9, R8 ;  /* 0x000000080900723e */ /* 0x000fe200000000ff */
[----:B------:R-:W-:-:S02]  /*135e0*/  IMAD.WIDE R8, R73, 0x2, R4 ;  /* 0x0000000249087825 */ /* 0x000fc400078e0204 */
[----:B------:R1:W-:Y:S01]  /*135f0*/  @P4 STG.E.U16 desc[UR24][R68.64], R133 ;  /* 0x0000008544004986 */ /* 0x0003e2000c101518 */
[----:B------:R-:W-:Y:S01]  /*13600*/  ISETP.LT.AND P4, PT, R145, UR6, !P3 ;  /* 0x0000000691007c0c */ /* 0x000fe2000df81270 */
[----:B------:R-:W-:Y:S01]  /*13610*/  VIADD R132, R146, 0x7 ;  /* 0x0000000792847836 */ /* 0x000fe20000000000 */
[----:B------:R-:W-:Y:S01]  /*13620*/  ISETP.GE.AND P0, PT, R138, UR7, PT ;  /* 0x000000078a007c0c */ /* 0x000fe2000bf06270 */
[----:B------:R2:W-:Y:S01]  /*13630*/  @P6 STG.E.U16 desc[UR24][R70.64], R136 ;  /* 0x0000008846006986 */ /* 0x0005e2000c101518 */
[----:B------:R-:W-:Y:S01]  /*13640*/  ISETP.LT.AND P6, PT, R144, UR6, !P3 ;  /* 0x0000000690007c0c */ /* 0x000fe2000dfc1270 */
[----:B------:R-:W-:Y:S01]  /*13650*/  VIADD R134, R146, 0x8 ;  /* 0x0000000892867836 */ /* 0x000fe20000000000 */
[----:B------:R-:W-:Y:S01]  /*13660*/  ISETP.GE.AND P5, PT, R132, UR7, PT ;  /* 0x0000000784007c0c */ /* 0x000fe2000bfa6270 */
[----:B0-----:R-:W-:-:S03]  /*13670*/  IMAD.WIDE R6, R141, 0x2, R2 ;  /* 0x000000028d067825 */ /* 0x001fc600078e0202 */
[----:B------:R-:W-:Y:S01]  /*13680*/  ISETP.GE.AND P3, PT, R134, UR7, PT ;  /* 0x0000000786007c0c */ /* 0x000fe2000bf66270 */
[----:B-1----:R-:W-:Y:S01]  /*13690*/  IMAD.WIDE R68, R73, 0x2, R2 ;  /* 0x0000000249447825 */ /* 0x002fe200078e0202 */
[----:B------:R-:W-:-:S03]  /*136a0*/  PRMT R133, R133, 0x7632, R133 ;  /* 0x0000763285857816 */ /* 0x000fc60000000085 */
[----:B------:R-:W-:Y:S01]  /*136b0*/  VIADD R73, R73, UR8 ;  /* 0x0000000849497c36 */ /* 0x000fe20008000000 */
[----:B--2---:R-:W-:Y:S01]  /*136c0*/  F2FP.F16.F32.PACK_AB R70, R11, R10 ;  /* 0x0000000a0b46723e */ /* 0x004fe200000000ff */
[----:B------:R0:W-:Y:S01]  /*136d0*/  @P2 STG.E.U16 desc[UR24][R6.64], R133 ;  /* 0x0000008506002986 */ /* 0x0001e2000c101518 */
[----:B------:R-:W-:Y:S02]  /*136e0*/  VIADD R132, R146, 0x9 ;  /* 0x0000000992847836 */ /* 0x000fe40000000000 */
[----:B------:R-:W-:Y:S01]  /*136f0*/  VIADD R71, R73, UR8 ;  /* 0x0000000849477c36 */ /* 0x000fe20008000000 */
[----:B------:R1:W-:Y:S01]  /*13700*/  @P4 STG.E.U16 desc[UR24][R8.64], R0 ;  /* 0x0000000008004986 */ /* 0x0003e2000c101518 */
[C---:B------:R-:W-:Y:S02]  /*13710*/  ISETP.LT.AND P4, PT, R145.reuse, UR6, !P1 ;  /* 0x0000000691007c0c */ /* 0x040fe4000cf81270 */
[C---:B------:R-:W-:Y:S01]  /*13720*/  ISETP.LT.AND P1, PT, R144.reuse, UR6, !P1 ;  /* 0x0000000690007c0c */ /* 0x040fe2000cf21270 */
[----:B------:R2:W-:Y:S01]  /*13730*/  @P6 STG.E.U16 desc[UR24][R68.64], R72 ;  /* 0x0000004844006986 */ /* 0x0005e2000c101518 */
[----:B------:R-:W-:Y:S01]  /*13740*/  ISETP.LT.AND P6, PT, R145, UR6, !P0 ;  /* 0x0000000691007c0c */ /* 0x000fe2000c7c1270 */
[----:B------:R-:W-:Y:S01]  /*13750*/  IMAD.WIDE R10, R71, 0x2, R4 ;  /* 0x00000002470a7825 */ /* 0x000fe200078e0204 */
[----:B------:R-:W-:-:S02]  /*13760*/  ISETP.LT.AND P0, PT, R144, UR6, !P0 ;  /* 0x0000000690007c0c */ /* 0x000fc4000c701270 */
[----:B------:R-:W-:Y:S01]  /*13770*/  ISETP.GE.AND P2, PT, R132, UR7, PT ;  /* 0x0000000784007c0c */ /* 0x000fe2000bf46270 */
[----:B0-----:R-:W-:Y:S01]  /*13780*/  IMAD.WIDE R6, R73, 0x2, R4 ;  /* 0x0000000249067825 */ /* 0x001fe200078e0204 */
[----:B-1----:R-:W-:-:S03]  /*13790*/  PRMT R0, R0, 0x7632, R0 ;  /* 0x0000763200007816 */ /* 0x002fc60000000000 */
[----:B------:R-:W-:Y:S01]  /*137a0*/  IMAD.WIDE R8, R73, 0x2, R2 ;  /* 0x0000000249087825 */ /* 0x000fe200078e0202 */
[----:B------:R-:W-:Y:S01]  /*137b0*/  PRMT R73, R72, 0x7632, R73 ;  /* 0x0000763248497816 */ /* 0x000fe20000000049 */
[----:B------:R0:W-:Y:S02]  /*137c0*/  @P4 STG.E.U16 desc[UR24][R6.64], R0 ;  /* 0x0000000006004986 */ /* 0x0001e4000c101518 */
[----:B--2---:R-:W-:Y:S01]  /*137d0*/  IMAD.WIDE R68, R71, 0x2, R2 ;  /* 0x0000000247447825 */ /* 0x004fe200078e0202 */
[----:B------:R-:W-:Y:S01]  /*137e0*/  ISETP.GE.AND P4, PT, R75, UR7, PT ;  /* 0x000000074b007c0c */ /* 0x000fe2000bf86270 */
[----:B------:R1:W-:Y:S01]  /*137f0*/  @P1 STG.E.U16 desc[UR24][R8.64], R73 ;  /* 0x0000004908001986 */ /* 0x0003e2000c101518 */
[----:B------:R-:W-:Y:S01]  /*13800*/  ISETP.LT.AND P1, PT, R145, UR6, !P5 ;  /* 0x0000000691007c0c */ /* 0x000fe2000ef21270 */
[----:B------:R-:W-:Y:S01]  /*13810*/  VIADD R71, R71, UR8 ;  /* 0x0000000847477c36 */ /* 0x000fe20008000000 */
[----:B------:R-:W-:Y:S01]  /*13820*/  ISETP.LT.AND P5, PT, R144, UR6, !P5 ;  /* 0x0000000690007c0c */ /* 0x000fe2000efa1270 */
[----:B------:R2:W-:Y:S01]  /*13830*/  @P6 STG.E.U16 desc[UR24][R10.64], R70 ;  /* 0x000000460a006986 */ /* 0x0005e2000c101518 */
[----:B------:R-:W-:Y:S01]  /*13840*/  ISETP.LT.AND P6, PT, R145, UR6, !P3 ;  /* 0x0000000691007c0c */ /* 0x000fe2000dfc1270 */
[C---:B------:R-:W-:Y:S01]  /*13850*/  VIADD R13, R71.reuse, UR8 ;  /* 0x00000008470d7c36 */ /* 0x040fe20008000000 */
[----:B------:R-:W-:Y:S01]  /*13860*/  PRMT R75, R70, 0x7632, R75 ;  /* 0x00007632464b7816 */ /* 0x000fe2000000004b */
[----:B0-----:R-:W-:Y:S01]  /*13870*/  IMAD.WIDE R6, R71, 0x2, R4 ;  /* 0x0000000247067825 */ /* 0x001fe200078e0204 */
[----:B------:R0:W-:Y:S01]  /*13880*/  @P0 STG.E.U16 desc[UR24][R68.64], R74 ;  /* 0x0000004a44000986 */ /* 0x0001e2000c101518 */
[----:B------:R-:W-:-:S02]  /*13890*/  ISETP.LT.AND P3, PT, R144, UR6, !P3 ;  /* 0x0000000690007c0c */ /* 0x000fc4000df61270 */
[----:B-1----:R-:W-:Y:S01]  /*138a0*/  IMAD.WIDE R8, R71, 0x2, R2 ;  /* 0x0000000247087825 */ /* 0x002fe200078e0202 */
[----:B------:R-:W-:Y:S01]  /*138b0*/  PRMT R71, R12, 0x7632, R71 ;  /* 0x000076320c477816 */ /* 0x000fe20000000047 */
[----:B------:R1:W-:Y:S01]  /*138c0*/  @P1 STG.E.U16 desc[UR24][R6.64], R75 ;  /* 0x0000004b06001986 */ /* 0x0003e2000c101518 */
[----:B--2---:R-:W-:Y:S01]  /*138d0*/  PRMT R70, R74, 0x7632, R70 ;  /* 0x000076324a467816 */ /* 0x004fe20000000046 */
[----:B------:R-:W-:-:S04]  /*138e0*/  IMAD.WIDE R10, R13, 0x2, R4 ;  /* 0x000000020d0a7825 */ /* 0x000fc800078e0204 */
[----:B------:R2:W-:Y:S01]  /*138f0*/  @P5 STG.E.U16 desc[UR24][R8.64], R70 ;  /* 0x0000004608005986 */ /* 0x0005e2000c101518 */
[----:B------:R-:W-:Y:S01]  /*13900*/  ISETP.LT.AND P5, PT, R145, UR6, !P2 ;  /* 0x0000000691007c0c */ /* 0x000fe2000d7a1270 */
[C---:B0-----:R-:W-:Y:S02]  /*13910*/  VIADD R69, R13.reuse, UR8 ;  /* 0x000000080d457c36 */ /* 0x041fe40008000000 */
[----:B------:R0:W-:Y:S01]  /*13920*/  @P6 STG.E.U16 desc[UR24][R10.64], R12 ;  /* 0x0000000c0a006986 */ /* 0x0001e2000c101518 */
[----:B------:R-:W-:Y:S01]  /*13930*/  ISETP.LT.AND P6, PT, R144, UR6, !P2 ;  /* 0x0000000690007c0c */ /* 0x000fe2000d7c1270 */
[----:B-1----:R-:W-:-:S04]  /*13940*/  IMAD.WIDE R6, R13, 0x2, R2 ;  /* 0x000000020d067825 */ /* 0x002fc800078e0202 */
[----:B------:R-:W-:Y:S01]  /*13950*/  VIADD R72, R146, 0xb ;  /* 0x0000000b92487836 */ /* 0x000fe20000000000 */
[----:B------:R1:W-:Y:S01]  /*13960*/  @P3 STG.E.U16 desc[UR24][R6.64], R76 ;  /* 0x0000004c06003986 */ /* 0x0003e2000c101518 */
[C---:B--2---:R-:W-:Y:S01]  /*13970*/  IMAD.WIDE R8, R69.reuse, 0x2, R4 ;  /* 0x0000000245087825 */ /* 0x044fe200078e0204 */
[----:B------:R-:W-:Y:S02]  /*13980*/  PRMT R70, R14, 0x7632, R70 ;  /* 0x000076320e467816 */ /* 0x000fe40000000046 */
[----:B------:R-:W-:Y:S01]  /*13990*/  ISETP.GE.AND P0, PT, R72, UR7, PT ;  /* 0x0000000748007c0c */ /* 0x000fe2000bf06270 */
[----:B0-----:R-:W-:Y:S01]  /*139a0*/  IMAD.WIDE R10, R69, 0x2, R2 ;  /* 0x00000002450a7825 */ /* 0x001fe200078e0202 */
[----:B------:R-:W-:Y:S01]  /*139b0*/  PRMT R12, R76, 0x7632, R12 ;  /* 0x000076324c0c7816 */ /* 0x000fe2000000000c */
[----:B------:R0:W-:Y:S01]  /*139c0*/  @P5 STG.E.U16 desc[UR24][R8.64], R71 ;  /* 0x0000004708005986 */ /* 0x0001e2000c101518 */
[C---:B------:R-:W-:Y:S01]  /*139d0*/  ISETP.LT.AND P5, PT, R145.reuse, UR6, !P4 ;  /* 0x0000000691007c0c */ /* 0x040fe2000e7a1270 */
[----:B------:R-:W-:Y:S01]  /*139e0*/  VIADD R68, R146, 0xd ;  /* 0x0000000d92447836 */ /* 0x000fe20000000000 */
[----:B------:R-:W-:Y:S01]  /*139f0*/  ISETP.LT.AND P4, PT, R144, UR6, !P4 ;  /* 0x0000000690007c0c */ /* 0x000fe2000e781270 */
[----:B------:R2:W-:Y:S01]  /*13a00*/  @P6 STG.E.U16 desc[UR24][R10.64], R12 ;  /* 0x0000000c0a006986 */ /* 0x0005e2000c101518 */
[----:B------:R-:W-:Y:S01]  /*13a10*/  ISETP.LT.AND P6, PT, R145, UR6, !P0 ;  /* 0x0000000691007c0c */ /* 0x000fe2000c7c1270 */
[----:B------:R-:W-:Y:S01]  /*13a20*/  VIADD R69, R69, UR8 ;  /* 0x0000000845457c36 */ /* 0x000fe20008000000 */
[----:B------:R-:W-:Y:S01]  /*13a30*/  ISETP.GE.AND P2, PT, R68, UR7, PT ;  /* 0x0000000744007c0c */ /* 0x000fe2000bf46270 */
[----:B------:R-:W-:Y:S01]  /*13a40*/  VIADD R0, R146, 0xc ;  /* 0x0000000c92007836 */ /* 0x000fe20000000000 */
[----:B------:R-:W-:Y:S01]  /*13a50*/  PRMT R68, R14, 0x7610, R68 ;  /* 0x000076100e447816 */ /* 0x000fe20000000044 */
[C---:B------:R-:W-:Y:S01]  /*13a60*/  VIADD R15, R69.reuse, UR8 ;  /* 0x00000008450f7c36 */ /* 0x040fe20008000000 */
[----:B------:R-:W-:Y:S01]  /*13a70*/  ISETP.LT.AND P0, PT, R144, UR6, !P0 ;  /* 0x0000000690007c0c */ /* 0x000fe2000c701270 */
[----:B-1----:R-:W-:Y:S01]  /*13a80*/  IMAD.WIDE R6, R69, 0x2, R4 ;  /* 0x0000000245067825 */ /* 0x002fe200078e0204 */
[----:B------:R-:W-:-:S02]  /*13a90*/  ISETP.GE.AND P1, PT, R0, UR7, PT ;  /* 0x0000000700007c0c */ /* 0x000fc4000bf26270 */
[----:B0-----:R-:W-:Y:S01]  /*13aa0*/  PRMT R71, R78, 0x7632, R71 ;  /* 0x000076324e477816 */ /* 0x001fe20000000047 */
[----:B------:R-:W-:Y:S01]  /*13ab0*/  IMAD.WIDE R8, R69, 0x2, R2 ;  /* 0x0000000245087825 */ /* 0x000fe200078e0202 */
[----:B------:R0:W-:Y:S03]  /*13ac0*/  @P5 STG.E.U16 desc[UR24][R6.64], R68 ;  /* 0x0000004406005986 */ /* 0x0001e6000c101518 */
[----:B--2---:R-:W-:Y:S01]  /*13ad0*/  IMAD.WIDE R10, R15, 0x2, R4 ;  /* 0x000000020f0a7825 */ /* 0x004fe200078e0204 */
[----:B------:R1:W-:Y:S01]  /*13ae0*/  @P4 STG.E.U16 desc[UR24][R8.64], R78 ;  /* 0x0000004e08004986 */ /* 0x0003e2000c101518 */
[----:B------:R-:W-:Y:S02]  /*13af0*/  ISETP.LT.AND P4, PT, R145, UR6, !P1 ;  /* 0x0000000691007c0c */ /* 0x000fe4000cf81270 */
[----:B------:R-:W-:Y:S01]  /*13b00*/  IMAD.WIDE R12, R15, 0x2, R2 ;  /* 0x000000020f0c7825 */ /* 0x000fe200078e0202 */
[----:B------:R2:W-:Y:S01]  /*13b10*/  @P6 STG.E.U16 desc[UR24][R10.64], R70 ;  /* 0x000000460a006986 */ /* 0x0005e2000c101518 */
[----:B------:R-:W-:-:S02]  /*13b20*/  ISETP.LT.AND P1, PT, R144, UR6, !P1 ;  /* 0x0000000690007c0c */ /* 0x000fc4000cf21270 */
[----:B------:R-:W-:Y:S01]  /*13b30*/  VIADD R15, R15, UR8 ;  /* 0x000000080f0f7c36 */ /* 0x000fe20008000000 */
[----:B------:R-:W-:Y:S01]  /*13b40*/  ISETP.LT.AND P6, PT, R145, UR6, !P2 ;  /* 0x0000000691007c0c */ /* 0x000fe2000d7c1270 */
[----:B------:R-:W-:Y:S01]  /*13b50*/  VIADD R0, R146, 0xe ;  /* 0x0000000e92007836 */ /* 0x000fe20000000000 */
[----:B0-----:R-:W-:Y:S01]  /*13b60*/  PRMT R68, R16, 0x7632, R68 ;  /* 0x0000763210447816 */ /* 0x001fe20000000044 */
[C---:B------:R-:W-:Y:S01]  /*13b70*/  VIADD R17, R15.reuse, UR8 ;  /* 0x000000080f117c36 */ /* 0x040fe20008000000 */
[----:B------:R0:W-:Y:S01]  /*13b80*/  @P0 STG.E.U16 desc[UR24][R12.64], R71 ;  /* 0x000000470c000986 */ /* 0x0001e2000c101518 */
[C---:B------:R-:W-:Y:S01]  /*13b90*/  IMAD.WIDE R6, R15.reuse, 0x2, R4 ;  /* 0x000000020f067825 */ /* 0x040fe200078e0204 */
[----:B------:R-:W-:Y:S02]  /*13ba0*/  ISETP.GE.AND P3, PT, R0, UR7, PT ;  /* 0x0000000700007c0c */ /* 0x000fe4000bf66270 */
[----:B------:R-:W-:Y:S01]  /*13bb0*/  ISETP.LT.AND P2, PT, R144, UR6, !P2 ;  /* 0x0000000690007c0c */ /* 0x000fe2000d741270 */
[----:B-1----:R-:W-:Y:S01]  /*13bc0*/  IMAD.WIDE R8, R15, 0x2, R2 ;  /* 0x000000020f087825 */ /* 0x002fe200078e0202 */
[----:B------:R1:W-:Y:S03]  /*13bd0*/  @P4 STG.E.U16 desc[UR24][R6.64], R16 ;  /* 0x0000001006004986 */ /* 0x0003e6000c101518 */
[----:B--2---:R-:W-:Y:S01]  /*13be0*/  IMAD.WIDE R10, R17, 0x2, R4 ;  /* 0x00000002110a7825 */ /* 0x004fe200078e0204 */
[----:B------:R2:W-:Y:S03]  /*13bf0*/  @P1 STG.E.U16 desc[UR24][R8.64], R80 ;  /* 0x0000005008001986 */ /* 0x0005e6000c101518 */
[----:B------:R-:W-:Y:S01]  /*13c00*/  VIADD R14, R146, 0x10 ;  /* 0x00000010920e7836 */ /* 0x000fe20000000000 */
[----:B------:R3:W-:Y:S01]  /*13c10*/  @P6 STG.E.U16 desc[UR24][R10.64], R68 ;  /* 0x000000440a006986 */ /* 0x0007e2000c101518 */
[----:B------:R-:W-:Y:S01]  /*13c20*/  ISETP.LT.AND P6, PT, R145, UR6, !P3 ;  /* 0x0000000691007c0c */ /* 0x000fe2000dfc1270 */
[C---:B0-----:R-:W-:Y:S01]  /*13c30*/  VIADD R13, R17.reuse, UR8 ;  /* 0x00000008110d7c36 */ /* 0x041fe20008000000 */
[----:B------:R-:W-:Y:S01]  /*13c40*/  ISETP.LT.AND P3, PT, R144, UR6, !P3 ;  /* 0x0000000690007c0c */ /* 0x000fe2000df61270 */
[----:B------:R-:W-:Y:S01]  /*13c50*/  VIADD R0, R146, 0xf ;  /* 0x0000000f92007836 */ /* 0x000fe20000000000 */
[----:B------:R-:W-:Y:S01]  /*13c60*/  ISETP.GE.AND P0, PT, R14, UR7, PT ;  /* 0x000000070e007c0c */ /* 0x000fe2000bf06270 */
[----:B-1----:R-:W-:Y:S01]  /*13c70*/  IMAD.WIDE R6, R17, 0x2, R2 ;  /* 0x0000000211067825 */ /* 0x002fe200078e0202 */
[----:B------:R-:W-:-:S02]  /*13c80*/  PRMT R14, R80, 0x7632, R14 ;  /* 0x00007632500e7816 */ /* 0x000fc4000000000e */
[----:B------:R-:W-:Y:S01]  /*13c90*/  ISETP.GE.AND P5, PT, R0, UR7, PT ;  /* 0x0000000700007c0c */ /* 0x000fe2000bfa6270 */
[C---:B--2---:R-:W-:Y:S01]  /*13ca0*/  IMAD.WIDE R8, R13.reuse, 0x2, R4 ;  /* 0x000000020d087825 */ /* 0x044fe200078e0204 */
[----:B------:R-:W-:Y:S01]  /*13cb0*/  PRMT R16, R18, 0x7632, R16 ;  /* 0x0000763212107816 */ /* 0x000fe20000000010 */
[----:B------:R0:W-:Y:S01]  /*13cc0*/  @P2 STG.E.U16 desc[UR24][R6.64], R14 ;  /* 0x0000000e06002986 */ /* 0x0001e2000c101518 */
[----:B------:R-:W-:Y:S01]  /*13cd0*/  PRMT R17, R82, 0x7632, R17 ;  /* 0x0000763252117816 */ /* 0x000fe20000000011 */
[----:B---3--:R-:W-:Y:S02]  /*13ce0*/  IMAD.WIDE R10, R13, 0x2, R2 ;  /* 0x000000020d0a7825 */ /* 0x008fe400078e0202 */
[----:B------:R1:W-:Y:S01]  /*13cf0*/  @P6 STG.E.U16 desc[UR24][R8.64], R18 ;  /* 0x0000001208006986 */ /* 0x0003e2000c101518 */
[----:B------:R-:W-:Y:S01]  /*13d00*/  ISETP.LT.AND P6, PT, R145, UR6, !P0 ;  /* 0x0000000691007c0c */ /* 0x000fe2000c7c1270 */
[----:B------:R-:W-:Y:S01]  /*13d10*/  VIADD R13, R13, UR8 ;  /* 0x000000080d0d7c36 */ /* 0x000fe20008000000 */
[----:B------:R-:W-:Y:S01]  /*13d20*/  ISETP.LT.AND P0, PT, R144, UR6, !P0 ;  /* 0x0000000690007c0c */ /* 0x000fe2000c701270 */
[----:B------:R2:W-:Y:S01]  /*13d30*/  @P3 STG.E.U16 desc[UR24][R10.64], R82 ;  /* 0x000000520a003986 */ /* 0x0005e2000c101518 */
[----:B------:R-:W-:Y:S01]  /*13d40*/  ISETP.LT.AND P3, PT, R145, UR6, !P5 ;  /* 0x0000000691007c0c */ /* 0x000fe2000ef61270 */
[----:B------:R-:W-:Y:S01]  /*13d50*/  VIADD R0, R146, 0x11 ;  /* 0x0000001192007836 */ /* 0x000fe20000000000 */
[----:B------:R-:W-:Y:S01]  /*13d60*/  ISETP.LT.AND P5, PT, R144, UR6, !P5 ;  /* 0x0000000690007c0c */ /* 0x000fe2000efa1270 */
[----:B0-----:R-:W-:-:S03]  /*13d70*/  IMAD.WIDE R6, R13, 0x2, R4 ;  /* 0x000000020d067825 */ /* 0x001fc600078e0204 */
[----:B------:R-:W-:Y:S01]  /*13d80*/  ISETP.GE.AND P4, PT, R0, UR7, PT ;  /* 0x0000000700007c0c */ /* 0x000fe2000bf86270 */
[----:B-1----:R-:W-:Y:S01]  /*13d90*/  IMAD.WIDE R8, R13, 0x2, R2 ;  /* 0x000000020d087825 */ /* 0x002fe200078e0202 */
[----:B------:R-:W-:-:S03]  /*13da0*/  PRMT R18, R84, 0x7632, R18 ;  /* 0x0000763254127816 */ /* 0x000fc60000000012 */
[----:B------:R-:W-:Y:S02]  /*13db0*/  VIADD R12, R146, 0x12 ;  /* 0x00000012920c7836 */ /* 0x000fe40000000000 */
[----:B------:R0:W-:Y:S01]  /*13dc0*/  @P3 STG.E.U16 desc[UR24][R6.64], R16 ;  /* 0x0000001006003986 */ /* 0x0001e2000c101518 */
[----:B------:R-:W-:Y:S02]  /*13dd0*/  VIADD R15, R13, UR8 ;  /* 0x000000080d0f7c36 */ /* 0x000fe40008000000 */
[----:B------:R-:W-:Y:S01]  /*13de0*/  ISETP.GE.AND P1, PT, R12, UR7, PT ;  /* 0x000000070c007c0c */ /* 0x000fe2000bf26270 */
[----:B------:R1:W-:Y:S01]  /*13df0*/  @P5 STG.E.U16 desc[UR24][R8.64], R17 ;  /* 0x0000001108005986 */ /* 0x0003e2000c101518 */
[----:B------:R-:W-:Y:S01]  /*13e00*/  ISETP.LT.AND P5, PT, R145, UR6, !P4 ;  /* 0x0000000691007c0c */ /* 0x000fe2000e7a1270 */
[----:B--2---:R-:W-:Y:S01]  /*13e10*/  IMAD.WIDE R10, R15, 0x2, R4 ;  /* 0x000000020f0a7825 */ /* 0x004fe200078e0204 */
[----:B------:R-:W-:-:S03]  /*13e20*/  ISETP.LT.AND P4, PT, R144, UR6, !P4 ;  /* 0x0000000690007c0c */ /* 0x000fc6000e781270 */
[C---:B------:R-:W-:Y:S01]  /*13e30*/  IMAD.WIDE R12, R15.reuse, 0x2, R2 ;  /* 0x000000020f0c7825 */ /* 0x040fe200078e0202 */
[----:B------:R-:W-:Y:S01]  /*13e40*/  @P6 STG.E.U16 desc[UR24][R10.64], R20 ;  /* 0x000000140a006986 */ /* 0x000fe2000c101518 */
[----:B0-----:R-:W-:Y:S02]  /*13e50*/  PRMT R16, R20, 0x7632, R16 ;  /* 0x0000763214107816 */ /* 0x001fe40000000010 */
[----:B------:R-:W-:Y:S01]  /*13e60*/  VIADD R15, R15, UR8 ;  /* 0x000000080f0f7c36 */ /* 0x000fe20008000000 */
[----:B------:R0:W-:Y:S01]  /*13e70*/  @P0 STG.E.U16 desc[UR24][R12.64], R84 ;  /* 0x000000540c000986 */ /* 0x0001e2000c101518 */
[----:B------:R-:W-:Y:S01]  /*13e80*/  VIADD R0, R146, 0x13 ;  /* 0x0000001392007836 */ /* 0x000fe20000000000 */
[----:B------:R-:W-:Y:S01]  /*13e90*/  ISETP.LT.AND P6, PT, R145, UR6, !P1 ;  /* 0x0000000691007c0c */ /* 0x000fe2000cfc1270 */
[C---:B------:R-:W-:Y:S01]  /*13ea0*/  IMAD.WIDE R6, R15.reuse, 0x2, R4 ;  /* 0x000000020f067825 */ /* 0x040fe200078e0204 */
[----:B------:R-:W-:Y:S02]  /*13eb0*/  ISETP.LT.AND P1, PT, R144, UR6, !P1 ;  /* 0x0000000690007c0c */ /* 0x000fe4000cf21270 */
[----:B------:R-:W-:Y:S01]  /*13ec0*/  ISETP.GE.AND P2, PT, R0, UR7, PT ;  /* 0x0000000700007c0c */ /* 0x000fe2000bf46270 */
[C---:B-1----:R-:W-:Y:S01]  /*13ed0*/  IMAD.WIDE R8, R15.reuse, 0x2, R2 ;  /* 0x000000020f087825 */ /* 0x042fe200078e0202 */
[----:B------:R1:W-:Y:S03]  /*13ee0*/  @P5 STG.E.U16 desc[UR24][R6.64], R16 ;  /* 0x0000001006005986 */ /* 0x0003e6000c101518 */
[----:B------:R-:W-:Y:S01]  /*13ef0*/  VIADD R17, R15, UR8 ;  /* 0x000000080f117c36 */ /* 0x000fe20008000000 */
[----:B------:R2:W-:Y:S01]  /*13f00*/  @P4 STG.E.U16 desc[UR24][R8.64], R18 ;  /* 0x0000001208004986 */ /* 0x0005e2000c101518 */
[----:B------:R-:W-:Y:S01]  /*13f10*/  ISETP.LT.AND P4, PT, R145, UR6, !P2 ;  /* 0x0000000691007c0c */ /* 0x000fe2000d781270 */
[----:B------:R-:W-:Y:S01]  /*13f20*/  VIADD R14, R146, 0x15 ;  /* 0x00000015920e7836 */ /* 0x000fe20000000000 */
[----:B------:R-:W-:Y:S01]  /*13f30*/  PRMT R15, R23, 0x7632, R15 ;  /* 0x00007632170f7816 */ /* 0x000fe2000000000f */
[----:B0-----:R-:W-:-:S02]  /*13f40*/  VIADD R13, R17, UR8 ;  /* 0x00000008110d7c36 */ /* 0x001fc40008000000 */
[----:B------:R-:W-:Y:S01]  /*13f50*/  VIADD R0, R146, 0x14 ;  /* 0x0000001492007836 */ /* 0x000fe20000000000 */
[----:B------:R-:W-:Y:S01]  /*13f60*/  ISETP.GE.AND P0, PT, R14, UR7, PT ;  /* 0x000000070e007c0c */ /* 0x000fe2000bf06270 */
[C---:B------:R-:W-:Y:S01]  /*13f70*/  IMAD.WIDE R10, R17.reuse, 0x2, R4 ;  /* 0x00000002110a7825 */ /* 0x040fe200078e0204 */
[----:B------:R-:W-:Y:S02]  /*13f80*/  PRMT R14, R22, 0x7632, R14 ;  /* 0x00007632160e7816 */ /* 0x000fe4000000000e */
[----:B------:R-:W-:Y:S01]  /*13f90*/  ISETP.GE.AND P3, PT, R0, UR7, PT ;  /* 0x0000000700007c0c */ /* 0x000fe2000bf66270 */
[----:B-1----:R-:W-:Y:S01]  /*13fa0*/  IMAD.WIDE R6, R17, 0x2, R2 ;  /* 0x0000000211067825 */ /* 0x002fe200078e0202 */
[----:B------:R0:W-:Y:S01]  /*13fb0*/  @P6 STG.E.U16 desc[UR24][R10.64], R22 ;  /* 0x000000160a006986 */ /* 0x0001e2000c101518 */
[----:B------:R-:W-:Y:S02]  /*13fc0*/  ISETP.LT.AND P6, PT, R144, UR6, !P2 ;  /* 0x0000000690007c0c */ /* 0x000fe4000d7c1270 */
[----:B--2---:R-:W-:Y:S01]  /*13fd0*/  IMAD.WIDE R8, R13, 0x2, R4 ;  /* 0x000000020d087825 */ /* 0x004fe200078e0204 */
[----:B------:R1:W-:Y:S01]  /*13fe0*/  @P1 STG.E.U16 desc[UR24][R6.64], R14 ;  /* 0x0000000e06001986 */ /* 0x0003e2000c101518 */
[----:B------:R-:W-:-:S02]  /*13ff0*/  PRMT R16, R24, 0x7632, R16 ;  /* 0x0000763218107816 */ /* 0x000fc40000000010 */
[C---:B------:R-:W-:Y:S01]  /*14000*/  VIADD R0, R146.reuse, 0x16 ;  /* 0x0000001692007836 */ /* 0x040fe20000000000 */
[----:B------:R2:W-:Y:S01]  /*14010*/  @P4 STG.E.U16 desc[UR24][R8.64], R23 ;  /* 0x0000001708004986 */ /* 0x0005e2000c101518 */
[----:B------:R-:W-:Y:S01]  /*14020*/  ISETP.LT.AND P4, PT, R145, UR6, !P3 ;  /* 0x0000000691007c0c */ /* 0x000fe2000df81270 */
[----:B------:R-:W-:Y:S01]  /*14030*/  VIADD R12, R146, 0x17 ;  /* 0x00000017920c7836 */ /* 0x000fe20000000000 */
[----:B------:R-:W-:Y:S01]  /*14040*/  ISETP.LT.AND P3, PT, R144, UR6, !P3 ;  /* 0x0000000690007c0c */ /* 0x000fe2000df61270 */
[C---:B0-----:R-:W-:Y:S01]  /*14050*/  IMAD.WIDE R10, R13.reuse, 0x2, R2 ;  /* 0x000000020d0a7825 */ /* 0x041fe200078e0202 */
[----:B------:R-:W-:Y:S02]  /*14060*/  ISETP.GE.AND P5, PT, R0, UR7, PT ;  /* 0x0000000700007c0c */ /* 0x000fe4000bfa6270 */
[----:B------:R-:W-:Y:S01]  /*14070*/  ISETP.GE.AND P2, PT, R12, UR7, PT ;  /* 0x000000070c007c0c */ /* 0x000fe2000bf46270 */
[----:B------:R-:W-:Y:S01]  /*14080*/  VIADD R13, R13, UR8 ;  /* 0x000000080d0d7c36 */ /* 0x000fe20008000000 */
[----:B------:R0:W-:Y:S01]  /*14090*/  @P6 STG.E.U16 desc[UR24][R10.64], R15 ;  /* 0x0000000f0a006986 */ /* 0x0001e2000c101518 */
[----:B------:R-:W-:Y:S01]  /*140a0*/  ISETP.LT.AND P6, PT, R145, UR6, !P0 ;  /* 0x0000000691007c0c */ /* 0x000fe2000c7c1270 */
[----:B------:R-:W-:Y:S01]  /*140b0*/  VIADD R0, R146, 0x18 ;  /* 0x0000001892007836 */ /* 0x000fe20000000000 */
[----:B------:R-:W-:Y:S01]  /*140c0*/  ISETP.LT.AND P0, PT, R144, UR6, !P0 ;  /* 0x0000000690007c0c */ /* 0x000fe2000c701270 */
[----:B-1----:R-:W-:Y:S01]  /*140d0*/  IMAD.WIDE R6, R13, 0x2, R4 ;  /* 0x000000020d067825 */ /* 0x002fe200078e0204 */
[----:B------:R-:W-:-:S02]  /*140e0*/  PRMT R18, R25, 0x7632, R18 ;  /* 0x0000763219127816 */ /* 0x000fc40000000012 */
[----:B------:R-:W-:Y:S01]  /*140f0*/  ISETP.GE.AND P1, PT, R0, UR7, PT ;  /* 0x0000000700007c0c */ /* 0x000fe2000bf26270 */
[C---:B--2---:R-:W-:Y:S01]  /*14100*/  IMAD.WIDE R8, R13.reuse, 0x2, R2 ;  /* 0x000000020d087825 */ /* 0x044fe200078e0202 */
[----:B------:R-:W-:Y:S03]  /*14110*/  @P4 STG.E.U16 desc[UR24][R6.64], R24 ;  /* 0x0000001806004986 */ /* 0x000fe6000c101518 */
[----:B0-----:R-:W-:Y:S01]  /*14120*/  VIADD R15, R13, UR8 ;  /* 0x000000080d0f7c36 */ /* 0x001fe20008000000 */
[----:B------:R0:W-:Y:S01]  /*14130*/  @P3 STG.E.U16 desc[UR24][R8.64], R16 ;  /* 0x0000001008003986 */ /* 0x0001e2000c101518 */
[----:B------:R-:W-:Y:S01]  /*14140*/  ISETP.LT.AND P3, PT, R145, UR6, !P5 ;  /* 0x0000000691007c0c */ /* 0x000fe2000ef61270 */
[----:B------:R-:W-:Y:S01]  /*14150*/  VIADD R14, R146, 0x1a ;  /* 0x0000001a920e7836 */ /* 0x000fe20000000000 */
[----:B------:R-:W-:Y:S01]  /*14160*/  ISETP.LT.AND P5, PT, R144, UR6, !P5 ;  /* 0x0000000690007c0c */ /* 0x000fe2000efa1270 */
[----:B------:R-:W-:-:S04]  /*14170*/  IMAD.WIDE R10, R15, 0x2, R4 ;  /* 0x000000020f0a7825 */ /* 0x000fc800078e0204 */
[----:B------:R-:W-:Y:S01]  /*14180*/  IMAD.WIDE R12, R15, 0x2, R2 ;  /* 0x000000020f0c7825 */ /* 0x000fe200078e0202 */
[----:B------:R-:W-:Y:S01]  /*14190*/  @P6 STG.E.U16 desc[UR24][R10.64], R25 ;  /* 0x000000190a006986 */ /* 0x000fe2000c101518 */
[----:B------:R-:W-:Y:S02]  /*141a0*/  ISETP.LT.AND P6, PT, R145, UR6, !P2 ;  /* 0x0000000691007c0c */ /* 0x000fe4000d7c1270 */
[----:B------:R-:W-:Y:S01]  /*141b0*/  VIADD R15, R15, UR8 ;  /* 0x000000080f0f7c36 */ /* 0x000fe20008000000 */
[----:B0-----:R-:W-:Y:S01]  /*141c0*/  PRMT R16, R26, 0x7632, R16 ;  /* 0x000076321a107816 */ /* 0x001fe20000000010 */
[----:B------:R0:W-:Y:S01]  /*141d0*/  @P0 STG.E.U16 desc[UR24][R12.64], R18 ;  /* 0x000000120c000986 */ /* 0x0001e2000c101518 */
[----:B------:R-:W-:Y:S01]  /*141e0*/  ISETP.LT.AND P2, PT, R144, UR6, !P2 ;  /* 0x0000000690007c0c */ /* 0x000fe2000d741270 */
[----:B------:R-:W-:Y:S01]  /*141f0*/  IMAD.WIDE R6, R15, 0x2, R4 ;  /* 0x000000020f067825 */ /* 0x000fe200078e0204 */
[----:B------:R-:W-:Y:S02]  /*14200*/  ISETP.GE.AND P0, PT, R14, UR7, PT ;  /* 0x000000070e007c0c */ /* 0x000fe4000bf06270 */
[----:B------:R-:W-:Y:S01]  /*14210*/  PRMT R14, R27, 0x7632, R14 ;  /* 0x000076321b0e7816 */ /* 0x000fe2000000000e */
[C---:B------:R-:W-:Y:S01]  /*14220*/  IMAD.WIDE R8, R15.reuse, 0x2, R2 ;  /* 0x000000020f087825 */ /* 0x040fe200078e0202 */
[----:B------:R1:W-:Y:S03]  /*14230*/  @P3 STG.E.U16 desc[UR24][R6.64], R26 ;  /* 0x0000001a06003986 */ /* 0x0003e6000c101518 */
[----:B------:R-:W-:Y:S01]  /*14240*/  VIADD R17, R15, UR8 ;  /* 0x000000080f117c36 */ /* 0x000fe20008000000 */
[----:B------:R2:W-:Y:S01]  /*14250*/  @P5 STG.E.U16 desc[UR24][R8.64], R16 ;  /* 0x0000001008005986 */ /* 0x0005e2000c101518 */
[----:B------:R-:W-:Y:S01]  /*14260*/  ISETP.LT.AND P5, PT, R145, UR6, !P1 ;  /* 0x0000000691007c0c */ /* 0x000fe2000cfa1270 */
[----:B------:R-:W-:Y:S01]  /*14270*/  VIADD R0, R146, 0x19 ;  /* 0x0000001992007836 */ /* 0x000fe20000000000 */
[----:B------:R-:W-:Y:S01]  /*14280*/  PRMT R15, R28, 0x7632, R15 ;  /* 0x000076321c0f7816 */ /* 0x000fe2000000000f */
[C---:B0-----:R-:W-:Y:S01]  /*14290*/  VIADD R13, R17.reuse, UR8 ;  /* 0x00000008110d7c36 */ /* 0x041fe20008000000 */
[----:B------:R-:W-:Y:S01]  /*142a0*/  PRMT R18, R30, 0x7632, R18 ;  /* 0x000076321e127816 */ /* 0x000fe20000000012 */
[----:B------:R-:W-:Y:S01]  /*142b0*/  IMAD.WIDE R10, R17, 0x2, R4 ;  /* 0x00000002110a7825 */ /* 0x000fe200078e0204 */
[----:B------:R-:W-:-:S03]  /*142c0*/  ISETP.GE.AND P4, PT, R0, UR7, PT ;  /* 0x0000000700007c0c */ /* 0x000fc6000bf86270 */
[----:B-1----:R-:W-:Y:S01]  /*142d0*/  IMAD.WIDE R6, R17, 0x2, R2 ;  /* 0x0000000211067825 */ /* 0x002fe200078e0202 */
[----:B------:R0:W-:Y:S01]  /*142e0*/  @P6 STG.E.U16 desc[UR24][R10.64], R27 ;  /* 0x0000001b0a006986 */ /* 0x0001e2000c101518 */
[----:B------:R-:W-:Y:S02]  /*142f0*/  ISETP.LT.AND P6, PT, R144, UR6, !P1 ;  /* 0x0000000690007c0c */ /* 0x000fe4000cfc1270 */
[----:B--2---:R-:W-:Y:S01]  /*14300*/  IMAD.WIDE R8, R13, 0x2, R4 ;  /* 0x000000020d087825 */ /* 0x004fe200078e0204 */
[----:B------:R1:W-:Y:S01]  /*14310*/  @P2 STG.E.U16 desc[UR24][R6.64], R14 ;  /* 0x0000000e06002986 */ /* 0x0003e2000c101518 */
[----:B------:R-:W-:Y:S02]  /*14320*/  PRMT R16, R29, 0x7632, R16 ;  /* 0x000076321d107816 */ /* 0x000fe40000000010 */
[C---:B------:R-:W-:Y:S01]  /*14330*/  VIADD R0, R146.reuse, 0x1b ;  /* 0x0000001b92007836 */ /* 0x040fe20000000000 */
[----:B------:R2:W-:Y:S01]  /*14340*/  @P5 STG.E.U16 desc[UR24][R8.64], R28 ;  /* 0x0000001c08005986 */ /* 0x0005e2000c101518 */
[----:B------:R-:W-:Y:S01]  /*14350*/  ISETP.LT.AND P5, PT, R145, UR6, !P4 ;  /* 0x0000000691007c0c */ /* 0x000fe2000e7a1270 */
[----:B------:R-:W-:Y:S01]  /*14360*/  VIADD R12, R146, 0x1c ;  /* 0x0000001c920c7836 */ /* 0x000fe20000000000 */
[----:B------:R-:W-:Y:S01]  /*14370*/  ISETP.LT.AND P4, PT, R144, UR6, !P4 ;  /* 0x0000000690007c0c */ /* 0x000fe2000e781270 */
[----:B0-----:R-:W-:Y:S01]  /*14380*/  IMAD.WIDE R10, R13, 0x2, R2 ;  /* 0x000000020d0a7825 */ /* 0x001fe200078e0202 */
[----:B------:R-:W-:-:S02]  /*14390*/  ISETP.GE.AND P3, PT, R0, UR7, PT ;  /* 0x0000000700007c0c */ /* 0x000fc4000bf66270 */
[----:B------:R-:W-:Y:S01]  /*143a0*/  ISETP.GE.AND P1, PT, R12, UR7, PT ;  /* 0x000000070c007c0c */ /* 0x000fe2000bf26270 */
[----:B------:R-:W-:Y:S01]  /*143b0*/  VIADD R13, R13, UR8 ;  /* 0x000000080d0d7c36 */ /* 0x000fe20008000000 */
[----:B------:R0:W-:Y:S01]  /*143c0*/  @P6 STG.E.U16 desc[UR24][R10.64], R15 ;  /* 0x0000000f0a006986 */ /* 0x0001e2000c101518 */
[----:B------:R-:W-:Y:S01]  /*143d0*/  ISETP.LT.AND P6, PT, R145, UR6, !P0 ;  /* 0x0000000691007c0c */ /* 0x000fe2000c7c1270 */
[----:B------:R-:W-:Y:S01]  /*143e0*/  VIADD R0, R146, 0x1d ;  /* 0x0000001d92007836 */ /* 0x000fe20000000000 */
[----:B------:R-:W-:Y:S01]  /*143f0*/  ISETP.LT.AND P0, PT, R144, UR6, !P0 ;  /* 0x0000000690007c0c */ /* 0x000fe2000c701270 */
[----:B-1----:R-:W-:-:S03]  /*14400*/  IMAD.WIDE R6, R13, 0x2, R4 ;  /* 0x000000020d067825 */ /* 0x002fc600078e0204 */
        /* <DEDUP_REMOVED lines=16> */
[C---:B------:R-:W-:Y:S01]  /*14510*/  IMAD.WIDE R6, R15.reuse, 0x2, R4 ;  /* 0x000000020f067825 */ /* 0x040fe200078e0204 */
        /* <DEDUP_REMOVED lines=9> */
[----:B0-----:R-:W-:Y:S01]  /*145b0*/  VIADD R13, R17, UR8 ;  /* 0x00000008110d7c36 */ /* 0x001fe20008000000 */
        /* <DEDUP_REMOVED lines=83> */
[----:B------:R1:W-:Y:S01]  /*14af0*/  @P6 STG.E.U16 desc[UR24][R10.64], R40 ;  /* 0x000000280a006986 */ /* 0x0003e2000c101518 */
        /* <DEDUP_REMOVED lines=15> */
[----:B-1----:R-:W-:Y:S01]  /*14bf0*/  IMAD.WIDE R10, R17, 0x2, R4 ;  /* 0x00000002110a7825 */ /* 0x002fe200078e0204 */
[----:B0-----:R-:W-:-:S02]  /*14c00*/  PRMT R18, R45, 0x7632, R18 ;  /* 0x000076322d127816 */ /* 0x001fc40000000012 */
[----:B------:R-:W-:Y:S01]  /*14c10*/  ISETP.GE.AND P4, PT, R0, UR7, PT ;  /* 0x0000000700007c0c */ /* 0x000fe2000bf86270 */
[C---:B------:R-:W-:Y:S01]  /*14c20*/  VIADD R13, R17.reuse, UR8 ;  /* 0x00000008110d7c36 */ /* 0x040fe20008000000 */
[----:B------:R0:W-:Y:S01]  /*14c30*/  @P6 STG.E.U16 desc[UR24][R10.64], R42 ;  /* 0x0000002a0a006986 */ /* 0x0001e2000c101518 */
[----:B--2---:R-:W-:Y:S01]  /*14c40*/  IMAD.WIDE R6, R17, 0x2, R2 ;  /* 0x0000000211067825 */ /* 0x004fe200078e0202 */
[----:B------:R-:W-:Y:S02]  /*14c50*/  ISETP.LT.AND P6, PT, R144, UR6, !P2 ;  /* 0x0000000690007c0c */ /* 0x000fe4000d7c1270 */
[----:B---3--:R-:W-:Y:S01]  /*14c60*/  PRMT R16, R44, 0x7632, R16 ;  /* 0x000076322c107816 */ /* 0x008fe20000000010 */
[----:B------:R-:W-:Y:S01]  /*14c70*/  IMAD.WIDE R8, R13, 0x2, R4 ;  /* 0x000000020d087825 */ /* 0x000fe200078e0204 */
[----:B------:R1:W-:Y:S03]  /*14c80*/  @P1 STG.E.U16 desc[UR24][R6.64], R14 ;  /* 0x0000000e06001986 */ /* 0x0003e6000c101518 */
[----:B------:R-:W-:Y:S01]  /*14c90*/  VIADD R0, R146, 0x2a ;  /* 0x0000002a92007836 */ /* 0x000fe20000000000 */
[----:B------:R2:W-:Y:S01]  /*14ca0*/  @P5 STG.E.U16 desc[UR24][R8.64], R43 ;  /* 0x0000002b08005986 */ /* 0x0005e2000c101518 */
[----:B------:R-:W-:Y:S01]  /*14cb0*/  ISETP.LT.AND P5, PT, R145, UR6, !P4 ;  /* 0x0000000691007c0c */ /* 0x000fe2000e7a1270 */
[----:B0-----:R-:W-:Y:S01]  /*14cc0*/  IMAD.WIDE R10, R13, 0x2, R2 ;  /* 0x000000020d0a7825 */ /* 0x001fe200078e0202 */
[----:B------:R-:W-:-:S02]  /*14cd0*/  ISETP.LT.AND P4, PT, R144, UR6, !P4 ;  /* 0x0000000690007c0c */ /* 0x000fc4000e781270 */
        /* <DEDUP_REMOVED lines=15> */
[----:B------:R-:W-:-:S03]  /*14dd0*/  IMAD.WIDE R10, R15, 0x2, R4 ;  /* 0x000000020f0a7825 */ /* 0x000fc600078e0204 */
[----:B------:R-:W-:Y:S01]  /*14de0*/  ISETP.GE.AND P1, PT, R0, UR7, PT ;  /* 0x0000000700007c0c */ /* 0x000fe2000bf26270 */
[----:B------:R-:W-:Y:S01]  /*14df0*/  IMAD.WIDE R12, R15, 0x2, R2 ;  /* 0x000000020f0c7825 */ /* 0x000fe200078e0202 */
[----:B------:R1:W-:Y:S01]  /*14e00*/  @P6 STG.E.U16 desc[UR24][R10.64], R45 ;  /* 0x0000002d0a006986 */ /* 0x0003e2000c101518 */
[----:B------:R-:W-:Y:S02]  /*14e10*/  ISETP.LT.AND P6, PT, R145, UR6, !P2 ;  /* 0x0000000691007c0c */ /* 0x000fe4000d7c1270 */
[----:B------:R-:W-:Y:S01]  /*14e20*/  VIADD R15, R15, UR8 ;  /* 0x000000080f0f7c36 */ /* 0x000fe20008000000 */
[----:B0-----:R-:W-:Y:S01]  /*14e30*/  PRMT R16, R46, 0x7632, R16 ;  /* 0x000076322e107816 */ /* 0x001fe20000000010 */
[----:B------:R0:W-:Y:S01]  /*14e40*/  @P0 STG.E.U16 desc[UR24][R12.64], R18 ;  /* 0x000000120c000986 */ /* 0x0001e2000c101518 */
[----:B------:R-:W-:Y:S01]  /*14e50*/  ISETP.LT.AND P2, PT, R144, UR6, !P2 ;  /* 0x0000000690007c0c */ /* 0x000fe2000d741270 */
[----:B------:R-:W-:-:S04]  /*14e60*/  IMAD.WIDE R6, R15, 0x2, R4 ;  /* 0x000000020f067825 */ /* 0x000fc800078e0204 */
        /* <DEDUP_REMOVED lines=10> */
[----:B------:R-:W-:Y:S01]  /*14f10*/  VIADD R13, R17, UR8 ;  /* 0x00000008110d7c36 */ /* 0x000fe20008000000 */
[----:B------:R0:W-:Y:S01]  /*14f20*/  @P6 STG.E.U16 desc[UR24][R10.64], R47 ;  /* 0x0000002f0a006986 */ /* 0x0001e2000c101518 */
[----:B------:R-:W-:Y:S01]  /*14f30*/  VIADD R0, R146, 0x2d ;  /* 0x0000002d92007836 */ /* 0x000fe20000000000 */
[----:B------:R-:W-:Y:S01]  /*14f40*/  PRMT R14, R47, 0x7632, R14 ;  /* 0x000076322f0e7816 */ /* 0x000fe2000000000e */
[----:B--2---:R-:W-:Y:S01]  /*14f50*/  IMAD.WIDE R6, R17, 0x2, R2 ;  /* 0x0000000211067825 */ /* 0x004fe200078e0202 */
[----:B------:R-:W-:Y:S02]  /*14f60*/  ISETP.LT.AND P6, PT, R144, UR6, !P1 ;  /* 0x0000000690007c0c */ /* 0x000fe4000cfc1270 */
[----:B------:R-:W-:Y:S01]  /*14f70*/  ISETP.GE.AND P5, PT, R0, UR7, PT ;  /* 0x0000000700007c0c */ /* 0x000fe2000bfa6270 */
[----:B---3--:R-:W-:Y:S01]  /*14f80*/  IMAD.WIDE R8, R13, 0x2, R4 ;  /* 0x000000020d087825 */ /* 0x008fe200078e0204 */
[----:B------:R1:W-:Y:S01]  /*14f90*/  @P2 STG.E.U16 desc[UR24][R6.64], R14 ;  /* 0x0000000e06002986 */ /* 0x0003e2000c101518 */
[----:B------:R-:W-:-:S02]  /*14fa0*/  PRMT R16, R49, 0x7632, R16 ;  /* 0x0000763231107816 */ /* 0x000fc40000000010 */
[----:B------:R-:W-:Y:S01]  /*14fb0*/  VIADD R0, R146, 0x2f ;  /* 0x0000002f92007836 */ /* 0x000fe20000000000 */
[----:B------:R2:W-:Y:S01]  /*14fc0*/  @P3 STG.E.U16 desc[UR24][R8.64], R48 ;  /* 0x0000003008003986 */ /* 0x0005e2000c101518 */
[----:B------:R-:W-:Y:S01]  /*14fd0*/  ISETP.LT.AND P3, PT, R145, UR6, !P5 ;  /* 0x0000000691007c0c */ /* 0x000fe2000ef61270 */
[C---:B0-----:R-:W-:Y:S01]  /*14fe0*/  IMAD.WIDE R10, R13.reuse, 0x2, R2 ;  /* 0x000000020d0a7825 */ /* 0x041fe200078e0202 */
[----:B------:R-:W-:Y:S02]  /*14ff0*/  ISETP.LT.AND P5, PT, R144, UR6, !P5 ;  /* 0x0000000690007c0c */ /* 0x000fe4000efa1270 */
        /* <DEDUP_REMOVED lines=37> */
[----:B------:R-:W-:Y:S01]  /*15250*/  VIADD R0, R146, 0x32 ;  /* 0x0000003292007836 */ /* 0x000fe20000000000 */
[----:B------:R-:W-:Y:S01]  /*15260*/  ISETP.LT.AND P6, PT, R144, UR6, !P2 ;  /* 0x0000000690007c0c */ /* 0x000fe2000d7c1270 */
[----:B--2---:R-:W-:Y:S01]  /*15270*/  IMAD.WIDE R6, R17, 0x2, R2 ;  /* 0x0000000211067825 */ /* 0x004fe200078e0202 */
[----:B------:R-:W-:Y:S02]  /*15280*/  PRMT R14, R52, 0x7632, R14 ;  /* 0x00007632340e7816 */ /* 0x000fe4000000000e */
[----:B------:R-:W-:Y:S01]  /*15290*/  ISETP.GE.AND P3, PT, R0, UR7, PT ;  /* 0x0000000700007c0c */ /* 0x000fe2000bf66270 */
[----:B---3--:R-:W-:Y:S01]  /*152a0*/  IMAD.WIDE R8, R13, 0x2, R4 ;  /* 0x000000020d087825 */ /* 0x008fe200078e0204 */
[----:B------:R-:W-:Y:S01]  /*152b0*/  PRMT R16, R54, 0x7632, R16 ;  /* 0x0000763236107816 */ /* 0x000fe20000000010 */
[----:B------:R1:W-:Y:S02]  /*152c0*/  @P1 STG.E.U16 desc[UR24][R6.64], R14 ;  /* 0x0000000e06001986 */ /* 0x0003e4000c101518 */
[----:B------:R-:W-:-:S02]  /*152d0*/  VIADD R0, R146, 0x34 ;  /* 0x0000003492007836 */ /* 0x000fc40000000000 */
[----:B------:R2:W-:Y:S01]  /*152e0*/  @P4 STG.E.U16 desc[UR24][R8.64], R53 ;  /* 0x0000003508004986 */ /* 0x0005e2000c101518 */
[----:B0-----:R-:W-:Y:S01]  /*152f0*/  IMAD.WIDE R10, R13, 0x2, R2 ;  /* 0x000000020d0a7825 */ /* 0x001fe200078e0202 */
[----:B------:R-:W-:Y:S02]  /*15300*/  ISETP.LT.AND P4, PT, R145, UR6, !P3 ;  /* 0x0000000691007c0c */ /* 0x000fe4000df81270 */
[----:B------:R-:W-:Y:S01]  /*15310*/  ISETP.LT.AND P3, PT, R144, UR6, !P3 ;  /* 0x0000000690007c0c */ /* 0x000fe2000df61270 */
[----:B------:R-:W-:Y:S01]  /*15320*/  VIADD R13, R13, UR8 ;  /* 0x000000080d0d7c36 */ /* 0x000fe20008000000 */
[----:B------:R0:W-:Y:S01]  /*15330*/  @P6 STG.E.U16 desc[UR24][R10.64], R15 ;  /* 0x0000000f0a006986 */ /* 0x0001e2000c101518 */
[----:B------:R-:W-:Y:S01]  /*15340*/  ISETP.LT.AND P6, PT, R145, UR6, !P0 ;  /* 0x0000000691007c0c */ /* 0x000fe2000c7c1270 */
[----:B------:R-:W-:Y:S01]  /*15350*/  VIADD R12, R146, 0x35 ;  /* 0x00000035920c7836 */ /* 0x000fe20000000000 */
[----:B------:R-:W-:Y:S01]  /*15360*/  ISETP.GE.AND P5, PT, R0, UR7, PT ;  /* 0x0000000700007c0c */ /* 0x000fe2000bfa6270 */
[----:B-1----:R-:W-:Y:S01]  /*15370*/  IMAD.WIDE R6, R13, 0x2, R4 ;  /* 0x000000020d067825 */ /* 0x002fe200078e0204 */
[----:B------:R-:W-:-:S02]  /*15380*/  ISETP.LT.AND P0, PT, R144, UR6, !P0 ;  /* 0x0000000690007c0c */ /* 0x000fc4000c701270 */
        /* <DEDUP_REMOVED lines=18> */
[C---:B------:R-:W-:Y:S01]  /*154b0*/  VIADD R17, R15.reuse, UR8 ;  /* 0x000000080f117c36 */ /* 0x040fe20008000000 */
[----:B------:R2:W-:Y:S01]  /*154c0*/  @P3 STG.E.U16 desc[UR24][R6.64], R56 ;  /* 0x0000003806003986 */ /* 0x0005e2000c101518 */
[----:B------:R-:W-:Y:S01]  /*154d0*/  IMAD.WIDE R8, R15, 0x2, R2 ;  /* 0x000000020f087825 */ /* 0x000fe200078e0202 */
[----:B------:R-:W-:-:S03]  /*154e0*/  PRMT R15, R58, 0x7632, R15 ;  /* 0x000076323a0f7816 */ /* 0x000fc6000000000f */
[----:B-1----:R-:W-:Y:S01]  /*154f0*/  IMAD.WIDE R10, R17, 0x2, R4 ;  /* 0x00000002110a7825 */ /* 0x002fe200078e0204 */
[----:B------:R1:W-:Y:S01]  /*15500*/  @P5 STG.E.U16 desc[UR24][R8.64], R16 ;  /* 0x0000001008005986 */ /* 0x0003e2000c101518 */
[----:B------:R-:W-:Y:S02]  /*15510*/  ISETP.LT.AND P5, PT, R145, UR6, !P1 ;  /* 0x0000000691007c0c */ /* 0x000fe4000cfa1270 */
[----:B------:R-:W-:Y:S01]  /*15520*/  VIADD R14, R146, 0x38 ;  /* 0x00000038920e7836 */ /* 0x000fe20000000000 */
[----:B------:R3:W-:Y:S01]  /*15530*/  @P6 STG.E.U16 desc[UR24][R10.64], R57 ;  /* 0x000000390a006986 */ /* 0x0007e2000c101518 */
[----:B------:R-:W-:Y:S01]  /*15540*/  ISETP.LT.AND P6, PT, R144, UR6, !P1 ;  /* 0x0000000690007c0c */ /* 0x000fe2000cfc1270 */
[C---:B0-----:R-:W-:Y:S01]  /*15550*/  VIADD R13, R17.reuse, UR8 ;  /* 0x00000008110d7c36 */ /* 0x041fe20008000000 */
[----:B------:R-:W-:Y:S01]  /*15560*/  PRMT R18, R60, 0x7632, R18 ;  /* 0x000076323c127816 */ /* 0x000fe20000000012 */
[----:B------:R-:W-:Y:S01]  /*15570*/  VIADD R0, R146, 0x37 ;  /* 0x0000003792007836 */ /* 0x000fe20000000000 */
[----:B------:R-:W-:Y:S01]  /*15580*/  ISETP.GE.AND P0, PT, R14, UR7, PT ;  /* 0x000000070e007c0c */ /* 0x000fe2000bf06270 */
[----:B--2---:R-:W-:Y:S01]  /*15590*/  IMAD.WIDE R6, R17, 0x2, R2 ;  /* 0x0000000211067825 */ /* 0x004fe200078e0202 */
[----:B------:R-:W-:-:S02]  /*155a0*/  PRMT R14, R57, 0x7632, R14 ;  /* 0x00007632390e7816 */ /* 0x000fc4000000000e */
[----:B------:R-:W-:Y:S01]  /*155b0*/  ISETP.GE.AND P4, PT, R0, UR7, PT ;  /* 0x0000000700007c0c */ /* 0x000fe2000bf86270 */
[----:B-1----:R-:W-:Y:S01]  /*155c0*/  IMAD.WIDE R8, R13, 0x2, R4 ;  /* 0x000000020d087825 */ /* 0x002fe200078e0204 */
[----:B------:R-:W-:Y:S01]  /*155d0*/  PRMT R16, R59, 0x7632, R16 ;  /* 0x000076323b107816 */ /* 0x000fe20000000010 */
[----:B------:R0:W-:Y:S02]  /*155e0*/  @P2 STG.E.U16 desc[UR24][R6.64], R14 ;  /* 0x0000000e06002986 */ /* 0x0001e4000c101518 */
        /* <DEDUP_REMOVED lines=11> */
[----:B------:R-:W-:Y:S02]  /*156a0*/  VIADD R12, R146, 0x3a ;  /* 0x0000003a920c7836 */ /* 0x000fe40000000000 */
[C---:B-1----:R-:W-:Y:S01]  /*156b0*/  IMAD.WIDE R8, R13.reuse, 0x2, R2 ;  /* 0x000000020d087825 */ /* 0x042fe200078e0202 */
[----:B------:R-:W-:Y:S02]  /*156c0*/  @P5 STG.E.U16 desc[UR24][R6.64], R59 ;  /* 0x0000003b06005986 */ /* 0x000fe4000c101518 */
[----:B------:R-:W-:Y:S01]  /*156d0*/  ISETP.GE.AND P1, PT, R12, UR7, PT ;  /* 0x000000070c007c0c */ /* 0x000fe2000bf26270 */
[----:B--2---:R-:W-:Y:S01]  /*156e0*/  VIADD R15, R13, UR8 ;  /* 0x000000080d0f7c36 */ /* 0x004fe20008000000 */
[----:B------:R0:W-:Y:S01]  /*156f0*/  @P4 STG.E.U16 desc[UR24][R8.64], R16 ;  /* 0x0000001008004986 */ /* 0x0001e2000c101518 */
[----:B------:R-:W-:Y:S01]  /*15700*/  ISETP.LT.AND P4, PT, R145, UR6, !P3 ;  /* 0x0000000691007c0c */ /* 0x000fe2000df81270 */
[----:B------:R-:W-:Y:S01]  /*15710*/  VIADD R0, R146, 0x3b ;  /* 0x0000003b92007836 */ /* 0x000fe20000000000 */
[----:B------:R-:W-:Y:S01]  /*15720*/  ISETP.LT.AND P3, PT, R144, UR6, !P3 ;  /* 0x0000000690007c0c */ /* 0x000fe2000df61270 */
[----:B------:R-:W-:-:S03]  /*15730*/  IMAD.WIDE R10, R15, 0x2, R4 ;  /* 0x000000020f0a7825 */ /* 0x000fc600078e0204 */
[----:B------:R-:W-:Y:S01]  /*15740*/  ISETP.GE.AND P2, PT, R0, UR7, PT ;  /* 0x0000000700007c0c */ /* 0x000fe2000bf46270 */
[----:B------:R-:W-:Y:S01]  /*15750*/  IMAD.WIDE R12, R15, 0x2, R2 ;  /* 0x000000020f0c7825 */ /* 0x000fe200078e0202 */
[----:B------:R-:W-:Y:S01]  /*15760*/  @P6 STG.E.U16 desc[UR24][R10.64], R60 ;  /* 0x0000003c0a006986 */ /* 0x000fe2000c101518 */
[----:B------:R-:W-:Y:S02]  /*15770*/  ISETP.LT.AND P6, PT, R145, UR6, !P1 ;  /* 0x0000000691007c0c */ /* 0x000fe4000cfc1270 */
[----:B------:R-:W-:Y:S01]  /*15780*/  VIADD R15, R15, UR8 ;  /* 0x000000080f0f7c36 */ /* 0x000fe20008000000 */
[----:B------:R1:W-:Y:S01]  /*15790*/  @P0 STG.E.U16 desc[UR24][R12.64], R18 ;  /* 0x000000120c000986 */ /* 0x0003e2000c101518 */
[----:B------:R-:W-:Y:S01]  /*157a0*/  VIADD R0, R146, 0x3c ;  /* 0x0000003c92007836 */ /* 0x000fe20000000000 */
[----:B------:R-:W-:Y:S01]  /*157b0*/  ISETP.LT.AND P1, PT, R144, UR6, !P1 ;  /* 0x0000000690007c0c */ /* 0x000fe2000cf21270 */
[----:B------:R-:W-:Y:S01]  /*157c0*/  VIADD R17, R15, UR8 ;  /* 0x000000080f117c36 */ /* 0x000fe20008000000 */
[----:B0-----:R-:W-:Y:S01]  /*157d0*/  PRMT R16, R63, 0x7632, R16 ;  /* 0x000076323f107816 */ /* 0x001fe20000000010 */
[----:B------:R-:W-:Y:S01]  /*157e0*/  IMAD.WIDE R6, R15, 0x2, R4 ;  /* 0x000000020f067825 */ /* 0x000fe200078e0204 */
[----:B------:R-:W-:-:S03]  /*157f0*/  ISETP.GE.AND P5, PT, R0, UR7, PT ;  /* 0x0000000700007c0c */ /* 0x000fc6000bfa6270 */
[----:B------:R-:W-:Y:S01]  /*15800*/  IMAD.WIDE R8, R15, 0x2, R2 ;  /* 0x000000020f087825 */ /* 0x000fe200078e0202 */
[----:B------:R0:W-:Y:S01]  /*15810*/  @P4 STG.E.U16 desc[UR24][R6.64], R61 ;  /* 0x0000003d06004986 */ /* 0x0001e2000c101518 */
[----:B-1----:R-:W-:Y:S02]  /*15820*/  PRMT R12, R61, 0x7632, R12 ;  /* 0x000076323d0c7816 */ /* 0x002fe4000000000c */
[----:B------:R-:W-:-:S03]  /*15830*/  IMAD.WIDE R10, R17, 0x2, R4 ;  /* 0x00000002110a7825 */ /* 0x000fc600078e0204 */
[----:B------:R1:W-:Y:S01]  /*15840*/  @P3 STG.E.U16 desc[UR24][R8.64], R12 ;  /* 0x0000000c08003986 */ /* 0x0003e2000c101518 */
[C---:B------:R-:W-:Y:S01]  /*15850*/  ISETP.LT.AND P3, PT, R145.reuse, UR6, !P2 ;  /* 0x0000000691007c0c */ /* 0x040fe2000d761270 */
[----:B------:R-:W-:Y:S01]  /*15860*/  VIADD R14, R146, 0x3d ;  /* 0x0000003d920e7836 */ /* 0x000fe20000000000 */
[----:B------:R-:W-:Y:S01]  /*15870*/  ISETP.LT.AND P2, PT, R144, UR6, !P2 ;  /* 0x0000000690007c0c */ /* 0x000fe2000d741270 */
[----:B------:R2:W-:Y:S01]  /*15880*/  @P6 STG.E.U16 desc[UR24][R10.64], R62 ;  /* 0x0000003e0a006986 */ /* 0x0005e2000c101518 */
[----:B------:R-:W-:Y:S01]  /*15890*/  ISETP.LT.AND P6, PT, R145, UR6, !P5 ;  /* 0x0000000691007c0c */ /* 0x000fe2000efc1270 */
[C---:B------:R-:W-:Y:S01]  /*158a0*/  VIADD R13, R17.reuse, UR8 ;  /* 0x00000008110d7c36 */ /* 0x040fe20008000000 */
[----:B------:R-:W-:Y:S01]  /*158b0*/  ISETP.GE.AND P0, PT, R14, UR7, PT ;  /* 0x000000070e007c0c */ /* 0x000fe2000bf06270 */
[----:B0-----:R-:W-:Y:S01]  /*158c0*/  IMAD.WIDE R6, R17, 0x2, R2 ;  /* 0x0000000211067825 */ /* 0x001fe200078e0202 */
[----:B------:R-:W-:Y:S02]  /*158d0*/  PRMT R14, R62, 0x7632, R14 ;  /* 0x000076323e0e7816 */ /* 0x000fe4000000000e */
[----:B------:R-:W-:Y:S01]  /*158e0*/  ISETP.LT.AND P5, PT, R144, UR6, !P5 ;  /* 0x0000000690007c0c */ /* 0x000fe2000efa1270 */
[----:B------:R-:W-:-:S02]  /*158f0*/  VIADD R15, R13, UR8 ;  /* 0x000000080d0f7c36 */ /* 0x000fc40008000000 */
[----:B------:R-:W-:Y:S01]  /*15900*/  VIADD R0, R146, 0x3e ;  /* 0x0000003e92007836 */ /* 0x000fe20000000000 */
[----:B------:R0:W-:Y:S01]  /*15910*/  @P1 STG.E.U16 desc[UR24][R6.64], R14 ;  /* 0x0000000e06001986 */ /* 0x0001e2000c101518 */
[----:B-1----:R-:W-:-:S03]  /*15920*/  IMAD.WIDE R8, R13, 0x2, R4 ;  /* 0x000000020d087825 */ /* 0x002fc600078e0204 */
[----:B------:R-:W-:Y:S01]  /*15930*/  ISETP.GE.AND P4, PT, R0, UR7, PT ;  /* 0x0000000700007c0c */ /* 0x000fe2000bf86270 */
[----:B--2---:R-:W-:Y:S01]  /*15940*/  IMAD.WIDE R10, R13, 0x2, R2 ;  /* 0x000000020d0a7825 */ /* 0x004fe200078e0202 */
[----:B------:R1:W-:Y:S02]  /*15950*/  @P3 STG.E.U16 desc[UR24][R8.64], R63 ;  /* 0x0000003f08003986 */ /* 0x0003e4000c101518 */
[----:B------:R-:W-:Y:S01]  /*15960*/  ISETP.LT.AND P3, PT, R145, UR6, !P4 ;  /* 0x0000000691007c0c */ /* 0x000fe2000e761270 */
[----:B------:R-:W-:Y:S01]  /*15970*/  IMAD.WIDE R12, R15, 0x2, R4 ;  /* 0x000000020f0c7825 */ /* 0x000fe200078e0204 */
[----:B------:R2:W-:Y:S01]  /*15980*/  @P2 STG.E.U16 desc[UR24][R10.64], R16 ;  /* 0x000000100a002986 */ /* 0x0005e2000c101518 */
[----:B------:R-:W-:Y:S02]  /*15990*/  ISETP.LT.AND P4, PT, R144, UR6, !P4 ;  /* 0x0000000690007c0c */ /* 0x000fe4000e781270 */
[----:B------:R-:W-:Y:S01]  /*159a0*/  VIADD R0, R146, 0x3f ;  /* 0x0000003f92007836 */ /* 0x000fe20000000000 */
[----:B------:R3:W-:Y:S01]  /*159b0*/  @P6 STG.E.U16 desc[UR24][R12.64], R64 ;  /* 0x000000400c006986 */ /* 0x0007e2000c101518 */
[----:B------:R-:W-:Y:S01]  /*159c0*/  ISETP.LT.AND P6, PT, R145, UR6, !P0 ;  /* 0x0000000691007c0c */ /* 0x000fe2000c7c1270 */
[C---:B------:R-:W-:Y:S01]  /*159d0*/  VIADD R17, R15.reuse, UR8 ;  /* 0x000000080f117c36 */ /* 0x040fe20008000000 */
[----:B------:R-:W-:Y:S01]  /*159e0*/  ISETP.LT.AND P0, PT, R144, UR6, !P0 ;  /* 0x0000000690007c0c */ /* 0x000fe2000c701270 */
[----:B0-----:R-:W-:Y:S01]  /*159f0*/  IMAD.WIDE R6, R15, 0x2, R2 ;  /* 0x000000020f067825 */ /* 0x001fe200078e0202 */
[----:B------:R-:W-:-:S02]  /*15a00*/  ISETP.GE.AND P1, PT, R0, UR7, PT ;  /* 0x0000000700007c0c */ /* 0x000fc4000bf26270 */
[----:B------:R-:W-:Y:S01]  /*15a10*/  PRMT R0, R64, 0x7632, R0 ;  /* 0x0000763240007816 */ /* 0x000fe20000000000 */
[----:B------:R-:W-:Y:S01]  /*15a20*/  VIADD R19, R17, UR8 ;  /* 0x0000000811137c36 */ /* 0x000fe20008000000 */
[----:B------:R-:W-:Y:S01]  /*15a30*/  ISETP.LT.AND P2, PT, R145, UR6, !P1 ;  /* 0x0000000691007c0c */ /* 0x000fe2000cf41270 */
[----:B-1----:R-:W-:Y:S01]  /*15a40*/  IMAD.WIDE R8, R17, 0x2, R4 ;  /* 0x0000000211087825 */ /* 0x002fe200078e0204 */
[----:B------:R-:W-:Y:S01]  /*15a50*/  ISETP.LT.AND P1, PT, R144, UR6, !P1 ;  /* 0x0000000690007c0c */ /* 0x000fe2000cf21270 */
[----:B------:R0:W-:Y:S01]  /*15a60*/  @P5 STG.E.U16 desc[UR24][R6.64], R0 ;  /* 0x0000000006005986 */ /* 0x0001e2000c101518 */
[----:B--2---:R-:W-:Y:S01]  /*15a70*/  PRMT R16, R67, 0x7632, R16 ;  /* 0x0000763243107816 */ /* 0x004fe20000000010 */
[----:B------:R-:W-:Y:S02]  /*15a80*/  VIADD R21, R19, UR8 ;  /* 0x0000000813157c36 */ /* 0x000fe40008000000 */
[----:B------:R-:W-:Y:S01]  /*15a90*/  IMAD.WIDE R10, R17, 0x2, R2 ;  /* 0x00000002110a7825 */ /* 0x000fe200078e0202 */
[----:B------:R1:W-:Y:S03]  /*15aa0*/  @P6 STG.E.U16 desc[UR24][R8.64], R65 ;  /* 0x0000004108006986 */ /* 0x0003e6000c101518 */
[----:B---3--:R-:W-:Y:S01]  /*15ab0*/  IMAD.WIDE R12, R19, 0x2, R4 ;  /* 0x00000002130c7825 */ /* 0x008fe200078e0204 */
[----:B0-----:R-:W-:-:S03]  /*15ac0*/  PRMT R7, R65, 0x7632, R7 ;  /* 0x0000763241077816 */ /* 0x001fc60000000007 */
[----:B------:R-:W-:Y:S01]  /*15ad0*/  IMAD.WIDE R14, R19, 0x2, R2 ;  /* 0x00000002130e7825 */ /* 0x000fe200078e0202 */
[----:B-1----:R-:W-:-:S03]  /*15ae0*/  PRMT R9, R66, 0x7632, R9 ;  /* 0x0000763242097816 */ /* 0x002fc60000000009 */
[C---:B------:R-:W-:Y:S01]  /*15af0*/  IMAD.WIDE R4, R21.reuse, 0x2, R4 ;  /* 0x0000000215047825 */ /* 0x040fe200078e0204 */
[----:B------:R0:W-:Y:S03]  /*15b00*/  @P0 STG.E.U16 desc[UR24][R10.64], R7 ;  /* 0x000000070a000986 */ /* 0x0001e6000c101518 */
[----:B------:R-:W-:Y:S01]  /*15b10*/  IMAD.WIDE R2, R21, 0x2, R2 ;  /* 0x0000000215027825 */ /* 0x000fe200078e0202 */
[----:B------:R0:W-:Y:S04]  /*15b20*/  @P3 STG.E.U16 desc[UR24][R12.64], R66 ;  /* 0x000000420c003986 */ /* 0x0001e8000c101518 */
[----:B------:R0:W-:Y:S04]  /*15b30*/  @P4 STG.E.U16 desc[UR24][R14.64], R9 ;  /* 0x000000090e004986 */ /* 0x0001e8000c101518 */
[----:B------:R0:W-:Y:S04]  /*15b40*/  @P2 STG.E.U16 desc[UR24][R4.64], R67 ;  /* 0x0000004304002986 */ /* 0x0001e8000c101518 */
[----:B------:R0:W-:Y:S01]  /*15b50*/  @P1 STG.E.U16 desc[UR24][R2.64], R16 ;  /* 0x0000001002001986 */ /* 0x0001e2000c101518 */
[----:B------:R-:W-:Y:S06]  /*15b60*/  BAR.SYNC.DEFER_BLOCKING 0x0 ;  /* 0x0000000000007b1d */ /* 0x000fec0000010000 */
[----:B------:R-:W-:Y:S05]  /*15b70*/  BRA.U UP0, `(.L_x_13) ;  /* 0x0000000100a07547 */ /* 0x000fea000b800000 */
[----:B------:R-:W1:Y:S01]  /*15b80*/  S2UR UR5, SR_CgaCtaId ;  /* 0x00000000000579c3 */ /* 0x000e620000008800 */
[----:B------:R-:W-:Y:S01]  /*15b90*/  NOP ;  /* 0x0000000000007918 */ /* 0x000fe20000000000 */
[----:B------:R-:W-:Y:S01]  /*15ba0*/  UMOV UR4, 0x50 ;  /* 0x0000005000047882 */ /* 0x000fe20000000000 */
[----:B------:R-:W-:Y:S02]  /*15bb0*/  IMAD.U32 R0, RZ, RZ, UR9 ;  /* 0x00000009ff007e24 */ /* 0x000fe4000f8e00ff */
[----:B0-----:R-:W-:Y:S02]  /*15bc0*/  IMAD.MOV.U32 R3, RZ, RZ, 0xf ;  /* 0x0000000fff037424 */ /* 0x001fe400078e00ff */
[----:B------:R-:W-:Y:S01]  /*15bd0*/  IMAD.MOV.U32 R7, RZ, RZ, 0x1 ;  /* 0x00000001ff077424 */ /* 0x000fe200078e00ff */
[----:B------:R-:W-:-:S04]  /*15be0*/  LOP3.LUT R0, R0, 0xffff, RZ, 0xc0, !PT ;  /* 0x0000ffff00007812 */ /* 0x000fc800078ec0ff */
[----:B------:R-:W-:-:S05]  /*15bf0*/  SHF.R.U32.HI R0, RZ, 0x5, R0 ;  /* 0x00000005ff007819 */ /* 0x000fca0000011600 */
[----:B------:R-:W-:Y:S01]  /*15c00*/  VIADD R2, R0, 0x10 ;  /* 0x0000001000027836 */ /* 0x000fe20000000000 */
[----:B------:R-:W-:Y:S01]  /*15c10*/  SHF.L.U32 R0, R3, R0, RZ ;  /* 0x0000000003007219 */ /* 0x000fe200000006ff */
[----:B-1----:R-:W-:-:S03]  /*15c20*/  ULEA UR6, UR5, UR4, 0x18 ;  /* 0x0000000405067291 */ /* 0x002fc6000f8ec0ff */
[----:B------:R-:W-:-:S04]  /*15c30*/  SHF.L.U32 R3, R7, R2, RZ ;  /* 0x0000000207037219 */ /* 0x000fc800000006ff */
[----:B------:R-:W-:Y:S02]  /*15c40*/  LOP3.LUT R0, R3, R0, RZ, 0xfc, !PT ;  /* 0x0000000003007212 */ /* 0x000fe400078efcff */
[----:B------:R-:W0:Y:S02]  /*15c50*/  LDS R5, [UR6] ;  /* 0x00000006ff057984 */ /* 0x000e240008000800 */
[C---:B------:R-:W-:Y:S02]  /*15c60*/  LOP3.LUT R2, R0.reuse, 0xffff, RZ, 0xc0, !PT ;  /* 0x0000ffff00027812 */ /* 0x040fe400078ec0ff */
[----:B0-----:R-:W-:-:S04]  /*15c70*/  LOP3.LUT R3, R0, 0xffff, R5, 0x80, !PT ;  /* 0x0000ffff00037812 */ /* 0x001fc800078e8005 */
[----:B------:R-:W-:-:S13]  /*15c80*/  ISETP.NE.AND P0, PT, R3, R2, PT ;  /* 0x000000020300720c */ /* 0x000fda0003f05270 */
[----:B------:R-:W-:Y:S05]  /*15c90*/  @P0 BRA `(.L_x_14) ;  /* 0x0000000000500947 */ /* 0x000fea0003800000 */
[----:B------:R-:W-:Y:S02]  /*15ca0*/  SHF.R.U32.HI R5, RZ, 0x10, R5 ;  /* 0x00000010ff057819 */ /* 0x000fe40000011605 */
[----:B------:R-:W-:-:S04]  /*15cb0*/  SHF.R.U32.HI R2, RZ, 0x10, R0 ;  /* 0x00000010ff027819 */ /* 0x000fc80000011600 */
[----:B------:R-:W-:-:S04]  /*15cc0*/  LOP3.LUT R5, R5, R2, RZ, 0xc0, !PT ;  /* 0x0000000205057212 */ /* 0x000fc800078ec0ff */
[----:B------:R-:W-:-:S13]  /*15cd0*/  ISETP.NE.AND P0, PT, R5, R2, PT ;  /* 0x000000020500720c */ /* 0x000fda0003f05270 */
[----:B------:R-:W-:Y:S05]  /*15ce0*/  @P0 BRA `(.L_x_15) ;  /* 0x0000000000300947 */ /* 0x000fea0003800000 */
[----:B------:R-:W-:Y:S01]  /*15cf0*/  R2UR UR4, R0 ;  /* 0x00000000000472ca */ /* 0x000fe200000e0000 */
[----:B------:R-:W-:Y:S01]  /*15d00*/  VOTEU.ANY UR5, UPT, PT ;  /* 0x0000000000057886 */ /* 0x000fe200038e0100 */
[----:B------:R-:W0:Y:S01]  /*15d10*/  S2R R0, SR_LANEID ;  /* 0x0000000000007919 */ /* 0x000e220000000000 */
[----:B------:R-:W-:-:S10]  /*15d20*/  UFLO.U32 UR5, UR5 ;  /* 0x00000005000572bd */ /* 0x000fd400080e0000 */
[----:B------:R-:W-:-:S06]  /*15d30*/  ULOP3.LUT UR4, URZ, UR4, URZ, 0x33, !UPT ;  /* 0x00000004ff047292 */ /* 0x000fcc000f8e33ff */
[----:B------:R-:W-:-:S04]  /*15d40*/  IMAD.U32 R2, RZ, RZ, UR4 ;  /* 0x00000004ff027e24 */ /* 0x000fc8000f8e00ff */
[----:B------:R-:W1:Y:S02]  /*15d50*/  REDUX UR7, R2 ;  /* 0x00000000020773c4 */ /* 0x000e640000000000 */
[----:B------:R2:W-:Y:S01]  /*15d60*/  UTCATOMSWS.AND URZ, UR4 ;  /* 0x0000000400ff79e3 */ /* 0x0005e20008000000 */
[----:B0-----:R-:W-:Y:S01]  /*15d70*/  ISETP.EQ.U32.AND P0, PT, R0, UR5, PT ;  /* 0x0000000500007c0c */ /* 0x001fe2000bf02070 */
[----:B-1----:R-:W-:-:S12]  /*15d80*/  IMAD.U32 R0, RZ, RZ, UR7 ;  /* 0x00000007ff007e24 */ /* 0x002fd8000f8e00ff */
[----:B------:R2:W-:Y:S01]  /*15d90*/  @P0 ATOMS.AND RZ, [UR6], R0 ;  /* 0x00000000ffff098c */ /* 0x0005e2000a800006 */
[----:B------:R-:W-:Y:S05]  /*15da0*/  BRA `(.L_x_13) ;  /* 0x0000000000147947 */ /* 0x000fea0003800000 */
.L_x_15:
[----:B------:R-:W-:-:S07]  /*15db0*/  MOV R2, 0x15dd0 ;  /* 0x00015dd000027802 */ /* 0x000fce0000000f00 */
[----:B------:R-:W-:Y:S05]  /*15dc0*/  CALL.REL.NOINC `($__internal_0_$__cuda_sm10x_tcgen05_guardrail_trap_col_being_dealloced_not_returned_by_alloc) ;  /* 0x00000000002c7944 */ /* 0x000fea0003c00000 */
[----:B------:R-:W-:Y:S05]  /*15dd0*/  BRA `(.L_x_13) ;  /* 0x0000000000087947 */ /* 0x000fea0003800000 */
.L_x_14:
[----:B------:R-:W-:-:S07]  /*15de0*/  MOV R2, 0x15e00 ;  /* 0x00015e0000027802 */ /* 0x000fce0000000f00 */
[----:B------:R-:W-:Y:S05]  /*15df0*/  CALL.REL.NOINC `($__internal_2_$__cuda_sm10x_tcgen05_guardrail_trap_unallocated_columns_being_dealloced) ;  /* 0x0000000000387944 */ /* 0x000fea0003c00000 */
.L_x_13:
[----:B------:R-:W-:Y:S01]  /*15e00*/  NOP ;  /* 0x0000000000007918 */ /* 0x000fe20000000000 */
[----:B--2---:R-:W-:Y:S05]  /*15e10*/  EXIT ;  /* 0x000000000000794d */ /* 0x004fea0003800000 */
.L_x_8:
[----:B------:R-:W1:Y:S02]  /*15e20*/  SYNCS.PHASECHK.TRANS64.TRYWAIT P2, [UR12], R4 ;  /* 0x00000004ff0075a7 */ /* 0x000e64000804110c */
[----:B-1----:R-:W-:Y:S05]  /*15e30*/  @!P2 BRA `(.L_x_8) ;  /* 0xfffffffc00f8a947 */ /* 0x002fea000383ffff */
[----:B------:R-:W-:Y:S05]  /*15e40*/  BRA `(.L_x_16) ;  /* 0xffffff5c006c7947 */ /* 0x000fea000383ffff */
.L_x_12:
[----:B------:R-:W0:Y:S02]  /*15e50*/  SYNCS.PHASECHK.TRANS64.TRYWAIT P1, [UR12], R0 ;  /* 0x00000000ff0075a7 */ /* 0x000e24000802110c */
[----:B0-----:R-:W-:Y:S05]  /*15e60*/  @!P1 BRA `(.L_x_12) ;  /* 0xfffffffc00f89947 */ /* 0x001fea000383ffff */
[----:B------:R-:W-:Y:S05]  /*15e70*/  BRA `(.L_x_11) ;  /* 0xffffffcc00ec7947 */ /* 0x000fea000383ffff */
        .weak           $__internal_0_$__cuda_sm10x_tcgen05_guardrail_trap_col_being_dealloced_not_returned_by_alloc
        .type           $__internal_0_$__cuda_sm10x_tcgen05_guardrail_trap_col_being_dealloced_not_returned_by_alloc,@function
        .size           $__internal_0_$__cuda_sm10x_tcgen05_guardrail_trap_col_being_dealloced_not_returned_by_alloc,($__internal_1_$__cuda_sm10x_tcgen05_guardrail_trap_phase_invalid_during_alloc - $__internal_0_$__cuda_sm10x_tcgen05_guardrail_trap_col_being_dealloced_not_returned_by_alloc)
$__internal_0_$__cuda_sm10x_tcgen05_guardrail_trap_col_being_dealloced_not_returned_by_alloc:
[----:B------:R-:W-:Y:S05]  /*15e80*/  BPT.TRAP 0x1 ;  /* 0x000000040000795c */ /* 0x000fea0000300000 */
[----:B------:R-:W-:-:S04]  /*15e90*/  IMAD.MOV.U32 R3, RZ, RZ, 0x0 ;  /* 0x00000000ff037424 */ /* 0x000fc800078e00ff */
[----:B------:R-:W-:Y:S05]  /*15ea0*/  RET.REL.NODEC R2 `(matmul_kernel) ;  /* 0xfffffea002547950 */ /* 0x000fea0003c3ffff */
        .weak           $__internal_1_$__cuda_sm10x_tcgen05_guardrail_trap_phase_invalid_during_alloc
        .type           $__internal_1_$__cuda_sm10x_tcgen05_guardrail_trap_phase_invalid_during_alloc,@function
        .size           $__internal_1_$__cuda_sm10x_tcgen05_guardrail_trap_phase_invalid_during_alloc,($__internal_2_$__cuda_sm10x_tcgen05_guardrail_trap_unallocated_columns_being_dealloced - $__internal_1_$__cuda_sm10x_tcgen05_guardrail_trap_phase_invalid_during_alloc)
$__internal_1_$__cuda_sm10x_tcgen05_guardrail_trap_phase_invalid_during_alloc:
[----:B------:R-:W-:Y:S05]  /*15eb0*/  BPT.TRAP 0x1 ;  /* 0x000000040000795c */ /* 0x000fea0000300000 */
[----:B------:R-:W-:-:S04]  /*15ec0*/  IMAD.MOV.U32 R3, RZ, RZ, 0x0 ;  /* 0x00000000ff037424 */ /* 0x000fc800078e00ff */
[----:B------:R-:W-:Y:S05]  /*15ed0*/  RET.REL.NODEC R2 `(matmul_kernel) ;  /* 0xfffffea002487950 */ /* 0x000fea0003c3ffff */
        .weak           $__internal_2_$__cuda_sm10x_tcgen05_guardrail_trap_unallocated_columns_being_dealloced
        .type           $__internal_2_$__cuda_sm10x_tcgen05_guardrail_trap_unallocated_columns_being_dealloced,@function
        .size           $__internal_2_$__cuda_sm10x_tcgen05_guardrail_trap_unallocated_columns_being_dealloced,(.L_x_20 - $__internal_2_$__cuda_sm10x_tcgen05_guardrail_trap_unallocated_columns_being_dealloced)
$__internal_2_$__cuda_sm10x_tcgen05_guardrail_trap_unallocated_columns_being_dealloced:
[----:B------:R-:W-:Y:S05]  /*15ee0*/  BPT.TRAP 0x1 ;  /* 0x000000040000795c */ /* 0x000fea0000300000 */
[----:B------:R-:W-:-:S04]  /*15ef0*/  IMAD.MOV.U32 R3, RZ, RZ, 0x0 ;  /* 0x00000000ff037424 */ /* 0x000fc800078e00ff */
[----:B------:R-:W-:Y:S05]  /*15f00*/  RET.REL.NODEC R2 `(matmul_kernel) ;  /* 0xfffffea0023c7950 */ /* 0x000fea0003c3ffff */
.L_x_17:
[----:B------:R-:W-:-:S00]  /*15f10*/  BRA `(.L_x_17) ;  /* 0xfffffffc00fc7947 */ /* 0x000fc0000383ffff */
[----:B------:R-:W-:-:S00]  /*15f20*/  NOP ;  /* 0x0000000000007918 */ /* 0x000fc00000000000 */
        /* <DEDUP_REMOVED lines=13> */
.L_x_20:


//--------------------- .nv.shared.matmul_kernel  --------------------------
	.section	.nv.shared.matmul_kernel,"aw",@nobits
	.sectionflags	@""
	.align	16
	.zero		1024


//--------------------- .nv.shared.reserved.0     --------------------------
	.section	.nv.shared.reserved.0,"aw",@nobits
	.align	8
	.weak		__nv_reservedSMEM_offset_0_alias
	.size		__nv_reservedSMEM_offset_0_alias, 0, 64
	.other		__nv_reservedSMEM_offset_0_alias,@"STO_CUDA_RESERVED_SHARED STV_DEFAULT"
__nv_reservedSMEM_offset_0_alias:
	.zero		0
.nv.shared.reserved.0:
	.zero		64
	.weak		__nv_reservedSMEM_allocation_phase
	.type		__nv_reservedSMEM_allocation_phase,@object
	.size		__nv_reservedSMEM_allocation_phase,(.L_0 - __nv_reservedSMEM_allocation_phase)
__nv_reservedSMEM_allocation_phase:
	.zero		1
.L_0:
	.zero		7
	.weak		__nv_reservedSMEM_devtool_atexit_pc
	.type		__nv_reservedSMEM_devtool_atexit_pc,@object
	.size		__nv_reservedSMEM_devtool_atexit_pc,(__nv_reservedSMEM_allocation_mask - __nv_reservedSMEM_devtool_atexit_pc)
__nv_reservedSMEM_devtool_atexit_pc:
	.zero		8
	.weak		__nv_reservedSMEM_allocation_mask
	.type		__nv_reservedSMEM_allocation_mask,@object
	.size		__nv_reservedSMEM_allocation_mask,(.L_2 - __nv_reservedSMEM_allocation_mask)
__nv_reservedSMEM_allocation_mask:
	.zero		4
.L_2:


//--------------------- .nv.constant0.matmul_kernel --------------------------
	.section	.nv.constant0.matmul_kernel,"a",@progbits
	.sectionflags	@""
	.align	4
.nv.constant0.matmul_kernel:
	.zero		976


//--------------------- SYMBOLS --------------------------

	.type		.nv.reservedSmem.offset0,@object
	.size		.nv.reservedSmem.offset0,0x4
	.type		.nv.reservedSmem.cap,@object
	.size		.nv.reservedSmem.cap,0x4
